//
// Generated by NVIDIA NVVM Compiler
//
// Compiler Build ID: CL-36424714
// Cuda compilation tools, release 13.0, V13.0.88
// Based on NVVM 20.0.0
//

.version 9.0
.target sm_100
.address_size 64

	// .globl	_Z23query_corners_point_gpuiiiPKfS0_Pi
.global .align 4 .b8 __cudart_i2opi_f[24] = {65, 144, 67, 60, 153, 149, 98, 219, 192, 221, 52, 245, 209, 87, 39, 252, 41, 21, 68, 78, 110, 131, 249, 162};

.visible .entry _Z23query_corners_point_gpuiiiPKfS0_Pi(
	.param .u32 _Z23query_corners_point_gpuiiiPKfS0_Pi_param_0,
	.param .u32 _Z23query_corners_point_gpuiiiPKfS0_Pi_param_1,
	.param .u32 _Z23query_corners_point_gpuiiiPKfS0_Pi_param_2,
	.param .u64 .ptr .align 1 _Z23query_corners_point_gpuiiiPKfS0_Pi_param_3,
	.param .u64 .ptr .align 1 _Z23query_corners_point_gpuiiiPKfS0_Pi_param_4,
	.param .u64 .ptr .align 1 _Z23query_corners_point_gpuiiiPKfS0_Pi_param_5
)
{
	.reg .pred 	%p<14>;
	.reg .b32 	%r<30>;
	.reg .b32 	%f<52>;
	.reg .b64 	%rd<26>;

	ld.param.u32 	%r12, [_Z23query_corners_point_gpuiiiPKfS0_Pi_param_0];
	ld.param.u32 	%r10, [_Z23query_corners_point_gpuiiiPKfS0_Pi_param_1];
	ld.param.u32 	%r11, [_Z23query_corners_point_gpuiiiPKfS0_Pi_param_2];
	ld.param.u64 	%rd4, [_Z23query_corners_point_gpuiiiPKfS0_Pi_param_5];
	mul.lo.s32 	%r13, %r10, %r12;
	mul.lo.s32 	%r1, %r13, %r11;
	mov.u32 	%r14, %ctaid.x;
	mov.u32 	%r2, %ntid.x;
	mov.u32 	%r15, %tid.x;
	mad.lo.s32 	%r29, %r14, %r2, %r15;
	setp.ge.s32 	%p1, %r29, %r1;
	@%p1 bra 	$L__BB0_3;
	mul.lo.s32 	%r4, %r11, %r10;
	mul.lo.s32 	%r5, %r11, 24;
	mul.lo.s32 	%r6, %r10, 3;
	mov.u32 	%r16, %nctaid.x;
	mul.lo.s32 	%r7, %r2, %r16;
	cvta.to.global.u64 	%rd1, %rd4;
$L__BB0_2:
	ld.param.u64 	%rd25, [_Z23query_corners_point_gpuiiiPKfS0_Pi_param_4];
	ld.param.u64 	%rd24, [_Z23query_corners_point_gpuiiiPKfS0_Pi_param_3];
	div.s32 	%r17, %r29, %r4;
	div.s32 	%r18, %r29, %r10;
	rem.s32 	%r19, %r18, %r11;
	mul.lo.s32 	%r20, %r18, %r10;
	sub.s32 	%r21, %r29, %r20;
	mul.lo.s32 	%r22, %r5, %r17;
	cvt.s64.s32 	%rd5, %r22;
	mul.lo.s32 	%r23, %r19, 24;
	cvt.s64.s32 	%rd6, %r23;
	add.s64 	%rd7, %rd6, %rd5;
	cvta.to.global.u64 	%rd8, %rd25;
	shl.b64 	%rd9, %rd7, 2;
	add.s64 	%rd10, %rd8, %rd9;
	mul.lo.s32 	%r24, %r6, %r17;
	cvt.s64.s32 	%rd11, %r24;
	mul.lo.s32 	%r25, %r21, 3;
	cvt.s64.s32 	%rd12, %r25;
	add.s64 	%rd13, %rd12, %rd11;
	cvta.to.global.u64 	%rd14, %rd24;
	shl.b64 	%rd15, %rd13, 2;
	add.s64 	%rd16, %rd14, %rd15;
	mul.lo.s32 	%r26, %r4, %r17;
	cvt.s64.s32 	%rd17, %r26;
	mul.lo.s32 	%r27, %r19, %r10;
	cvt.s64.s32 	%rd18, %r27;
	add.s64 	%rd19, %rd18, %rd17;
	cvt.s64.s32 	%rd20, %r21;
	add.s64 	%rd21, %rd19, %rd20;
	shl.b64 	%rd22, %rd21, 2;
	add.s64 	%rd23, %rd1, %rd22;
	ld.global.f32 	%f1, [%rd10+12];
	ld.global.f32 	%f2, [%rd10];
	sub.f32 	%f3, %f1, %f2;
	ld.global.f32 	%f4, [%rd10+16];
	ld.global.f32 	%f5, [%rd10+4];
	sub.f32 	%f6, %f4, %f5;
	ld.global.f32 	%f7, [%rd10+20];
	ld.global.f32 	%f8, [%rd10+8];
	sub.f32 	%f9, %f7, %f8;
	ld.global.f32 	%f10, [%rd10+36];
	sub.f32 	%f11, %f10, %f2;
	ld.global.f32 	%f12, [%rd10+40];
	sub.f32 	%f13, %f12, %f5;
	ld.global.f32 	%f14, [%rd10+44];
	sub.f32 	%f15, %f14, %f8;
	ld.global.f32 	%f16, [%rd10+48];
	sub.f32 	%f17, %f16, %f2;
	ld.global.f32 	%f18, [%rd10+52];
	sub.f32 	%f19, %f18, %f5;
	ld.global.f32 	%f20, [%rd10+56];
	sub.f32 	%f21, %f20, %f8;
	ld.global.f32 	%f22, [%rd16];
	ld.global.f32 	%f23, [%rd16+4];
	mul.f32 	%f24, %f6, %f23;
	fma.rn.f32 	%f25, %f3, %f22, %f24;
	ld.global.f32 	%f26, [%rd16+8];
	fma.rn.f32 	%f27, %f9, %f26, %f25;
	mul.f32 	%f28, %f6, %f5;
	fma.rn.f32 	%f29, %f3, %f2, %f28;
	fma.rn.f32 	%f30, %f9, %f8, %f29;
	mul.f32 	%f31, %f6, %f4;
	fma.rn.f32 	%f32, %f3, %f1, %f31;
	fma.rn.f32 	%f33, %f9, %f7, %f32;
	mul.f32 	%f34, %f13, %f23;
	fma.rn.f32 	%f35, %f11, %f22, %f34;
	fma.rn.f32 	%f36, %f15, %f26, %f35;
	mul.f32 	%f37, %f13, %f5;
	fma.rn.f32 	%f38, %f11, %f2, %f37;
	fma.rn.f32 	%f39, %f15, %f8, %f38;
	mul.f32 	%f40, %f13, %f12;
	fma.rn.f32 	%f41, %f11, %f10, %f40;
	fma.rn.f32 	%f42, %f15, %f14, %f41;
	mul.f32 	%f43, %f19, %f23;
	fma.rn.f32 	%f44, %f17, %f22, %f43;
	fma.rn.f32 	%f45, %f21, %f26, %f44;
	mul.f32 	%f46, %f19, %f5;
	fma.rn.f32 	%f47, %f17, %f2, %f46;
	fma.rn.f32 	%f48, %f21, %f7, %f47;
	mul.f32 	%f49, %f19, %f18;
	fma.rn.f32 	%f50, %f17, %f16, %f49;
	fma.rn.f32 	%f51, %f21, %f20, %f50;
	setp.lt.f32 	%p2, %f30, %f27;
	setp.lt.f32 	%p3, %f27, %f33;
	and.pred  	%p4, %p2, %p3;
	setp.lt.f32 	%p5, %f39, %f36;
	and.pred  	%p6, %p4, %p5;
	setp.lt.f32 	%p7, %f36, %f42;
	and.pred  	%p8, %p6, %p7;
	setp.lt.f32 	%p9, %f48, %f45;
	and.pred  	%p10, %p8, %p9;
	setp.lt.f32 	%p11, %f45, %f51;
	and.pred  	%p12, %p10, %p11;
	selp.u32 	%r28, 1, 0, %p12;
	st.global.u32 	[%rd23], %r28;
	add.s32 	%r29, %r29, %r7;
	setp.lt.s32 	%p13, %r29, %r1;
	@%p13 bra 	$L__BB0_2;
$L__BB0_3:
	ret;

}
	// .globl	_Z20query_cube_point_gpuiiifiiiPKfS0_PiS1_Pf
.visible .entry _Z20query_cube_point_gpuiiifiiiPKfS0_PiS1_Pf(
	.param .u32 _Z20query_cube_point_gpuiiifiiiPKfS0_PiS1_Pf_param_0,
	.param .u32 _Z20query_cube_point_gpuiiifiiiPKfS0_PiS1_Pf_param_1,
	.param .u32 _Z20query_cube_point_gpuiiifiiiPKfS0_PiS1_Pf_param_2,
	.param .f32 _Z20query_cube_point_gpuiiifiiiPKfS0_PiS1_Pf_param_3,
	.param .u32 _Z20query_cube_point_gpuiiifiiiPKfS0_PiS1_Pf_param_4,
	.param .u32 _Z20query_cube_point_gpuiiifiiiPKfS0_PiS1_Pf_param_5,
	.param .u32 _Z20query_cube_point_gpuiiifiiiPKfS0_PiS1_Pf_param_6,
	.param .u64 .ptr .align 1 _Z20query_cube_point_gpuiiifiiiPKfS0_PiS1_Pf_param_7,
	.param .u64 .ptr .align 1 _Z20query_cube_point_gpuiiifiiiPKfS0_PiS1_Pf_param_8,
	.param .u64 .ptr .align 1 _Z20query_cube_point_gpuiiifiiiPKfS0_PiS1_Pf_param_9,
	.param .u64 .ptr .align 1 _Z20query_cube_point_gpuiiifiiiPKfS0_PiS1_Pf_param_10,
	.param .u64 .ptr .align 1 _Z20query_cube_point_gpuiiifiiiPKfS0_PiS1_Pf_param_11
)
{
	.reg .pred 	%p<60>;
	.reg .b32 	%r<203>;
	.reg .b32 	%f<85>;
	.reg .b64 	%rd<117>;
	.reg .b64 	%fd<65>;

	ld.param.u32 	%r94, [_Z20query_cube_point_gpuiiifiiiPKfS0_PiS1_Pf_param_0];
	ld.param.u32 	%r90, [_Z20query_cube_point_gpuiiifiiiPKfS0_PiS1_Pf_param_2];
	ld.param.f32 	%f28, [_Z20query_cube_point_gpuiiifiiiPKfS0_PiS1_Pf_param_3];
	ld.param.u32 	%r91, [_Z20query_cube_point_gpuiiifiiiPKfS0_PiS1_Pf_param_4];
	ld.param.u32 	%r92, [_Z20query_cube_point_gpuiiifiiiPKfS0_PiS1_Pf_param_5];
	ld.param.u64 	%rd17, [_Z20query_cube_point_gpuiiifiiiPKfS0_PiS1_Pf_param_7];
	ld.param.u64 	%rd18, [_Z20query_cube_point_gpuiiifiiiPKfS0_PiS1_Pf_param_8];
	ld.param.u64 	%rd21, [_Z20query_cube_point_gpuiiifiiiPKfS0_PiS1_Pf_param_10];
	cvta.to.global.u64 	%rd1, %rd21;
	cvta.to.global.u64 	%rd2, %rd17;
	cvta.to.global.u64 	%rd3, %rd18;
	mul.lo.s32 	%r1, %r90, %r94;
	mov.u32 	%r95, %ctaid.x;
	mov.u32 	%r2, %ntid.x;
	mov.u32 	%r96, %tid.x;
	mad.lo.s32 	%r172, %r95, %r2, %r96;
	setp.ge.s32 	%p1, %r172, %r1;
	@%p1 bra 	$L__BB1_72;
	ld.param.u32 	%r165, [_Z20query_cube_point_gpuiiifiiiPKfS0_PiS1_Pf_param_1];
	mul.lo.s32 	%r4, %r165, 3;
	add.f32 	%f29, %f28, %f28;
	cvt.rn.f32.s32 	%f1, %r92;
	div.rn.f32 	%f2, %f29, %f1;
	cvt.f64.f32 	%fd1, %f2;
	setp.gt.s32 	%p2, %r165, 0;
	setp.ne.s32 	%p3, %r91, 0;
	mov.u32 	%r97, %nctaid.x;
	mul.lo.s32 	%r5, %r2, %r97;
	and.pred  	%p4, %p2, %p3;
	@%p4 bra 	$L__BB1_16;
	setp.lt.s32 	%p51, %r92, 1;
	@%p51 bra 	$L__BB1_72;
	and.b32  	%r6, %r92, 3;
	and.b32  	%r7, %r92, 2147483644;
	neg.s32 	%r8, %r7;
	mul.lo.s32 	%r9, %r92, 3;
$L__BB1_4:
	ld.param.u64 	%rd116, [_Z20query_cube_point_gpuiiifiiiPKfS0_PiS1_Pf_param_11];
	ld.param.u64 	%rd112, [_Z20query_cube_point_gpuiiifiiiPKfS0_PiS1_Pf_param_8];
	ld.param.u32 	%r171, [_Z20query_cube_point_gpuiiifiiiPKfS0_PiS1_Pf_param_6];
	mul.lo.s32 	%r146, %r172, 3;
	cvta.to.global.u64 	%rd74, %rd112;
	mul.wide.s32 	%rd75, %r146, 4;
	add.s64 	%rd76, %rd74, %rd75;
	mul.lo.s32 	%r147, %r172, %r171;
	cvt.s64.s32 	%rd4, %r147;
	mul.lo.s32 	%r148, %r147, 3;
	cvta.to.global.u64 	%rd77, %rd116;
	mul.wide.s32 	%rd78, %r148, 4;
	add.s64 	%rd5, %rd77, %rd78;
	ld.global.f32 	%f3, [%rd76];
	ld.global.f32 	%f73, [%rd76+4];
	ld.global.f32 	%f74, [%rd76+8];
	sub.f32 	%f75, %f73, %f28;
	sub.f32 	%f76, %f74, %f28;
	cvt.f64.f32 	%fd2, %f75;
	cvt.f64.f32 	%fd3, %f76;
	mov.b32 	%r173, 0;
	sub.f32 	%f77, %f3, %f28;
	cvt.f64.f32 	%fd38, %f77;
$L__BB1_5:
	mul.lo.s32 	%r12, %r173, %r92;
	cvt.rn.f64.u32 	%fd36, %r173;
	add.f64 	%fd37, %fd36, 0d3FE0000000000000;
	fma.rn.f64 	%fd39, %fd37, %fd1, %fd38;
	cvt.rn.f32.f64 	%f4, %fd39;
	mov.b32 	%r174, 0;
$L__BB1_6:
	setp.lt.u32 	%p52, %r92, 4;
	add.s32 	%r14, %r174, %r12;
	mul.lo.s32 	%r15, %r14, %r92;
	cvt.rn.f64.u32 	%fd40, %r174;
	add.f64 	%fd41, %fd40, 0d3FE0000000000000;
	fma.rn.f64 	%fd42, %fd41, %fd1, %fd2;
	cvt.rn.f32.f64 	%f5, %fd42;
	mov.b32 	%r182, 0;
	@%p52 bra 	$L__BB1_9;
	add.s32 	%r179, %r15, 1;
	add.s32 	%r178, %r15, 2;
	add.s32 	%r177, %r15, 3;
	mul.lo.s32 	%r176, %r9, %r14;
	mov.f64 	%fd64, 0d0000000000000000;
	mov.b32 	%r180, 1;
	mov.u32 	%r175, %r15;
	mov.u32 	%r181, %r8;
$L__BB1_8:
	cvt.s64.s32 	%rd79, %r179;
	add.s64 	%rd80, %rd4, %rd79;
	shl.b64 	%rd81, %rd80, 2;
	add.s64 	%rd82, %rd1, %rd81;
	cvt.s64.s32 	%rd83, %r178;
	add.s64 	%rd84, %rd4, %rd83;
	shl.b64 	%rd85, %rd84, 2;
	add.s64 	%rd86, %rd1, %rd85;
	cvt.s64.s32 	%rd87, %r177;
	add.s64 	%rd88, %rd4, %rd87;
	shl.b64 	%rd89, %rd88, 2;
	add.s64 	%rd90, %rd1, %rd89;
	cvt.s64.s32 	%rd91, %r175;
	add.s64 	%rd92, %rd4, %rd91;
	shl.b64 	%rd93, %rd92, 2;
	add.s64 	%rd94, %rd1, %rd93;
	mov.b32 	%r152, 0;
	st.global.u32 	[%rd94], %r152;
	mul.wide.s32 	%rd95, %r176, 4;
	add.s64 	%rd96, %rd5, %rd95;
	st.global.f32 	[%rd96], %f4;
	st.global.f32 	[%rd96+4], %f5;
	add.f64 	%fd44, %fd64, 0d3FE0000000000000;
	fma.rn.f64 	%fd45, %fd44, %fd1, %fd3;
	cvt.rn.f32.f64 	%f78, %fd45;
	st.global.f32 	[%rd96+8], %f78;
	add.s32 	%r153, %r180, 2;
	st.global.u32 	[%rd82], %r152;
	st.global.f32 	[%rd96+12], %f4;
	st.global.f32 	[%rd96+16], %f5;
	cvt.rn.f64.u32 	%fd46, %r180;
	add.f64 	%fd47, %fd46, 0d3FE0000000000000;
	fma.rn.f64 	%fd48, %fd47, %fd1, %fd3;
	cvt.rn.f32.f64 	%f79, %fd48;
	st.global.f32 	[%rd96+20], %f79;
	add.s32 	%r154, %r180, 1;
	st.global.u32 	[%rd86], %r152;
	st.global.f32 	[%rd96+24], %f4;
	st.global.f32 	[%rd96+28], %f5;
	cvt.rn.f64.u32 	%fd49, %r154;
	add.f64 	%fd50, %fd49, 0d3FE0000000000000;
	fma.rn.f64 	%fd51, %fd50, %fd1, %fd3;
	cvt.rn.f32.f64 	%f80, %fd51;
	st.global.f32 	[%rd96+32], %f80;
	st.global.u32 	[%rd90], %r152;
	st.global.f32 	[%rd96+36], %f4;
	st.global.f32 	[%rd96+40], %f5;
	cvt.rn.f64.u32 	%fd52, %r153;
	add.f64 	%fd53, %fd52, 0d3FE0000000000000;
	fma.rn.f64 	%fd54, %fd53, %fd1, %fd3;
	cvt.rn.f32.f64 	%f81, %fd54;
	st.global.f32 	[%rd96+44], %f81;
	add.f64 	%fd64, %fd64, 0d4010000000000000;
	add.s32 	%r181, %r181, 4;
	add.s32 	%r180, %r180, 4;
	add.s32 	%r179, %r179, 4;
	add.s32 	%r178, %r178, 4;
	add.s32 	%r177, %r177, 4;
	add.s32 	%r176, %r176, 12;
	add.s32 	%r175, %r175, 4;
	setp.ne.s32 	%p53, %r181, 0;
	mov.u32 	%r182, %r7;
	@%p53 bra 	$L__BB1_8;
$L__BB1_9:
	setp.eq.s32 	%p54, %r6, 0;
	@%p54 bra 	$L__BB1_13;
	setp.eq.s32 	%p55, %r6, 1;
	add.s32 	%r35, %r182, %r15;
	cvt.s64.s32 	%rd97, %r35;
	add.s64 	%rd98, %rd4, %rd97;
	shl.b64 	%rd99, %rd98, 2;
	add.s64 	%rd100, %rd1, %rd99;
	mov.b32 	%r155, 0;
	st.global.u32 	[%rd100], %r155;
	mul.lo.s32 	%r156, %r35, 3;
	mul.wide.s32 	%rd101, %r156, 4;
	add.s64 	%rd6, %rd5, %rd101;
	st.global.f32 	[%rd6], %f4;
	st.global.f32 	[%rd6+4], %f5;
	cvt.rn.f64.u32 	%fd55, %r182;
	add.f64 	%fd56, %fd55, 0d3FE0000000000000;
	fma.rn.f64 	%fd57, %fd56, %fd1, %fd3;
	cvt.rn.f32.f64 	%f82, %fd57;
	st.global.f32 	[%rd6+8], %f82;
	@%p55 bra 	$L__BB1_13;
	setp.eq.s32 	%p56, %r6, 2;
	add.s32 	%r157, %r182, 1;
	add.s32 	%r158, %r35, 1;
	cvt.s64.s32 	%rd102, %r158;
	add.s64 	%rd103, %rd4, %rd102;
	shl.b64 	%rd104, %rd103, 2;
	add.s64 	%rd105, %rd1, %rd104;
	mov.b32 	%r159, 0;
	st.global.u32 	[%rd105], %r159;
	st.global.f32 	[%rd6+12], %f4;
	st.global.f32 	[%rd6+16], %f5;
	cvt.rn.f64.u32 	%fd58, %r157;
	add.f64 	%fd59, %fd58, 0d3FE0000000000000;
	fma.rn.f64 	%fd60, %fd59, %fd1, %fd3;
	cvt.rn.f32.f64 	%f83, %fd60;
	st.global.f32 	[%rd6+20], %f83;
	@%p56 bra 	$L__BB1_13;
	add.s32 	%r160, %r182, 2;
	add.s32 	%r161, %r35, 2;
	cvt.s64.s32 	%rd106, %r161;
	add.s64 	%rd107, %rd4, %rd106;
	shl.b64 	%rd108, %rd107, 2;
	add.s64 	%rd109, %rd1, %rd108;
	mov.b32 	%r162, 0;
	st.global.u32 	[%rd109], %r162;
	st.global.f32 	[%rd6+24], %f4;
	st.global.f32 	[%rd6+28], %f5;
	cvt.rn.f64.u32 	%fd61, %r160;
	add.f64 	%fd62, %fd61, 0d3FE0000000000000;
	fma.rn.f64 	%fd63, %fd62, %fd1, %fd3;
	cvt.rn.f32.f64 	%f84, %fd63;
	st.global.f32 	[%rd6+32], %f84;
$L__BB1_13:
	add.s32 	%r174, %r174, 1;
	setp.ne.s32 	%p57, %r174, %r92;
	@%p57 bra 	$L__BB1_6;
	add.s32 	%r173, %r173, 1;
	setp.ne.s32 	%p58, %r173, %r92;
	@%p58 bra 	$L__BB1_5;
	mov.u32 	%r163, %ntid.x;
	mov.u32 	%r164, %nctaid.x;
	mad.lo.s32 	%r172, %r163, %r164, %r172;
	setp.lt.s32 	%p59, %r172, %r1;
	@%p59 bra 	$L__BB1_4;
	bra.uni 	$L__BB1_72;
$L__BB1_16:
	setp.lt.s32 	%p5, %r92, 1;
	@%p5 bra 	$L__BB1_50;
	and.b32  	%r39, %r91, 15;
	and.b32  	%r40, %r91, 7;
	and.b32  	%r41, %r92, 3;
	and.b32  	%r42, %r92, 2147483644;
$L__BB1_18:
	ld.param.u64 	%rd115, [_Z20query_cube_point_gpuiiifiiiPKfS0_PiS1_Pf_param_11];
	ld.param.u64 	%rd111, [_Z20query_cube_point_gpuiiifiiiPKfS0_PiS1_Pf_param_8];
	ld.param.u32 	%r170, [_Z20query_cube_point_gpuiiifiiiPKfS0_PiS1_Pf_param_6];
	mul.lo.s32 	%r111, %r172, 3;
	cvta.to.global.u64 	%rd43, %rd111;
	mul.wide.s32 	%rd44, %r111, 4;
	add.s64 	%rd45, %rd43, %rd44;
	mul.lo.s32 	%r112, %r172, %r170;
	mul.wide.s32 	%rd46, %r112, 4;
	add.s64 	%rd7, %rd1, %rd46;
	mul.lo.s32 	%r113, %r112, 3;
	cvta.to.global.u64 	%rd47, %rd115;
	mul.wide.s32 	%rd48, %r113, 4;
	add.s64 	%rd8, %rd47, %rd48;
	ld.global.f32 	%f6, [%rd45];
	ld.global.f32 	%f7, [%rd45+4];
	ld.global.f32 	%f8, [%rd45+8];
	sub.f32 	%f9, %f6, %f28;
	sub.f32 	%f10, %f7, %f28;
	sub.f32 	%f11, %f8, %f28;
	cvt.f64.f32 	%fd6, %f10;
	cvt.f64.f32 	%fd7, %f11;
	mov.b32 	%r184, 0;
	cvt.f64.f32 	%fd10, %f9;
$L__BB1_19:
	mul.lo.s32 	%r45, %r184, %r92;
	cvt.rn.f64.u32 	%fd8, %r184;
	add.f64 	%fd9, %fd8, 0d3FE0000000000000;
	fma.rn.f64 	%fd11, %fd9, %fd1, %fd10;
	cvt.rn.f32.f64 	%f12, %fd11;
	mov.b32 	%r185, 0;
$L__BB1_20:
	setp.lt.u32 	%p25, %r92, 4;
	add.s32 	%r116, %r185, %r45;
	mul.lo.s32 	%r47, %r116, %r92;
	cvt.rn.f64.u32 	%fd12, %r185;
	add.f64 	%fd13, %fd12, 0d3FE0000000000000;
	fma.rn.f64 	%fd14, %fd13, %fd1, %fd6;
	cvt.rn.f32.f64 	%f13, %fd14;
	mov.b32 	%r187, 0;
	@%p25 bra 	$L__BB1_23;
	mov.b32 	%r186, 0;
$L__BB1_22:
	add.s32 	%r118, %r186, %r47;
	mul.wide.s32 	%rd49, %r118, 4;
	add.s64 	%rd50, %rd7, %rd49;
	mov.b32 	%r119, 0;
	st.global.u32 	[%rd50], %r119;
	mul.lo.s32 	%r120, %r118, 3;
	mul.wide.s32 	%rd51, %r120, 4;
	add.s64 	%rd52, %rd8, %rd51;
	st.global.f32 	[%rd52], %f12;
	st.global.f32 	[%rd52+4], %f13;
	cvt.rn.f64.u32 	%fd15, %r186;
	add.f64 	%fd16, %fd15, 0d3FE0000000000000;
	fma.rn.f64 	%fd17, %fd16, %fd1, %fd7;
	cvt.rn.f32.f64 	%f48, %fd17;
	st.global.f32 	[%rd52+8], %f48;
	add.s32 	%r121, %r186, 1;
	st.global.u32 	[%rd50+4], %r119;
	st.global.f32 	[%rd52+12], %f12;
	st.global.f32 	[%rd52+16], %f13;
	cvt.rn.f64.u32 	%fd18, %r121;
	add.f64 	%fd19, %fd18, 0d3FE0000000000000;
	fma.rn.f64 	%fd20, %fd19, %fd1, %fd7;
	cvt.rn.f32.f64 	%f49, %fd20;
	st.global.f32 	[%rd52+20], %f49;
	add.s32 	%r122, %r186, 2;
	st.global.u32 	[%rd50+8], %r119;
	st.global.f32 	[%rd52+24], %f12;
	st.global.f32 	[%rd52+28], %f13;
	cvt.rn.f64.u32 	%fd21, %r122;
	add.f64 	%fd22, %fd21, 0d3FE0000000000000;
	fma.rn.f64 	%fd23, %fd22, %fd1, %fd7;
	cvt.rn.f32.f64 	%f50, %fd23;
	st.global.f32 	[%rd52+32], %f50;
	add.s32 	%r123, %r186, 3;
	st.global.u32 	[%rd50+12], %r119;
	st.global.f32 	[%rd52+36], %f12;
	st.global.f32 	[%rd52+40], %f13;
	cvt.rn.f64.u32 	%fd24, %r123;
	add.f64 	%fd25, %fd24, 0d3FE0000000000000;
	fma.rn.f64 	%fd26, %fd25, %fd1, %fd7;
	cvt.rn.f32.f64 	%f51, %fd26;
	st.global.f32 	[%rd52+44], %f51;
	add.s32 	%r186, %r186, 4;
	setp.ne.s32 	%p26, %r186, %r42;
	mov.u32 	%r187, %r42;
	@%p26 bra 	$L__BB1_22;
$L__BB1_23:
	setp.eq.s32 	%p27, %r41, 0;
	@%p27 bra 	$L__BB1_27;
	setp.eq.s32 	%p28, %r41, 1;
	add.s32 	%r124, %r187, %r47;
	mul.wide.s32 	%rd53, %r124, 4;
	add.s64 	%rd9, %rd7, %rd53;
	mov.b32 	%r125, 0;
	st.global.u32 	[%rd9], %r125;
	mul.lo.s32 	%r126, %r124, 3;
	mul.wide.s32 	%rd54, %r126, 4;
	add.s64 	%rd10, %rd8, %rd54;
	st.global.f32 	[%rd10], %f12;
	st.global.f32 	[%rd10+4], %f13;
	cvt.rn.f64.u32 	%fd27, %r187;
	add.f64 	%fd28, %fd27, 0d3FE0000000000000;
	fma.rn.f64 	%fd29, %fd28, %fd1, %fd7;
	cvt.rn.f32.f64 	%f52, %fd29;
	st.global.f32 	[%rd10+8], %f52;
	@%p28 bra 	$L__BB1_27;
	setp.eq.s32 	%p29, %r41, 2;
	add.s32 	%r127, %r187, 1;
	mov.b32 	%r128, 0;
	st.global.u32 	[%rd9+4], %r128;
	st.global.f32 	[%rd10+12], %f12;
	st.global.f32 	[%rd10+16], %f13;
	cvt.rn.f64.u32 	%fd30, %r127;
	add.f64 	%fd31, %fd30, 0d3FE0000000000000;
	fma.rn.f64 	%fd32, %fd31, %fd1, %fd7;
	cvt.rn.f32.f64 	%f53, %fd32;
	st.global.f32 	[%rd10+20], %f53;
	@%p29 bra 	$L__BB1_27;
	add.s32 	%r129, %r187, 2;
	mov.b32 	%r130, 0;
	st.global.u32 	[%rd9+8], %r130;
	st.global.f32 	[%rd10+24], %f12;
	st.global.f32 	[%rd10+28], %f13;
	cvt.rn.f64.u32 	%fd33, %r129;
	add.f64 	%fd34, %fd33, 0d3FE0000000000000;
	fma.rn.f64 	%fd35, %fd34, %fd1, %fd7;
	cvt.rn.f32.f64 	%f54, %fd35;
	st.global.f32 	[%rd10+32], %f54;
$L__BB1_27:
	add.s32 	%r185, %r185, 1;
	setp.ne.s32 	%p30, %r185, %r92;
	@%p30 bra 	$L__BB1_20;
	add.s32 	%r184, %r184, 1;
	setp.ne.s32 	%p31, %r184, %r92;
	@%p31 bra 	$L__BB1_19;
	ld.param.u64 	%rd114, [_Z20query_cube_point_gpuiiifiiiPKfS0_PiS1_Pf_param_9];
	mul.lo.s32 	%r132, %r172, %r91;
	cvta.to.global.u64 	%rd55, %rd114;
	mul.wide.s32 	%rd56, %r132, 4;
	add.s64 	%rd11, %rd55, %rd56;
	div.s32 	%r53, %r172, %r90;
	mov.b32 	%r188, 0;
	mov.u32 	%r191, %r188;
$L__BB1_30:
	ld.param.u64 	%rd110, [_Z20query_cube_point_gpuiiifiiiPKfS0_PiS1_Pf_param_7];
	ld.param.u32 	%r167, [_Z20query_cube_point_gpuiiifiiiPKfS0_PiS1_Pf_param_1];
	mul.lo.s32 	%r133, %r188, 3;
	cvt.u64.u32 	%rd57, %r133;
	mul.lo.s32 	%r134, %r167, %r53;
	mul.lo.s32 	%r135, %r134, 3;
	cvt.s64.s32 	%rd58, %r135;
	add.s64 	%rd59, %rd58, %rd57;
	cvta.to.global.u64 	%rd60, %rd110;
	shl.b64 	%rd61, %rd59, 2;
	add.s64 	%rd62, %rd60, %rd61;
	ld.global.f32 	%f14, [%rd62];
	ld.global.f32 	%f15, [%rd62+4];
	ld.global.f32 	%f16, [%rd62+8];
	sub.f32 	%f55, %f14, %f6;
	abs.f32 	%f56, %f55;
	setp.geu.f32 	%p32, %f56, %f28;
	@%p32 bra 	$L__BB1_35;
	sub.f32 	%f57, %f15, %f7;
	abs.f32 	%f58, %f57;
	setp.geu.f32 	%p33, %f58, %f28;
	@%p33 bra 	$L__BB1_35;
	sub.f32 	%f59, %f16, %f8;
	abs.f32 	%f60, %f59;
	setp.geu.f32 	%p34, %f60, %f28;
	@%p34 bra 	$L__BB1_35;
	setp.gt.s32 	%p35, %r91, 0;
	sub.f32 	%f61, %f14, %f9;
	div.rn.f32 	%f62, %f61, %f2;
	cvt.rmi.f32.f32 	%f63, %f62;
	mul.f32 	%f64, %f63, %f1;
	sub.f32 	%f65, %f15, %f10;
	div.rn.f32 	%f66, %f65, %f2;
	cvt.rmi.f32.f32 	%f67, %f66;
	mul.f32 	%f68, %f67, %f1;
	fma.rn.f32 	%f69, %f64, %f1, %f68;
	sub.f32 	%f70, %f16, %f11;
	div.rn.f32 	%f71, %f70, %f2;
	cvt.rmi.f32.f32 	%f72, %f71;
	add.f32 	%f17, %f72, %f69;
	setp.eq.s32 	%p36, %r191, 0;
	and.pred  	%p37, %p36, %p35;
	@%p37 bra 	$L__BB1_37;
$L__BB1_34:
	mul.wide.s32 	%rd70, %r191, 4;
	add.s64 	%rd71, %rd11, %rd70;
	st.global.u32 	[%rd71], %r188;
	cvt.rzi.s32.f32 	%r140, %f17;
	mul.wide.s32 	%rd72, %r140, 4;
	add.s64 	%rd73, %rd7, %rd72;
	ld.global.u32 	%r141, [%rd73];
	add.s32 	%r142, %r141, 1;
	st.global.u32 	[%rd73], %r142;
	add.s32 	%r191, %r191, 1;
$L__BB1_35:
	ld.param.u32 	%r168, [_Z20query_cube_point_gpuiiifiiiPKfS0_PiS1_Pf_param_1];
	add.s32 	%r188, %r188, 1;
	setp.ge.s32 	%p47, %r188, %r168;
	setp.eq.s32 	%p48, %r191, %r91;
	or.pred  	%p49, %p47, %p48;
	@%p49 bra 	$L__BB1_36;
	bra.uni 	$L__BB1_30;
$L__BB1_36:
	mov.u32 	%r143, %ntid.x;
	mov.u32 	%r144, %nctaid.x;
	mad.lo.s32 	%r172, %r143, %r144, %r172;
	setp.lt.s32 	%p50, %r172, %r1;
	@%p50 bra 	$L__BB1_18;
	bra.uni 	$L__BB1_72;
$L__BB1_37:
	setp.lt.u32 	%p38, %r91, 16;
	mov.b32 	%r193, 0;
	@%p38 bra 	$L__BB1_40;
	mov.b32 	%r190, 0;
$L__BB1_39:
	.pragma "nounroll";
	mul.wide.u32 	%rd63, %r190, 4;
	add.s64 	%rd64, %rd11, %rd63;
	st.global.u32 	[%rd64], %r188;
	st.global.u32 	[%rd64+4], %r188;
	st.global.u32 	[%rd64+8], %r188;
	st.global.u32 	[%rd64+12], %r188;
	st.global.u32 	[%rd64+16], %r188;
	st.global.u32 	[%rd64+20], %r188;
	st.global.u32 	[%rd64+24], %r188;
	st.global.u32 	[%rd64+28], %r188;
	st.global.u32 	[%rd64+32], %r188;
	st.global.u32 	[%rd64+36], %r188;
	st.global.u32 	[%rd64+40], %r188;
	st.global.u32 	[%rd64+44], %r188;
	st.global.u32 	[%rd64+48], %r188;
	st.global.u32 	[%rd64+52], %r188;
	st.global.u32 	[%rd64+56], %r188;
	st.global.u32 	[%rd64+60], %r188;
	add.s32 	%r190, %r190, 16;
	and.b32  	%r193, %r91, 2147483632;
	setp.eq.s32 	%p39, %r190, %r193;
	@%p39 bra 	$L__BB1_40;
	bra.uni 	$L__BB1_39;
$L__BB1_40:
	setp.eq.s32 	%p40, %r39, 0;
	@%p40 bra 	$L__BB1_34;
	add.s32 	%r138, %r39, -1;
	setp.lt.u32 	%p41, %r138, 7;
	@%p41 bra 	$L__BB1_43;
	mul.wide.u32 	%rd65, %r193, 4;
	add.s64 	%rd66, %rd11, %rd65;
	st.global.u32 	[%rd66], %r188;
	st.global.u32 	[%rd66+4], %r188;
	st.global.u32 	[%rd66+8], %r188;
	st.global.u32 	[%rd66+12], %r188;
	st.global.u32 	[%rd66+16], %r188;
	st.global.u32 	[%rd66+20], %r188;
	st.global.u32 	[%rd66+24], %r188;
	st.global.u32 	[%rd66+28], %r188;
	add.s32 	%r193, %r193, 8;
$L__BB1_43:
	setp.eq.s32 	%p42, %r40, 0;
	@%p42 bra 	$L__BB1_34;
	add.s32 	%r139, %r40, -1;
	setp.lt.u32 	%p43, %r139, 3;
	@%p43 bra 	$L__BB1_46;
	mul.wide.u32 	%rd67, %r193, 4;
	add.s64 	%rd68, %rd11, %rd67;
	st.global.u32 	[%rd68], %r188;
	st.global.u32 	[%rd68+4], %r188;
	st.global.u32 	[%rd68+8], %r188;
	st.global.u32 	[%rd68+12], %r188;
	add.s32 	%r193, %r193, 4;
$L__BB1_46:
	and.b32  	%r67, %r91, 3;
	setp.eq.s32 	%p44, %r67, 0;
	@%p44 bra 	$L__BB1_34;
	setp.eq.s32 	%p45, %r67, 1;
	mul.wide.u32 	%rd69, %r193, 4;
	add.s64 	%rd12, %rd11, %rd69;
	st.global.u32 	[%rd12], %r188;
	@%p45 bra 	$L__BB1_34;
	setp.eq.s32 	%p46, %r67, 2;
	st.global.u32 	[%rd12+4], %r188;
	@%p46 bra 	$L__BB1_34;
	st.global.u32 	[%rd12+8], %r188;
	bra.uni 	$L__BB1_34;
$L__BB1_50:
	and.b32  	%r69, %r91, 15;
	add.s32 	%r70, %r69, -1;
	and.b32  	%r71, %r91, 7;
	add.s32 	%r72, %r71, -1;
	and.b32  	%r73, %r91, 2147483632;
	and.b32  	%r74, %r91, 3;
$L__BB1_51:
	ld.param.u64 	%rd113, [_Z20query_cube_point_gpuiiifiiiPKfS0_PiS1_Pf_param_9];
	ld.param.u32 	%r169, [_Z20query_cube_point_gpuiiifiiiPKfS0_PiS1_Pf_param_6];
	div.s32 	%r99, %r172, %r90;
	mul.lo.s32 	%r100, %r4, %r99;
	cvt.s64.s32 	%rd13, %r100;
	mul.lo.s32 	%r101, %r172, 3;
	mul.wide.s32 	%rd22, %r101, 4;
	add.s64 	%rd23, %rd3, %rd22;
	mul.lo.s32 	%r102, %r172, %r91;
	cvta.to.global.u64 	%rd24, %rd113;
	mul.wide.s32 	%rd25, %r102, 4;
	add.s64 	%rd14, %rd24, %rd25;
	mul.lo.s32 	%r103, %r172, %r169;
	cvt.s64.s32 	%rd15, %r103;
	ld.global.f32 	%f18, [%rd23];
	ld.global.f32 	%f19, [%rd23+4];
	ld.global.f32 	%f20, [%rd23+8];
	sub.f32 	%f21, %f18, %f28;
	sub.f32 	%f22, %f19, %f28;
	sub.f32 	%f23, %f20, %f28;
	mov.b32 	%r196, 0;
	mov.u32 	%r202, %r196;
$L__BB1_52:
	mul.lo.s32 	%r104, %r196, 3;
	cvt.u64.u32 	%rd26, %r104;
	add.s64 	%rd27, %rd13, %rd26;
	shl.b64 	%rd28, %rd27, 2;
	add.s64 	%rd29, %rd2, %rd28;
	ld.global.f32 	%f24, [%rd29];
	ld.global.f32 	%f25, [%rd29+4];
	ld.global.f32 	%f26, [%rd29+8];
	sub.f32 	%f30, %f24, %f18;
	abs.f32 	%f31, %f30;
	setp.geu.f32 	%p6, %f31, %f28;
	@%p6 bra 	$L__BB1_70;
	sub.f32 	%f32, %f25, %f19;
	abs.f32 	%f33, %f32;
	setp.geu.f32 	%p7, %f33, %f28;
	@%p7 bra 	$L__BB1_70;
	sub.f32 	%f34, %f26, %f20;
	abs.f32 	%f35, %f34;
	setp.geu.f32 	%p8, %f35, %f28;
	@%p8 bra 	$L__BB1_70;
	setp.lt.s32 	%p9, %r91, 1;
	sub.f32 	%f36, %f24, %f21;
	div.rn.f32 	%f37, %f36, %f2;
	cvt.rmi.f32.f32 	%f38, %f37;
	mul.f32 	%f39, %f38, %f1;
	sub.f32 	%f40, %f25, %f22;
	div.rn.f32 	%f41, %f40, %f2;
	cvt.rmi.f32.f32 	%f42, %f41;
	mul.f32 	%f43, %f42, %f1;
	fma.rn.f32 	%f44, %f39, %f1, %f43;
	sub.f32 	%f45, %f26, %f23;
	div.rn.f32 	%f46, %f45, %f2;
	cvt.rmi.f32.f32 	%f47, %f46;
	add.f32 	%f27, %f47, %f44;
	setp.ne.s32 	%p10, %r202, 0;
	or.pred  	%p11, %p10, %p9;
	@%p11 bra 	$L__BB1_69;
	setp.lt.u32 	%p12, %r91, 16;
	mov.b32 	%r200, 0;
	@%p12 bra 	$L__BB1_59;
	mov.b32 	%r198, 0;
$L__BB1_58:
	.pragma "nounroll";
	mul.wide.u32 	%rd30, %r198, 4;
	add.s64 	%rd31, %rd14, %rd30;
	st.global.u32 	[%rd31], %r196;
	st.global.u32 	[%rd31+4], %r196;
	st.global.u32 	[%rd31+8], %r196;
	st.global.u32 	[%rd31+12], %r196;
	st.global.u32 	[%rd31+16], %r196;
	st.global.u32 	[%rd31+20], %r196;
	st.global.u32 	[%rd31+24], %r196;
	st.global.u32 	[%rd31+28], %r196;
	st.global.u32 	[%rd31+32], %r196;
	st.global.u32 	[%rd31+36], %r196;
	st.global.u32 	[%rd31+40], %r196;
	st.global.u32 	[%rd31+44], %r196;
	st.global.u32 	[%rd31+48], %r196;
	st.global.u32 	[%rd31+52], %r196;
	st.global.u32 	[%rd31+56], %r196;
	st.global.u32 	[%rd31+60], %r196;
	add.s32 	%r198, %r198, 16;
	setp.ne.s32 	%p13, %r198, %r73;
	mov.u32 	%r200, %r73;
	@%p13 bra 	$L__BB1_58;
$L__BB1_59:
	setp.eq.s32 	%p14, %r69, 0;
	@%p14 bra 	$L__BB1_69;
	setp.lt.u32 	%p15, %r70, 7;
	@%p15 bra 	$L__BB1_62;
	mul.wide.u32 	%rd32, %r200, 4;
	add.s64 	%rd33, %rd14, %rd32;
	st.global.u32 	[%rd33], %r196;
	st.global.u32 	[%rd33+4], %r196;
	st.global.u32 	[%rd33+8], %r196;
	st.global.u32 	[%rd33+12], %r196;
	st.global.u32 	[%rd33+16], %r196;
	st.global.u32 	[%rd33+20], %r196;
	st.global.u32 	[%rd33+24], %r196;
	st.global.u32 	[%rd33+28], %r196;
	add.s32 	%r200, %r200, 8;
$L__BB1_62:
	setp.eq.s32 	%p16, %r71, 0;
	@%p16 bra 	$L__BB1_69;
	setp.lt.u32 	%p17, %r72, 3;
	@%p17 bra 	$L__BB1_65;
	mul.wide.u32 	%rd34, %r200, 4;
	add.s64 	%rd35, %rd14, %rd34;
	st.global.u32 	[%rd35], %r196;
	st.global.u32 	[%rd35+4], %r196;
	st.global.u32 	[%rd35+8], %r196;
	st.global.u32 	[%rd35+12], %r196;
	add.s32 	%r200, %r200, 4;
$L__BB1_65:
	setp.eq.s32 	%p18, %r74, 0;
	@%p18 bra 	$L__BB1_69;
	setp.eq.s32 	%p19, %r74, 1;
	mul.wide.u32 	%rd36, %r200, 4;
	add.s64 	%rd16, %rd14, %rd36;
	st.global.u32 	[%rd16], %r196;
	@%p19 bra 	$L__BB1_69;
	setp.eq.s32 	%p20, %r74, 2;
	st.global.u32 	[%rd16+4], %r196;
	@%p20 bra 	$L__BB1_69;
	st.global.u32 	[%rd16+8], %r196;
$L__BB1_69:
	mul.wide.s32 	%rd37, %r202, 4;
	add.s64 	%rd38, %rd14, %rd37;
	st.global.u32 	[%rd38], %r196;
	cvt.rzi.s32.f32 	%r107, %f27;
	cvt.s64.s32 	%rd39, %r107;
	add.s64 	%rd40, %rd15, %rd39;
	shl.b64 	%rd41, %rd40, 2;
	add.s64 	%rd42, %rd1, %rd41;
	ld.global.u32 	%r108, [%rd42];
	add.s32 	%r109, %r108, 1;
	st.global.u32 	[%rd42], %r109;
	add.s32 	%r202, %r202, 1;
$L__BB1_70:
	ld.param.u32 	%r166, [_Z20query_cube_point_gpuiiifiiiPKfS0_PiS1_Pf_param_1];
	add.s32 	%r196, %r196, 1;
	setp.lt.s32 	%p21, %r196, %r166;
	setp.ne.s32 	%p22, %r202, %r91;
	and.pred  	%p23, %p21, %p22;
	@%p23 bra 	$L__BB1_52;
	add.s32 	%r172, %r172, %r5;
	setp.lt.s32 	%p24, %r172, %r1;
	@%p24 bra 	$L__BB1_51;
$L__BB1_72:
	ret;

}
	// .globl	_Z34query_ball_point_dynamic_shape_gpuiiiiiPKfS0_S0_PiS1_S1_Pf
.visible .entry _Z34query_ball_point_dynamic_shape_gpuiiiiiPKfS0_S0_PiS1_S1_Pf(
	.param .u32 _Z34query_ball_point_dynamic_shape_gpuiiiiiPKfS0_S0_PiS1_S1_Pf_param_0,
	.param .u32 _Z34query_ball_point_dynamic_shape_gpuiiiiiPKfS0_S0_PiS1_S1_Pf_param_1,
	.param .u32 _Z34query_ball_point_dynamic_shape_gpuiiiiiPKfS0_S0_PiS1_S1_Pf_param_2,
	.param .u32 _Z34query_ball_point_dynamic_shape_gpuiiiiiPKfS0_S0_PiS1_S1_Pf_param_3,
	.param .u32 _Z34query_ball_point_dynamic_shape_gpuiiiiiPKfS0_S0_PiS1_S1_Pf_param_4,
	.param .u64 .ptr .align 1 _Z34query_ball_point_dynamic_shape_gpuiiiiiPKfS0_S0_PiS1_S1_Pf_param_5,
	.param .u64 .ptr .align 1 _Z34query_ball_point_dynamic_shape_gpuiiiiiPKfS0_S0_PiS1_S1_Pf_param_6,
	.param .u64 .ptr .align 1 _Z34query_ball_point_dynamic_shape_gpuiiiiiPKfS0_S0_PiS1_S1_Pf_param_7,
	.param .u64 .ptr .align 1 _Z34query_ball_point_dynamic_shape_gpuiiiiiPKfS0_S0_PiS1_S1_Pf_param_8,
	.param .u64 .ptr .align 1 _Z34query_ball_point_dynamic_shape_gpuiiiiiPKfS0_S0_PiS1_S1_Pf_param_9,
	.param .u64 .ptr .align 1 _Z34query_ball_point_dynamic_shape_gpuiiiiiPKfS0_S0_PiS1_S1_Pf_param_10,
	.param .u64 .ptr .align 1 _Z34query_ball_point_dynamic_shape_gpuiiiiiPKfS0_S0_PiS1_S1_Pf_param_11
)
{
	.reg .pred 	%p<23>;
	.reg .b32 	%r<57>;
	.reg .b32 	%f<64>;
	.reg .b64 	%rd<65>;
	.reg .b64 	%fd<7>;

	ld.param.u32 	%r30, [_Z34query_ball_point_dynamic_shape_gpuiiiiiPKfS0_S0_PiS1_S1_Pf_param_0];
	ld.param.u32 	%r26, [_Z34query_ball_point_dynamic_shape_gpuiiiiiPKfS0_S0_PiS1_S1_Pf_param_1];
	ld.param.u32 	%r27, [_Z34query_ball_point_dynamic_shape_gpuiiiiiPKfS0_S0_PiS1_S1_Pf_param_2];
	ld.param.u32 	%r28, [_Z34query_ball_point_dynamic_shape_gpuiiiiiPKfS0_S0_PiS1_S1_Pf_param_3];
	ld.param.u32 	%r29, [_Z34query_ball_point_dynamic_shape_gpuiiiiiPKfS0_S0_PiS1_S1_Pf_param_4];
	ld.param.u64 	%rd23, [_Z34query_ball_point_dynamic_shape_gpuiiiiiPKfS0_S0_PiS1_S1_Pf_param_5];
	ld.param.u64 	%rd24, [_Z34query_ball_point_dynamic_shape_gpuiiiiiPKfS0_S0_PiS1_S1_Pf_param_6];
	ld.param.u64 	%rd25, [_Z34query_ball_point_dynamic_shape_gpuiiiiiPKfS0_S0_PiS1_S1_Pf_param_7];
	ld.param.u64 	%rd26, [_Z34query_ball_point_dynamic_shape_gpuiiiiiPKfS0_S0_PiS1_S1_Pf_param_8];
	ld.param.u64 	%rd27, [_Z34query_ball_point_dynamic_shape_gpuiiiiiPKfS0_S0_PiS1_S1_Pf_param_9];
	ld.param.u64 	%rd28, [_Z34query_ball_point_dynamic_shape_gpuiiiiiPKfS0_S0_PiS1_S1_Pf_param_10];
	ld.param.u64 	%rd29, [_Z34query_ball_point_dynamic_shape_gpuiiiiiPKfS0_S0_PiS1_S1_Pf_param_11];
	cvta.to.global.u64 	%rd1, %rd27;
	cvta.to.global.u64 	%rd2, %rd29;
	cvta.to.global.u64 	%rd3, %rd28;
	cvta.to.global.u64 	%rd4, %rd26;
	mul.lo.s32 	%r1, %r27, %r30;
	mov.u32 	%r31, %ctaid.x;
	mov.u32 	%r2, %ntid.x;
	mov.u32 	%r32, %tid.x;
	mad.lo.s32 	%r49, %r31, %r2, %r32;
	setp.ge.s32 	%p1, %r49, %r1;
	@%p1 bra 	$L__BB2_18;
	setp.gt.s32 	%p2, %r26, 0;
	setp.ne.s32 	%p3, %r29, 0;
	mov.u32 	%r33, %nctaid.x;
	mul.lo.s32 	%r4, %r2, %r33;
	and.pred  	%p4, %p2, %p3;
	@%p4 bra 	$L__BB2_3;
$L__BB2_2:
	mul.wide.s32 	%rd60, %r49, 4;
	add.s64 	%rd61, %rd1, %rd60;
	mov.b32 	%r48, 0;
	st.global.u32 	[%rd61], %r48;
	add.s32 	%r49, %r49, %r4;
	setp.lt.s32 	%p22, %r49, %r1;
	@%p22 bra 	$L__BB2_2;
	bra.uni 	$L__BB2_18;
$L__BB2_3:
	cvt.rn.f32.s32 	%f7, %r28;
	cvt.f64.f32 	%fd1, %f7;
	mov.f64 	%fd2, 0d401921FB54442D18;
	div.rn.f64 	%fd3, %fd2, %fd1;
	cvt.rn.f32.f64 	%f1, %fd3;
	and.b32  	%r7, %r29, 3;
	and.b32  	%r8, %r29, 2147483644;
	and.b32  	%r9, %r29, 1;
	neg.s32 	%r10, %r8;
	add.s64 	%rd5, %rd2, 16;
	cvta.to.global.u64 	%rd6, %rd24;
	cvta.to.global.u64 	%rd7, %rd23;
	cvta.to.global.u64 	%rd8, %rd25;
	mul.lo.s32 	%r11, %r26, 3;
$L__BB2_4:
	div.s32 	%r35, %r49, %r27;
	mul.lo.s32 	%r36, %r11, %r35;
	cvt.s64.s32 	%rd9, %r36;
	mul.lo.s32 	%r37, %r49, 3;
	mul.wide.s32 	%rd30, %r37, 4;
	add.s64 	%rd31, %rd6, %rd30;
	mul.lo.s32 	%r38, %r49, %r28;
	mul.wide.s32 	%rd32, %r38, 4;
	add.s64 	%rd10, %rd8, %rd32;
	mul.lo.s32 	%r39, %r49, %r29;
	mul.wide.s32 	%rd33, %r39, 4;
	add.s64 	%rd11, %rd4, %rd33;
	shl.b32 	%r40, %r39, 1;
	mul.wide.s32 	%rd34, %r40, 4;
	add.s64 	%rd12, %rd3, %rd34;
	add.s64 	%rd13, %rd2, %rd34;
	ld.global.f32 	%f2, [%rd31];
	ld.global.f32 	%f3, [%rd31+4];
	ld.global.f32 	%f4, [%rd31+8];
	add.s64 	%rd14, %rd11, 8;
	add.s64 	%rd15, %rd12, 16;
	add.s64 	%rd16, %rd5, %rd34;
	mov.b32 	%r51, 0;
	mov.u32 	%r56, %r51;
$L__BB2_5:
	mul.lo.s32 	%r41, %r51, 3;
	cvt.u64.u32 	%rd35, %r41;
	add.s64 	%rd36, %rd9, %rd35;
	shl.b64 	%rd37, %rd36, 2;
	add.s64 	%rd38, %rd7, %rd37;
	ld.global.f32 	%f8, [%rd38];
	ld.global.f32 	%f9, [%rd38+4];
	ld.global.f32 	%f10, [%rd38+8];
	sub.f32 	%f11, %f2, %f8;
	sub.f32 	%f12, %f3, %f9;
	mul.f32 	%f13, %f12, %f12;
	fma.rn.f32 	%f14, %f11, %f11, %f13;
	sub.f32 	%f15, %f4, %f10;
	mul.f32 	%f16, %f15, %f15;
	add.f32 	%f17, %f14, %f16;
	sqrt.rn.f32 	%f18, %f17;
	max.f32 	%f19, %f18, 0f1E3CE508;
	fma.rn.f32 	%f20, %f11, %f11, %f16;
	sqrt.rn.f32 	%f21, %f20;
	max.f32 	%f22, %f21, 0f1E3CE508;
	sub.f32 	%f23, %f8, %f2;
	div.rn.f32 	%f24, %f23, %f22;
	abs.f32 	%f25, %f24;
	fma.rn.f32 	%f26, %f25, 0fBF000000, 0f3F000000;
	rsqrt.approx.ftz.f32 	%f27, %f26;
	mul.f32 	%f28, %f27, %f26;
	mul.f32 	%f29, %f27, 0fBF000000;
	fma.rn.f32 	%f30, %f28, %f29, 0f3F000000;
	fma.rn.f32 	%f31, %f28, %f30, %f28;
	setp.eq.f32 	%p5, %f25, 0f3F800000;
	selp.f32 	%f32, 0f00000000, %f31, %p5;
	setp.gt.f32 	%p6, %f25, 0f3F0F5C29;
	selp.f32 	%f33, %f32, %f25, %p6;
	copysign.f32 	%f34, %f24, %f33;
	mul.f32 	%f35, %f34, %f34;
	fma.rn.f32 	%f36, %f35, 0f3D10ECEF, 0f3C8B1ABB;
	fma.rn.f32 	%f37, %f36, %f35, 0f3CFC028C;
	fma.rn.f32 	%f38, %f37, %f35, 0f3D372139;
	fma.rn.f32 	%f39, %f38, %f35, 0f3D9993DB;
	fma.rn.f32 	%f40, %f39, %f35, 0f3E2AAAC6;
	mul.f32 	%f41, %f35, %f40;
	fma.rn.f32 	%f42, %f41, %f34, %f34;
	neg.f32 	%f43, %f42;
	selp.f32 	%f44, %f42, %f43, %p6;
	fma.rn.f32 	%f45, 0f3F6EE581, 0f3FD774EB, %f44;
	setp.gt.f32 	%p7, %f24, 0f3F0F5C29;
	selp.f32 	%f46, %f42, %f45, %p7;
	add.f32 	%f47, %f46, %f46;
	selp.f32 	%f48, %f47, %f46, %p6;
	sub.f32 	%f49, %f10, %f4;
	setp.ltu.f32 	%p8, %f49, 0f00000000;
	cvt.f64.f32 	%fd4, %f48;
	mov.f64 	%fd5, 0d401921FB54442D18;
	sub.f64 	%fd6, %fd5, %fd4;
	cvt.rn.f32.f64 	%f50, %fd6;
	selp.f32 	%f51, %f50, %f48, %p8;
	div.rn.f32 	%f52, %f51, %f1;
	cvt.rmi.f32.f32 	%f53, %f52;
	cvt.rzi.s32.f32 	%r42, %f53;
	add.s32 	%r43, %r42, 1;
	cvt.rn.f32.s32 	%f54, %r42;
	mul.f32 	%f55, %f1, %f54;
	sub.f32 	%f56, %f51, %f55;
	div.rn.f32 	%f5, %f56, %f1;
	cvt.rn.f32.s32 	%f57, %r43;
	mul.f32 	%f58, %f1, %f57;
	sub.f32 	%f59, %f58, %f51;
	div.rn.f32 	%f6, %f59, %f1;
	rem.s32 	%r15, %r43, %r28;
	rem.s32 	%r16, %r42, %r28;
	mul.wide.s32 	%rd39, %r16, 4;
	add.s64 	%rd40, %rd10, %rd39;
	ld.global.f32 	%f60, [%rd40];
	mul.f32 	%f61, %f60, %f6;
	mul.wide.s32 	%rd41, %r15, 4;
	add.s64 	%rd42, %rd10, %rd41;
	ld.global.f32 	%f62, [%rd42];
	fma.rn.f32 	%f63, %f62, %f5, %f61;
	setp.geu.f32 	%p9, %f19, %f63;
	@%p9 bra 	$L__BB2_16;
	setp.lt.s32 	%p10, %r29, 1;
	setp.ne.s32 	%p11, %r56, 0;
	or.pred  	%p12, %p11, %p10;
	@%p12 bra 	$L__BB2_15;
	setp.lt.u32 	%p13, %r29, 4;
	mov.b32 	%r55, 0;
	@%p13 bra 	$L__BB2_10;
	mov.u64 	%rd62, %rd16;
	mov.u64 	%rd63, %rd15;
	mov.u64 	%rd64, %rd14;
	mov.u32 	%r53, %r10;
$L__BB2_9:
	.pragma "nounroll";
	st.global.u32 	[%rd64+-8], %r51;
	st.global.u32 	[%rd63+-16], %r16;
	st.global.u32 	[%rd63+-12], %r15;
	st.global.f32 	[%rd62+-16], %f6;
	st.global.f32 	[%rd62+-12], %f5;
	st.global.u32 	[%rd64+-4], %r51;
	st.global.u32 	[%rd63+-8], %r16;
	st.global.u32 	[%rd63+-4], %r15;
	st.global.f32 	[%rd62+-8], %f6;
	st.global.f32 	[%rd62+-4], %f5;
	st.global.u32 	[%rd64], %r51;
	st.global.u32 	[%rd63], %r16;
	st.global.u32 	[%rd63+4], %r15;
	st.global.f32 	[%rd62], %f6;
	st.global.f32 	[%rd62+4], %f5;
	st.global.u32 	[%rd64+4], %r51;
	st.global.u32 	[%rd63+8], %r16;
	st.global.u32 	[%rd63+12], %r15;
	st.global.f32 	[%rd62+8], %f6;
	st.global.f32 	[%rd62+12], %f5;
	add.s32 	%r53, %r53, 4;
	add.s64 	%rd64, %rd64, 16;
	add.s64 	%rd63, %rd63, 32;
	add.s64 	%rd62, %rd62, 32;
	setp.ne.s32 	%p14, %r53, 0;
	mov.u32 	%r55, %r8;
	@%p14 bra 	$L__BB2_9;
$L__BB2_10:
	setp.eq.s32 	%p15, %r7, 0;
	@%p15 bra 	$L__BB2_15;
	setp.eq.s32 	%p16, %r7, 1;
	@%p16 bra 	$L__BB2_13;
	mul.wide.u32 	%rd43, %r55, 4;
	add.s64 	%rd44, %rd11, %rd43;
	st.global.u32 	[%rd44], %r51;
	shl.b32 	%r45, %r55, 1;
	mul.wide.u32 	%rd45, %r45, 4;
	add.s64 	%rd46, %rd12, %rd45;
	st.global.u32 	[%rd46], %r16;
	st.global.u32 	[%rd46+4], %r15;
	add.s64 	%rd47, %rd13, %rd45;
	st.global.f32 	[%rd47], %f6;
	st.global.f32 	[%rd47+4], %f5;
	st.global.u32 	[%rd44+4], %r51;
	st.global.u32 	[%rd46+8], %r16;
	st.global.u32 	[%rd46+12], %r15;
	st.global.f32 	[%rd47+8], %f6;
	st.global.f32 	[%rd47+12], %f5;
	add.s32 	%r55, %r55, 2;
$L__BB2_13:
	setp.eq.s32 	%p17, %r9, 0;
	@%p17 bra 	$L__BB2_15;
	mul.wide.u32 	%rd48, %r55, 4;
	add.s64 	%rd49, %rd11, %rd48;
	st.global.u32 	[%rd49], %r51;
	shl.b32 	%r46, %r55, 1;
	mul.wide.u32 	%rd50, %r46, 4;
	add.s64 	%rd51, %rd12, %rd50;
	st.global.u32 	[%rd51], %r16;
	st.global.u32 	[%rd51+4], %r15;
	add.s64 	%rd52, %rd13, %rd50;
	st.global.f32 	[%rd52], %f6;
	st.global.f32 	[%rd52+4], %f5;
$L__BB2_15:
	mul.wide.s32 	%rd53, %r56, 4;
	add.s64 	%rd54, %rd11, %rd53;
	st.global.u32 	[%rd54], %r51;
	shl.b32 	%r47, %r56, 1;
	mul.wide.s32 	%rd55, %r47, 4;
	add.s64 	%rd56, %rd12, %rd55;
	st.global.u32 	[%rd56], %r16;
	st.global.u32 	[%rd56+4], %r15;
	add.s64 	%rd57, %rd13, %rd55;
	st.global.f32 	[%rd57], %f6;
	st.global.f32 	[%rd57+4], %f5;
	add.s32 	%r56, %r56, 1;
$L__BB2_16:
	add.s32 	%r51, %r51, 1;
	setp.lt.s32 	%p18, %r51, %r26;
	setp.ne.s32 	%p19, %r56, %r29;
	and.pred  	%p20, %p18, %p19;
	@%p20 bra 	$L__BB2_5;
	mul.wide.s32 	%rd58, %r49, 4;
	add.s64 	%rd59, %rd1, %rd58;
	st.global.u32 	[%rd59], %r56;
	add.s32 	%r49, %r49, %r4;
	setp.lt.s32 	%p21, %r49, %r1;
	@%p21 bra 	$L__BB2_4;
$L__BB2_18:
	ret;

}
	// .globl	_Z35query_dynamic_radius_for_points_gpuiiiiPKfS0_PiPf
.visible .entry _Z35query_dynamic_radius_for_points_gpuiiiiPKfS0_PiPf(
	.param .u32 _Z35query_dynamic_radius_for_points_gpuiiiiPKfS0_PiPf_param_0,
	.param .u32 _Z35query_dynamic_radius_for_points_gpuiiiiPKfS0_PiPf_param_1,
	.param .u32 _Z35query_dynamic_radius_for_points_gpuiiiiPKfS0_PiPf_param_2,
	.param .u32 _Z35query_dynamic_radius_for_points_gpuiiiiPKfS0_PiPf_param_3,
	.param .u64 .ptr .align 1 _Z35query_dynamic_radius_for_points_gpuiiiiPKfS0_PiPf_param_4,
	.param .u64 .ptr .align 1 _Z35query_dynamic_radius_for_points_gpuiiiiPKfS0_PiPf_param_5,
	.param .u64 .ptr .align 1 _Z35query_dynamic_radius_for_points_gpuiiiiPKfS0_PiPf_param_6,
	.param .u64 .ptr .align 1 _Z35query_dynamic_radius_for_points_gpuiiiiPKfS0_PiPf_param_7
)
{
	.reg .pred 	%p<7>;
	.reg .b32 	%r<22>;
	.reg .b32 	%f<46>;
	.reg .b64 	%rd<12>;
	.reg .b64 	%fd<7>;

	ld.param.u32 	%r8, [_Z35query_dynamic_radius_for_points_gpuiiiiPKfS0_PiPf_param_0];
	ld.param.u32 	%r9, [_Z35query_dynamic_radius_for_points_gpuiiiiPKfS0_PiPf_param_1];
	ld.param.u32 	%r10, [_Z35query_dynamic_radius_for_points_gpuiiiiPKfS0_PiPf_param_2];
	ld.param.u32 	%r7, [_Z35query_dynamic_radius_for_points_gpuiiiiPKfS0_PiPf_param_3];
	ld.param.u64 	%rd4, [_Z35query_dynamic_radius_for_points_gpuiiiiPKfS0_PiPf_param_4];
	ld.param.u64 	%rd5, [_Z35query_dynamic_radius_for_points_gpuiiiiPKfS0_PiPf_param_6];
	ld.param.u64 	%rd6, [_Z35query_dynamic_radius_for_points_gpuiiiiPKfS0_PiPf_param_7];
	mul.lo.s32 	%r11, %r9, %r8;
	mul.lo.s32 	%r1, %r11, %r10;
	mov.u32 	%r12, %ctaid.x;
	mov.u32 	%r2, %ntid.x;
	mov.u32 	%r13, %tid.x;
	mad.lo.s32 	%r21, %r12, %r2, %r13;
	setp.ge.s32 	%p1, %r21, %r1;
	@%p1 bra 	$L__BB3_3;
	cvt.rn.f32.s32 	%f2, %r7;
	cvt.f64.f32 	%fd1, %f2;
	mov.f64 	%fd2, 0d401921FB54442D18;
	div.rn.f64 	%fd3, %fd2, %fd1;
	cvt.rn.f32.f64 	%f1, %fd3;
	mov.u32 	%r14, %nctaid.x;
	mul.lo.s32 	%r4, %r2, %r14;
	cvta.to.global.u64 	%rd1, %rd4;
	cvta.to.global.u64 	%rd2, %rd5;
	cvta.to.global.u64 	%rd3, %rd6;
$L__BB3_2:
	mul.lo.s32 	%r15, %r21, 3;
	mul.wide.s32 	%rd7, %r15, 4;
	add.s64 	%rd8, %rd1, %rd7;
	shl.b32 	%r16, %r21, 1;
	mul.wide.s32 	%rd9, %r16, 4;
	add.s64 	%rd10, %rd2, %rd9;
	add.s64 	%rd11, %rd3, %rd9;
	ld.global.f32 	%f3, [%rd8];
	ld.global.f32 	%f4, [%rd8+8];
	mul.f32 	%f5, %f4, %f4;
	fma.rn.f32 	%f6, %f3, %f3, %f5;
	sqrt.rn.f32 	%f7, %f6;
	max.f32 	%f8, %f7, 0f1E3CE508;
	div.rn.f32 	%f9, %f3, %f8;
	abs.f32 	%f10, %f9;
	fma.rn.f32 	%f11, %f10, 0fBF000000, 0f3F000000;
	rsqrt.approx.ftz.f32 	%f12, %f11;
	mul.f32 	%f13, %f12, %f11;
	mul.f32 	%f14, %f12, 0fBF000000;
	fma.rn.f32 	%f15, %f13, %f14, 0f3F000000;
	fma.rn.f32 	%f16, %f13, %f15, %f13;
	setp.eq.f32 	%p2, %f10, 0f3F800000;
	selp.f32 	%f17, 0f00000000, %f16, %p2;
	setp.gt.f32 	%p3, %f10, 0f3F0F5C29;
	selp.f32 	%f18, %f17, %f10, %p3;
	copysign.f32 	%f19, %f9, %f18;
	mul.f32 	%f20, %f19, %f19;
	fma.rn.f32 	%f21, %f20, 0f3D10ECEF, 0f3C8B1ABB;
	fma.rn.f32 	%f22, %f21, %f20, 0f3CFC028C;
	fma.rn.f32 	%f23, %f22, %f20, 0f3D372139;
	fma.rn.f32 	%f24, %f23, %f20, 0f3D9993DB;
	fma.rn.f32 	%f25, %f24, %f20, 0f3E2AAAC6;
	mul.f32 	%f26, %f20, %f25;
	fma.rn.f32 	%f27, %f26, %f19, %f19;
	neg.f32 	%f28, %f27;
	selp.f32 	%f29, %f27, %f28, %p3;
	fma.rn.f32 	%f30, 0f3F6EE581, 0f3FD774EB, %f29;
	setp.gt.f32 	%p4, %f9, 0f3F0F5C29;
	selp.f32 	%f31, %f27, %f30, %p4;
	add.f32 	%f32, %f31, %f31;
	selp.f32 	%f33, %f32, %f31, %p3;
	setp.ltu.f32 	%p5, %f4, 0f00000000;
	cvt.f64.f32 	%fd4, %f33;
	mov.f64 	%fd5, 0d401921FB54442D18;
	sub.f64 	%fd6, %fd5, %fd4;
	cvt.rn.f32.f64 	%f34, %fd6;
	selp.f32 	%f35, %f34, %f33, %p5;
	div.rn.f32 	%f36, %f35, %f1;
	cvt.rmi.f32.f32 	%f37, %f36;
	cvt.rzi.s32.f32 	%r17, %f37;
	add.s32 	%r18, %r17, 1;
	cvt.rn.f32.s32 	%f38, %r17;
	mul.f32 	%f39, %f1, %f38;
	sub.f32 	%f40, %f35, %f39;
	div.rn.f32 	%f41, %f40, %f1;
	cvt.rn.f32.s32 	%f42, %r18;
	mul.f32 	%f43, %f1, %f42;
	sub.f32 	%f44, %f43, %f35;
	div.rn.f32 	%f45, %f44, %f1;
	rem.s32 	%r19, %r18, %r7;
	rem.s32 	%r20, %r17, %r7;
	st.global.u32 	[%rd10], %r20;
	st.global.u32 	[%rd10+4], %r19;
	st.global.f32 	[%rd11], %f45;
	st.global.f32 	[%rd11+4], %f41;
	add.s32 	%r21, %r21, %r4;
	setp.lt.s32 	%p6, %r21, %r1;
	@%p6 bra 	$L__BB3_2;
$L__BB3_3:
	ret;

}
	// .globl	_Z36query_target_distance_for_points_gpuiiiPKfS0_Pf
.visible .entry _Z36query_target_distance_for_points_gpuiiiPKfS0_Pf(
	.param .u32 _Z36query_target_distance_for_points_gpuiiiPKfS0_Pf_param_0,
	.param .u32 _Z36query_target_distance_for_points_gpuiiiPKfS0_Pf_param_1,
	.param .u32 _Z36query_target_distance_for_points_gpuiiiPKfS0_Pf_param_2,
	.param .u64 .ptr .align 1 _Z36query_target_distance_for_points_gpuiiiPKfS0_Pf_param_3,
	.param .u64 .ptr .align 1 _Z36query_target_distance_for_points_gpuiiiPKfS0_Pf_param_4,
	.param .u64 .ptr .align 1 _Z36query_target_distance_for_points_gpuiiiPKfS0_Pf_param_5
)
{
	.local .align 4 .b8 	__local_depot4[28];
	.reg .b64 	%SP;
	.reg .b64 	%SPL;
	.reg .pred 	%p<92>;
	.reg .b32 	%r<334>;
	.reg .b32 	%f<303>;
	.reg .b64 	%rd<155>;
	.reg .b64 	%fd<21>;

	mov.u64 	%SPL, __local_depot4;
	ld.param.u32 	%r120, [_Z36query_target_distance_for_points_gpuiiiPKfS0_Pf_param_0];
	ld.param.u32 	%r121, [_Z36query_target_distance_for_points_gpuiiiPKfS0_Pf_param_1];
	ld.param.u32 	%r119, [_Z36query_target_distance_for_points_gpuiiiPKfS0_Pf_param_2];
	add.u64 	%rd1, %SPL, 0;
	add.u64 	%rd2, %SPL, 0;
	add.u64 	%rd3, %SPL, 0;
	add.u64 	%rd4, %SPL, 0;
	add.u64 	%rd5, %SPL, 0;
	add.u64 	%rd6, %SPL, 0;
	add.u64 	%rd7, %SPL, 0;
	add.u64 	%rd8, %SPL, 0;
	mul.lo.s32 	%r122, %r121, %r120;
	mul.lo.s32 	%r1, %r122, %r119;
	mov.u32 	%r123, %ctaid.x;
	mov.u32 	%r2, %ntid.x;
	mov.u32 	%r124, %tid.x;
	mad.lo.s32 	%r299, %r123, %r2, %r124;
	setp.ge.s32 	%p1, %r299, %r1;
	@%p1 bra 	$L__BB4_94;
	cvt.rn.f32.s32 	%f84, %r119;
	cvt.f64.f32 	%fd2, %f84;
	mov.f64 	%fd3, 0d401921FB54442D18;
	div.rn.f64 	%fd4, %fd3, %fd2;
	cvt.rn.f32.f64 	%f1, %fd4;
	mov.u32 	%r125, %nctaid.x;
	mul.lo.s32 	%r4, %r2, %r125;
$L__BB4_2:
	ld.param.u64 	%rd143, [_Z36query_target_distance_for_points_gpuiiiPKfS0_Pf_param_4];
	ld.param.u64 	%rd142, [_Z36query_target_distance_for_points_gpuiiiPKfS0_Pf_param_3];
	div.s32 	%r126, %r299, %r119;
	mul.lo.s32 	%r127, %r126, %r119;
	sub.s32 	%r128, %r299, %r127;
	mul.lo.s32 	%r129, %r126, 3;
	cvta.to.global.u64 	%rd48, %rd142;
	mul.wide.s32 	%rd49, %r129, 4;
	add.s64 	%rd50, %rd48, %rd49;
	mul.lo.s32 	%r130, %r126, 7;
	cvta.to.global.u64 	%rd51, %rd143;
	mul.wide.s32 	%rd52, %r130, 4;
	add.s64 	%rd53, %rd51, %rd52;
	ld.global.f32 	%f3, [%rd50];
	ld.global.f32 	%f4, [%rd50+8];
	ld.global.f32 	%f85, [%rd53+12];
	mul.f32 	%f5, %f85, 0f3F000000;
	ld.global.f32 	%f86, [%rd53+20];
	mul.f32 	%f6, %f86, 0f3F000000;
	ld.global.f32 	%f87, [%rd53+24];
	cvt.rn.f32.s32 	%f88, %r128;
	fma.rn.f32 	%f89, %f1, %f88, %f87;
	add.f32 	%f7, %f89, 0f40C90FDB;
	abs.f32 	%f285, %f7;
	setp.lt.f32 	%p2, %f285, 0f40C90FDB;
	@%p2 bra 	$L__BB4_13;
	setp.gtu.f32 	%p3, %f285, 0f4C490FDB;
	@%p3 bra 	$L__BB4_10;
	mov.f32 	%f90, 0f40C90FDB;
	div.approx.f32 	%f91, %f285, %f90;
	cvt.rzi.f32.f32 	%f283, %f91;
	fma.rn.f32 	%f10, %f283, 0fC0C90FDB, %f285;
	mov.b32 	%r6, %f10;
	setp.lt.u32 	%p4, %r6, 1086918619;
	@%p4 bra 	$L__BB4_9;
	setp.lt.u32 	%p5, %r6, -2147483647;
	@%p5 bra 	$L__BB4_7;
	add.f32 	%f95, %f283, 0fBF800000;
	setp.lt.f32 	%p8, %f10, 0fC0C90FDB;
	add.f32 	%f96, %f95, 0fBF800000;
	selp.f32 	%f283, %f96, %f95, %p8;
	bra.uni 	$L__BB4_9;
$L__BB4_7:
	add.f32 	%f283, %f283, 0f3F800000;
	setp.ltu.f32 	%p6, %f10, 0f41490FDB;
	@%p6 bra 	$L__BB4_9;
	add.f32 	%f92, %f283, 0f3F800000;
	fma.rn.f32 	%f93, 0f40C90FDB, 0fC0400000, %f10;
	setp.ge.f32 	%p7, %f93, 0f00000000;
	add.f32 	%f94, %f92, 0f3F800000;
	selp.f32 	%f283, %f94, %f92, %p7;
$L__BB4_9:
	fma.rn.f32 	%f285, %f283, 0fC0C90FDB, %f285;
	bra.uni 	$L__BB4_13;
$L__BB4_10:
	mov.b32 	%r7, %f285;
	and.b32  	%r131, %r7, 8388607;
	or.b32  	%r300, %r131, 1065353216;
	mov.b32 	%f284, %r300;
	and.b32  	%r132, %r7, -8388608;
	add.s32 	%r301, %r132, -1082130432;
	setp.eq.s32 	%p9, %r301, 0;
	@%p9 bra 	$L__BB4_12;
$L__BB4_11:
	min.u32 	%r133, %r301, 192937984;
	add.s32 	%r134, %r300, %r133;
	mov.b32 	%f97, %r134;
	mul.f32 	%f98, %f97, 0f3F22F983;
	fma.rn.f32 	%f99, %f98, 0fBFC90FDB, %f97;
	fma.rn.f32 	%f100, %f99, 0f3F22F983, %f98;
	fma.rn.f32 	%f101, %f100, 0fBFC90FDB, %f97;
	mov.f32 	%f102, 0f3F22F983;
	fma.rz.f32 	%f103, %f101, %f102, %f100;
	cvt.rzi.f32.f32 	%f104, %f103;
	fma.rn.f32 	%f284, %f104, 0fBFC90FDB, %f97;
	sub.s32 	%r301, %r301, %r133;
	mov.b32 	%r300, %f284;
	setp.ne.s32 	%p10, %r301, 0;
	setp.ne.s32 	%p11, %r300, 0;
	and.pred  	%p12, %p10, %p11;
	@%p12 bra 	$L__BB4_11;
$L__BB4_12:
	setp.gt.u32 	%p13, %r7, 2139095039;
	selp.f32 	%f106, 0f7FFFFFFF, 0f4C000000, %p13;
	mul.f32 	%f107, %f284, 0f34000000;
	mul.f32 	%f285, %f106, %f107;
$L__BB4_13:
	abs.f32 	%f108, %f285;
	setp.nan.f32 	%p14, %f108, %f108;
	copysign.f32 	%f109, %f7, %f285;
	selp.f32 	%f21, %f285, %f109, %p14;
	cvt.f64.f32 	%fd1, %f21;
	setp.geu.f64 	%p15, %fd1, 0d3FF921FB54442D18;
	@%p15 bra 	$L__BB4_33;
	sub.f32 	%f240, %f6, %f4;
	abs.f32 	%f289, %f240;
	mul.f32 	%f241, %f21, 0f3F22F983;
	cvt.rni.s32.f32 	%r309, %f241;
	cvt.rn.f32.s32 	%f242, %r309;
	fma.rn.f32 	%f243, %f242, 0fBFC90FDA, %f21;
	fma.rn.f32 	%f244, %f242, 0fB3A22168, %f243;
	fma.rn.f32 	%f287, %f242, 0fA7C234C5, %f244;
	abs.f32 	%f24, %f21;
	setp.ltu.f32 	%p74, %f24, 0f47CE4780;
	mov.u32 	%r305, %r309;
	mov.f32 	%f286, %f287;
	@%p74 bra 	$L__BB4_22;
	setp.neu.f32 	%p75, %f24, 0f7F800000;
	@%p75 bra 	$L__BB4_17;
	mov.f32 	%f247, 0f00000000;
	mul.rn.f32 	%f286, %f21, %f247;
	mov.b32 	%r305, 0;
	bra.uni 	$L__BB4_22;
$L__BB4_17:
	mov.b32 	%r15, %f21;
	mov.b64 	%rd145, 0;
	mov.b32 	%r302, 0;
$L__BB4_18:
	.pragma "nounroll";
	mul.wide.u32 	%rd118, %r302, 4;
	mov.u64 	%rd119, __cudart_i2opi_f;
	add.s64 	%rd120, %rd119, %rd118;
	ld.global.nc.u32 	%r259, [%rd120];
	shl.b32 	%r260, %r15, 8;
	or.b32  	%r261, %r260, -2147483648;
	mad.wide.u32 	%rd121, %r259, %r261, %rd145;
	shr.u64 	%rd145, %rd121, 32;
	add.s64 	%rd122, %rd8, %rd118;
	st.local.u32 	[%rd122], %rd121;
	add.s32 	%r302, %r302, 1;
	setp.ne.s32 	%p76, %r302, 6;
	@%p76 bra 	$L__BB4_18;
	shr.u32 	%r262, %r15, 23;
	st.local.u32 	[%rd8+24], %rd145;
	and.b32  	%r18, %r262, 31;
	and.b32  	%r263, %r262, 224;
	add.s32 	%r264, %r263, -128;
	shr.u32 	%r265, %r264, 5;
	mul.wide.u32 	%rd123, %r265, 4;
	sub.s64 	%rd11, %rd8, %rd123;
	ld.local.u32 	%r303, [%rd11+24];
	ld.local.u32 	%r304, [%rd11+20];
	setp.eq.s32 	%p77, %r18, 0;
	@%p77 bra 	$L__BB4_21;
	shf.l.wrap.b32 	%r303, %r304, %r303, %r18;
	ld.local.u32 	%r266, [%rd11+16];
	shf.l.wrap.b32 	%r304, %r266, %r304, %r18;
$L__BB4_21:
	shr.u32 	%r267, %r303, 30;
	shf.l.wrap.b32 	%r268, %r304, %r303, 2;
	shl.b32 	%r269, %r304, 2;
	shr.u32 	%r270, %r268, 31;
	add.s32 	%r271, %r270, %r267;
	neg.s32 	%r272, %r271;
	setp.lt.s32 	%p78, %r15, 0;
	selp.b32 	%r305, %r272, %r271, %p78;
	xor.b32  	%r273, %r268, %r15;
	shr.s32 	%r274, %r268, 31;
	xor.b32  	%r275, %r274, %r268;
	xor.b32  	%r276, %r274, %r269;
	cvt.u64.u32 	%rd124, %r275;
	shl.b64 	%rd125, %rd124, 32;
	cvt.u64.u32 	%rd126, %r276;
	or.b64  	%rd127, %rd125, %rd126;
	cvt.rn.f64.s64 	%fd17, %rd127;
	mul.f64 	%fd18, %fd17, 0d3BF921FB54442D19;
	cvt.rn.f32.f64 	%f245, %fd18;
	neg.f32 	%f246, %f245;
	setp.lt.s32 	%p79, %r273, 0;
	selp.f32 	%f286, %f246, %f245, %p79;
$L__BB4_22:
	mul.f32 	%f248, %f286, %f286;
	fma.rn.f32 	%f249, %f248, 0f3C190000, 0f3B560000;
	fma.rn.f32 	%f250, %f249, %f248, 0f3CC70000;
	fma.rn.f32 	%f251, %f250, %f248, 0f3D5B0000;
	fma.rn.f32 	%f252, %f251, %f248, 0f3E089438;
	fma.rn.f32 	%f253, %f252, %f248, 0f3EAAAA88;
	mul.rn.f32 	%f254, %f248, %f286;
	fma.rn.f32 	%f255, %f253, %f254, %f286;
	abs.f32 	%f256, %f286;
	setp.eq.f32 	%p80, %f256, 0f3A00B43C;
	selp.f32 	%f257, %f286, %f255, %p80;
	and.b32  	%r278, %r305, 1;
	setp.eq.b32 	%p81, %r278, 1;
	neg.f32 	%f258, %f257;
	rcp.approx.ftz.f32 	%f259, %f258;
	selp.f32 	%f260, %f259, %f257, %p81;
	div.rn.f32 	%f261, %f289, %f260;
	abs.f32 	%f288, %f261;
	sub.f32 	%f262, %f5, %f3;
	abs.f32 	%f29, %f262;
	setp.leu.f32 	%p82, %f288, %f29;
	@%p82 bra 	$L__BB4_32;
	@%p74 bra 	$L__BB4_31;
	setp.neu.f32 	%p84, %f24, 0f7F800000;
	@%p84 bra 	$L__BB4_26;
	mov.f32 	%f265, 0f00000000;
	mul.rn.f32 	%f287, %f21, %f265;
	mov.b32 	%r309, 0;
	bra.uni 	$L__BB4_31;
$L__BB4_26:
	mov.b32 	%r27, %f21;
	shl.b32 	%r280, %r27, 8;
	or.b32  	%r28, %r280, -2147483648;
	mov.b64 	%rd146, 0;
	mov.b32 	%r306, 0;
$L__BB4_27:
	.pragma "nounroll";
	mul.wide.u32 	%rd129, %r306, 4;
	mov.u64 	%rd130, __cudart_i2opi_f;
	add.s64 	%rd131, %rd130, %rd129;
	ld.global.nc.u32 	%r281, [%rd131];
	mad.wide.u32 	%rd132, %r281, %r28, %rd146;
	shr.u64 	%rd146, %rd132, 32;
	add.s64 	%rd133, %rd7, %rd129;
	st.local.u32 	[%rd133], %rd132;
	add.s32 	%r306, %r306, 1;
	setp.ne.s32 	%p85, %r306, 6;
	@%p85 bra 	$L__BB4_27;
	shr.u32 	%r282, %r27, 23;
	st.local.u32 	[%rd7+24], %rd146;
	and.b32  	%r31, %r282, 31;
	and.b32  	%r283, %r282, 224;
	add.s32 	%r284, %r283, -128;
	shr.u32 	%r285, %r284, 5;
	mul.wide.u32 	%rd134, %r285, 4;
	sub.s64 	%rd14, %rd7, %rd134;
	ld.local.u32 	%r307, [%rd14+24];
	ld.local.u32 	%r308, [%rd14+20];
	setp.eq.s32 	%p86, %r31, 0;
	@%p86 bra 	$L__BB4_30;
	shf.l.wrap.b32 	%r307, %r308, %r307, %r31;
	ld.local.u32 	%r286, [%rd14+16];
	shf.l.wrap.b32 	%r308, %r286, %r308, %r31;
$L__BB4_30:
	shr.u32 	%r287, %r307, 30;
	shf.l.wrap.b32 	%r288, %r308, %r307, 2;
	shl.b32 	%r289, %r308, 2;
	shr.u32 	%r290, %r288, 31;
	add.s32 	%r291, %r290, %r287;
	neg.s32 	%r292, %r291;
	setp.lt.s32 	%p87, %r27, 0;
	selp.b32 	%r309, %r292, %r291, %p87;
	xor.b32  	%r293, %r288, %r27;
	shr.s32 	%r294, %r288, 31;
	xor.b32  	%r295, %r294, %r288;
	xor.b32  	%r296, %r294, %r289;
	cvt.u64.u32 	%rd135, %r295;
	shl.b64 	%rd136, %rd135, 32;
	cvt.u64.u32 	%rd137, %r296;
	or.b64  	%rd138, %rd136, %rd137;
	cvt.rn.f64.s64 	%fd19, %rd138;
	mul.f64 	%fd20, %fd19, 0d3BF921FB54442D19;
	cvt.rn.f32.f64 	%f263, %fd20;
	neg.f32 	%f264, %f263;
	setp.lt.s32 	%p88, %r293, 0;
	selp.f32 	%f287, %f264, %f263, %p88;
$L__BB4_31:
	mul.f32 	%f266, %f287, %f287;
	fma.rn.f32 	%f267, %f266, 0f3C190000, 0f3B560000;
	fma.rn.f32 	%f268, %f267, %f266, 0f3CC70000;
	fma.rn.f32 	%f269, %f268, %f266, 0f3D5B0000;
	fma.rn.f32 	%f270, %f269, %f266, 0f3E089438;
	fma.rn.f32 	%f271, %f270, %f266, 0f3EAAAA88;
	mul.rn.f32 	%f272, %f266, %f287;
	fma.rn.f32 	%f273, %f271, %f272, %f287;
	abs.f32 	%f274, %f287;
	setp.eq.f32 	%p89, %f274, 0f3A00B43C;
	selp.f32 	%f275, %f287, %f273, %p89;
	and.b32  	%r298, %r309, 1;
	setp.eq.b32 	%p90, %r298, 1;
	neg.f32 	%f276, %f275;
	rcp.approx.ftz.f32 	%f277, %f276;
	selp.f32 	%f278, %f277, %f275, %p90;
	mul.f32 	%f279, %f29, %f278;
	abs.f32 	%f289, %f279;
	mov.f32 	%f288, %f29;
$L__BB4_32:
	mul.f32 	%f280, %f289, %f289;
	fma.rn.f32 	%f281, %f288, %f288, %f280;
	sqrt.rn.f32 	%f302, %f281;
	bra.uni 	$L__BB4_93;
$L__BB4_33:
	setp.ltu.f64 	%p16, %fd1, 0d3FF921FB54442D18;
	setp.geu.f64 	%p17, %fd1, 0d400921FB54442D18;
	or.pred  	%p18, %p16, %p17;
	@%p18 bra 	$L__BB4_53;
	sub.f32 	%f197, %f6, %f4;
	abs.f32 	%f293, %f197;
	mul.f32 	%f198, %f21, 0f3F22F983;
	cvt.rni.s32.f32 	%r317, %f198;
	cvt.rn.f32.s32 	%f199, %r317;
	fma.rn.f32 	%f200, %f199, 0fBFC90FDA, %f21;
	fma.rn.f32 	%f201, %f199, 0fB3A22168, %f200;
	fma.rn.f32 	%f291, %f199, 0fA7C234C5, %f201;
	abs.f32 	%f39, %f21;
	setp.ltu.f32 	%p57, %f39, 0f47CE4780;
	mov.u32 	%r313, %r317;
	mov.f32 	%f290, %f291;
	@%p57 bra 	$L__BB4_42;
	setp.neu.f32 	%p58, %f39, 0f7F800000;
	@%p58 bra 	$L__BB4_37;
	mov.f32 	%f204, 0f00000000;
	mul.rn.f32 	%f290, %f21, %f204;
	mov.b32 	%r313, 0;
	bra.uni 	$L__BB4_42;
$L__BB4_37:
	mov.b32 	%r41, %f21;
	mov.b64 	%rd147, 0;
	mov.b32 	%r310, 0;
$L__BB4_38:
	.pragma "nounroll";
	mul.wide.u32 	%rd96, %r310, 4;
	mov.u64 	%rd97, __cudart_i2opi_f;
	add.s64 	%rd98, %rd97, %rd96;
	ld.global.nc.u32 	%r218, [%rd98];
	shl.b32 	%r219, %r41, 8;
	or.b32  	%r220, %r219, -2147483648;
	mad.wide.u32 	%rd99, %r218, %r220, %rd147;
	shr.u64 	%rd147, %rd99, 32;
	add.s64 	%rd100, %rd6, %rd96;
	st.local.u32 	[%rd100], %rd99;
	add.s32 	%r310, %r310, 1;
	setp.ne.s32 	%p59, %r310, 6;
	@%p59 bra 	$L__BB4_38;
	shr.u32 	%r221, %r41, 23;
	st.local.u32 	[%rd6+24], %rd147;
	and.b32  	%r44, %r221, 31;
	and.b32  	%r222, %r221, 224;
	add.s32 	%r223, %r222, -128;
	shr.u32 	%r224, %r223, 5;
	mul.wide.u32 	%rd101, %r224, 4;
	sub.s64 	%rd17, %rd6, %rd101;
	ld.local.u32 	%r311, [%rd17+24];
	ld.local.u32 	%r312, [%rd17+20];
	setp.eq.s32 	%p60, %r44, 0;
	@%p60 bra 	$L__BB4_41;
	shf.l.wrap.b32 	%r311, %r312, %r311, %r44;
	ld.local.u32 	%r225, [%rd17+16];
	shf.l.wrap.b32 	%r312, %r225, %r312, %r44;
$L__BB4_41:
	shr.u32 	%r226, %r311, 30;
	shf.l.wrap.b32 	%r227, %r312, %r311, 2;
	shl.b32 	%r228, %r312, 2;
	shr.u32 	%r229, %r227, 31;
	add.s32 	%r230, %r229, %r226;
	neg.s32 	%r231, %r230;
	setp.lt.s32 	%p61, %r41, 0;
	selp.b32 	%r313, %r231, %r230, %p61;
	xor.b32  	%r232, %r227, %r41;
	shr.s32 	%r233, %r227, 31;
	xor.b32  	%r234, %r233, %r227;
	xor.b32  	%r235, %r233, %r228;
	cvt.u64.u32 	%rd102, %r234;
	shl.b64 	%rd103, %rd102, 32;
	cvt.u64.u32 	%rd104, %r235;
	or.b64  	%rd105, %rd103, %rd104;
	cvt.rn.f64.s64 	%fd13, %rd105;
	mul.f64 	%fd14, %fd13, 0d3BF921FB54442D19;
	cvt.rn.f32.f64 	%f202, %fd14;
	neg.f32 	%f203, %f202;
	setp.lt.s32 	%p62, %r232, 0;
	selp.f32 	%f290, %f203, %f202, %p62;
$L__BB4_42:
	mul.f32 	%f205, %f290, %f290;
	fma.rn.f32 	%f206, %f205, 0f3C190000, 0f3B560000;
	fma.rn.f32 	%f207, %f206, %f205, 0f3CC70000;
	fma.rn.f32 	%f208, %f207, %f205, 0f3D5B0000;
	fma.rn.f32 	%f209, %f208, %f205, 0f3E089438;
	fma.rn.f32 	%f210, %f209, %f205, 0f3EAAAA88;
	mul.rn.f32 	%f211, %f205, %f290;
	fma.rn.f32 	%f212, %f210, %f211, %f290;
	abs.f32 	%f213, %f290;
	setp.eq.f32 	%p63, %f213, 0f3A00B43C;
	selp.f32 	%f214, %f290, %f212, %p63;
	and.b32  	%r237, %r313, 1;
	setp.eq.b32 	%p64, %r237, 1;
	neg.f32 	%f215, %f214;
	rcp.approx.ftz.f32 	%f216, %f215;
	selp.f32 	%f217, %f216, %f214, %p64;
	div.rn.f32 	%f218, %f293, %f217;
	abs.f32 	%f292, %f218;
	neg.f32 	%f219, %f5;
	sub.f32 	%f220, %f219, %f3;
	abs.f32 	%f44, %f220;
	setp.leu.f32 	%p65, %f292, %f44;
	@%p65 bra 	$L__BB4_52;
	@%p57 bra 	$L__BB4_51;
	setp.neu.f32 	%p67, %f39, 0f7F800000;
	@%p67 bra 	$L__BB4_46;
	mov.f32 	%f223, 0f00000000;
	mul.rn.f32 	%f291, %f21, %f223;
	mov.b32 	%r317, 0;
	bra.uni 	$L__BB4_51;
$L__BB4_46:
	mov.b32 	%r53, %f21;
	shl.b32 	%r239, %r53, 8;
	or.b32  	%r54, %r239, -2147483648;
	mov.b64 	%rd148, 0;
	mov.b32 	%r314, 0;
$L__BB4_47:
	.pragma "nounroll";
	mul.wide.u32 	%rd107, %r314, 4;
	mov.u64 	%rd108, __cudart_i2opi_f;
	add.s64 	%rd109, %rd108, %rd107;
	ld.global.nc.u32 	%r240, [%rd109];
	mad.wide.u32 	%rd110, %r240, %r54, %rd148;
	shr.u64 	%rd148, %rd110, 32;
	add.s64 	%rd111, %rd5, %rd107;
	st.local.u32 	[%rd111], %rd110;
	add.s32 	%r314, %r314, 1;
	setp.ne.s32 	%p68, %r314, 6;
	@%p68 bra 	$L__BB4_47;
	shr.u32 	%r241, %r53, 23;
	st.local.u32 	[%rd5+24], %rd148;
	and.b32  	%r57, %r241, 31;
	and.b32  	%r242, %r241, 224;
	add.s32 	%r243, %r242, -128;
	shr.u32 	%r244, %r243, 5;
	mul.wide.u32 	%rd112, %r244, 4;
	sub.s64 	%rd20, %rd5, %rd112;
	ld.local.u32 	%r315, [%rd20+24];
	ld.local.u32 	%r316, [%rd20+20];
	setp.eq.s32 	%p69, %r57, 0;
	@%p69 bra 	$L__BB4_50;
	shf.l.wrap.b32 	%r315, %r316, %r315, %r57;
	ld.local.u32 	%r245, [%rd20+16];
	shf.l.wrap.b32 	%r316, %r245, %r316, %r57;
$L__BB4_50:
	shr.u32 	%r246, %r315, 30;
	shf.l.wrap.b32 	%r247, %r316, %r315, 2;
	shl.b32 	%r248, %r316, 2;
	shr.u32 	%r249, %r247, 31;
	add.s32 	%r250, %r249, %r246;
	neg.s32 	%r251, %r250;
	setp.lt.s32 	%p70, %r53, 0;
	selp.b32 	%r317, %r251, %r250, %p70;
	xor.b32  	%r252, %r247, %r53;
	shr.s32 	%r253, %r247, 31;
	xor.b32  	%r254, %r253, %r247;
	xor.b32  	%r255, %r253, %r248;
	cvt.u64.u32 	%rd113, %r254;
	shl.b64 	%rd114, %rd113, 32;
	cvt.u64.u32 	%rd115, %r255;
	or.b64  	%rd116, %rd114, %rd115;
	cvt.rn.f64.s64 	%fd15, %rd116;
	mul.f64 	%fd16, %fd15, 0d3BF921FB54442D19;
	cvt.rn.f32.f64 	%f221, %fd16;
	neg.f32 	%f222, %f221;
	setp.lt.s32 	%p71, %r252, 0;
	selp.f32 	%f291, %f222, %f221, %p71;
$L__BB4_51:
	mul.f32 	%f224, %f291, %f291;
	fma.rn.f32 	%f225, %f224, 0f3C190000, 0f3B560000;
	fma.rn.f32 	%f226, %f225, %f224, 0f3CC70000;
	fma.rn.f32 	%f227, %f226, %f224, 0f3D5B0000;
	fma.rn.f32 	%f228, %f227, %f224, 0f3E089438;
	fma.rn.f32 	%f229, %f228, %f224, 0f3EAAAA88;
	mul.rn.f32 	%f230, %f224, %f291;
	fma.rn.f32 	%f231, %f229, %f230, %f291;
	abs.f32 	%f232, %f291;
	setp.eq.f32 	%p72, %f232, 0f3A00B43C;
	selp.f32 	%f233, %f291, %f231, %p72;
	and.b32  	%r257, %r317, 1;
	setp.eq.b32 	%p73, %r257, 1;
	neg.f32 	%f234, %f233;
	rcp.approx.ftz.f32 	%f235, %f234;
	selp.f32 	%f236, %f235, %f233, %p73;
	mul.f32 	%f237, %f44, %f236;
	abs.f32 	%f293, %f237;
	mov.f32 	%f292, %f44;
$L__BB4_52:
	mul.f32 	%f238, %f293, %f293;
	fma.rn.f32 	%f239, %f292, %f292, %f238;
	sqrt.rn.f32 	%f302, %f239;
	bra.uni 	$L__BB4_93;
$L__BB4_53:
	setp.ltu.f64 	%p19, %fd1, 0d400921FB54442D18;
	setp.geu.f64 	%p20, %fd1, 0d4012D97C7F3321D2;
	or.pred  	%p21, %p19, %p20;
	@%p21 bra 	$L__BB4_73;
	neg.f32 	%f153, %f6;
	sub.f32 	%f154, %f153, %f4;
	abs.f32 	%f297, %f154;
	mul.f32 	%f155, %f21, 0f3F22F983;
	cvt.rni.s32.f32 	%r325, %f155;
	cvt.rn.f32.s32 	%f156, %r325;
	fma.rn.f32 	%f157, %f156, 0fBFC90FDA, %f21;
	fma.rn.f32 	%f158, %f156, 0fB3A22168, %f157;
	fma.rn.f32 	%f295, %f156, 0fA7C234C5, %f158;
	abs.f32 	%f54, %f21;
	setp.ltu.f32 	%p40, %f54, 0f47CE4780;
	mov.u32 	%r321, %r325;
	mov.f32 	%f294, %f295;
	@%p40 bra 	$L__BB4_62;
	setp.neu.f32 	%p41, %f54, 0f7F800000;
	@%p41 bra 	$L__BB4_57;
	mov.f32 	%f161, 0f00000000;
	mul.rn.f32 	%f294, %f21, %f161;
	mov.b32 	%r321, 0;
	bra.uni 	$L__BB4_62;
$L__BB4_57:
	mov.b32 	%r67, %f21;
	mov.b64 	%rd149, 0;
	mov.b32 	%r318, 0;
$L__BB4_58:
	.pragma "nounroll";
	mul.wide.u32 	%rd74, %r318, 4;
	mov.u64 	%rd75, __cudart_i2opi_f;
	add.s64 	%rd76, %rd75, %rd74;
	ld.global.nc.u32 	%r177, [%rd76];
	shl.b32 	%r178, %r67, 8;
	or.b32  	%r179, %r178, -2147483648;
	mad.wide.u32 	%rd77, %r177, %r179, %rd149;
	shr.u64 	%rd149, %rd77, 32;
	add.s64 	%rd78, %rd4, %rd74;
	st.local.u32 	[%rd78], %rd77;
	add.s32 	%r318, %r318, 1;
	setp.ne.s32 	%p42, %r318, 6;
	@%p42 bra 	$L__BB4_58;
	shr.u32 	%r180, %r67, 23;
	st.local.u32 	[%rd4+24], %rd149;
	and.b32  	%r70, %r180, 31;
	and.b32  	%r181, %r180, 224;
	add.s32 	%r182, %r181, -128;
	shr.u32 	%r183, %r182, 5;
	mul.wide.u32 	%rd79, %r183, 4;
	sub.s64 	%rd23, %rd4, %rd79;
	ld.local.u32 	%r319, [%rd23+24];
	ld.local.u32 	%r320, [%rd23+20];
	setp.eq.s32 	%p43, %r70, 0;
	@%p43 bra 	$L__BB4_61;
	shf.l.wrap.b32 	%r319, %r320, %r319, %r70;
	ld.local.u32 	%r184, [%rd23+16];
	shf.l.wrap.b32 	%r320, %r184, %r320, %r70;
$L__BB4_61:
	shr.u32 	%r185, %r319, 30;
	shf.l.wrap.b32 	%r186, %r320, %r319, 2;
	shl.b32 	%r187, %r320, 2;
	shr.u32 	%r188, %r186, 31;
	add.s32 	%r189, %r188, %r185;
	neg.s32 	%r190, %r189;
	setp.lt.s32 	%p44, %r67, 0;
	selp.b32 	%r321, %r190, %r189, %p44;
	xor.b32  	%r191, %r186, %r67;
	shr.s32 	%r192, %r186, 31;
	xor.b32  	%r193, %r192, %r186;
	xor.b32  	%r194, %r192, %r187;
	cvt.u64.u32 	%rd80, %r193;
	shl.b64 	%rd81, %rd80, 32;
	cvt.u64.u32 	%rd82, %r194;
	or.b64  	%rd83, %rd81, %rd82;
	cvt.rn.f64.s64 	%fd9, %rd83;
	mul.f64 	%fd10, %fd9, 0d3BF921FB54442D19;
	cvt.rn.f32.f64 	%f159, %fd10;
	neg.f32 	%f160, %f159;
	setp.lt.s32 	%p45, %r191, 0;
	selp.f32 	%f294, %f160, %f159, %p45;
$L__BB4_62:
	mul.f32 	%f162, %f294, %f294;
	fma.rn.f32 	%f163, %f162, 0f3C190000, 0f3B560000;
	fma.rn.f32 	%f164, %f163, %f162, 0f3CC70000;
	fma.rn.f32 	%f165, %f164, %f162, 0f3D5B0000;
	fma.rn.f32 	%f166, %f165, %f162, 0f3E089438;
	fma.rn.f32 	%f167, %f166, %f162, 0f3EAAAA88;
	mul.rn.f32 	%f168, %f162, %f294;
	fma.rn.f32 	%f169, %f167, %f168, %f294;
	abs.f32 	%f170, %f294;
	setp.eq.f32 	%p46, %f170, 0f3A00B43C;
	selp.f32 	%f171, %f294, %f169, %p46;
	and.b32  	%r196, %r321, 1;
	setp.eq.b32 	%p47, %r196, 1;
	neg.f32 	%f172, %f171;
	rcp.approx.ftz.f32 	%f173, %f172;
	selp.f32 	%f174, %f173, %f171, %p47;
	div.rn.f32 	%f175, %f297, %f174;
	abs.f32 	%f296, %f175;
	neg.f32 	%f176, %f5;
	sub.f32 	%f177, %f176, %f3;
	abs.f32 	%f59, %f177;
	setp.leu.f32 	%p48, %f296, %f59;
	@%p48 bra 	$L__BB4_72;
	@%p40 bra 	$L__BB4_71;
	setp.neu.f32 	%p50, %f54, 0f7F800000;
	@%p50 bra 	$L__BB4_66;
	mov.f32 	%f180, 0f00000000;
	mul.rn.f32 	%f295, %f21, %f180;
	mov.b32 	%r325, 0;
	bra.uni 	$L__BB4_71;
$L__BB4_66:
	mov.b32 	%r79, %f21;
	shl.b32 	%r198, %r79, 8;
	or.b32  	%r80, %r198, -2147483648;
	mov.b64 	%rd150, 0;
	mov.b32 	%r322, 0;
$L__BB4_67:
	.pragma "nounroll";
	mul.wide.u32 	%rd85, %r322, 4;
	mov.u64 	%rd86, __cudart_i2opi_f;
	add.s64 	%rd87, %rd86, %rd85;
	ld.global.nc.u32 	%r199, [%rd87];
	mad.wide.u32 	%rd88, %r199, %r80, %rd150;
	shr.u64 	%rd150, %rd88, 32;
	add.s64 	%rd89, %rd3, %rd85;
	st.local.u32 	[%rd89], %rd88;
	add.s32 	%r322, %r322, 1;
	setp.ne.s32 	%p51, %r322, 6;
	@%p51 bra 	$L__BB4_67;
	shr.u32 	%r200, %r79, 23;
	st.local.u32 	[%rd3+24], %rd150;
	and.b32  	%r83, %r200, 31;
	and.b32  	%r201, %r200, 224;
	add.s32 	%r202, %r201, -128;
	shr.u32 	%r203, %r202, 5;
	mul.wide.u32 	%rd90, %r203, 4;
	sub.s64 	%rd26, %rd3, %rd90;
	ld.local.u32 	%r323, [%rd26+24];
	ld.local.u32 	%r324, [%rd26+20];
	setp.eq.s32 	%p52, %r83, 0;
	@%p52 bra 	$L__BB4_70;
	shf.l.wrap.b32 	%r323, %r324, %r323, %r83;
	ld.local.u32 	%r204, [%rd26+16];
	shf.l.wrap.b32 	%r324, %r204, %r324, %r83;
$L__BB4_70:
	shr.u32 	%r205, %r323, 30;
	shf.l.wrap.b32 	%r206, %r324, %r323, 2;
	shl.b32 	%r207, %r324, 2;
	shr.u32 	%r208, %r206, 31;
	add.s32 	%r209, %r208, %r205;
	neg.s32 	%r210, %r209;
	setp.lt.s32 	%p53, %r79, 0;
	selp.b32 	%r325, %r210, %r209, %p53;
	xor.b32  	%r211, %r206, %r79;
	shr.s32 	%r212, %r206, 31;
	xor.b32  	%r213, %r212, %r206;
	xor.b32  	%r214, %r212, %r207;
	cvt.u64.u32 	%rd91, %r213;
	shl.b64 	%rd92, %rd91, 32;
	cvt.u64.u32 	%rd93, %r214;
	or.b64  	%rd94, %rd92, %rd93;
	cvt.rn.f64.s64 	%fd11, %rd94;
	mul.f64 	%fd12, %fd11, 0d3BF921FB54442D19;
	cvt.rn.f32.f64 	%f178, %fd12;
	neg.f32 	%f179, %f178;
	setp.lt.s32 	%p54, %r211, 0;
	selp.f32 	%f295, %f179, %f178, %p54;
$L__BB4_71:
	mul.f32 	%f181, %f295, %f295;
	fma.rn.f32 	%f182, %f181, 0f3C190000, 0f3B560000;
	fma.rn.f32 	%f183, %f182, %f181, 0f3CC70000;
	fma.rn.f32 	%f184, %f183, %f181, 0f3D5B0000;
	fma.rn.f32 	%f185, %f184, %f181, 0f3E089438;
	fma.rn.f32 	%f186, %f185, %f181, 0f3EAAAA88;
	mul.rn.f32 	%f187, %f181, %f295;
	fma.rn.f32 	%f188, %f186, %f187, %f295;
	abs.f32 	%f189, %f295;
	setp.eq.f32 	%p55, %f189, 0f3A00B43C;
	selp.f32 	%f190, %f295, %f188, %p55;
	and.b32  	%r216, %r325, 1;
	setp.eq.b32 	%p56, %r216, 1;
	neg.f32 	%f191, %f190;
	rcp.approx.ftz.f32 	%f192, %f191;
	selp.f32 	%f193, %f192, %f190, %p56;
	mul.f32 	%f194, %f59, %f193;
	abs.f32 	%f297, %f194;
	mov.f32 	%f296, %f59;
$L__BB4_72:
	mul.f32 	%f195, %f297, %f297;
	fma.rn.f32 	%f196, %f296, %f296, %f195;
	sqrt.rn.f32 	%f302, %f196;
	bra.uni 	$L__BB4_93;
$L__BB4_73:
	setp.ltu.f64 	%p22, %fd1, 0d4012D97C7F3321D2;
	@%p22 bra 	$L__BB4_93;
	neg.f32 	%f110, %f6;
	sub.f32 	%f111, %f110, %f4;
	abs.f32 	%f301, %f111;
	mul.f32 	%f112, %f21, 0f3F22F983;
	cvt.rni.s32.f32 	%r333, %f112;
	cvt.rn.f32.s32 	%f113, %r333;
	fma.rn.f32 	%f114, %f113, 0fBFC90FDA, %f21;
	fma.rn.f32 	%f115, %f113, 0fB3A22168, %f114;
	fma.rn.f32 	%f299, %f113, 0fA7C234C5, %f115;
	abs.f32 	%f69, %f21;
	setp.ltu.f32 	%p23, %f69, 0f47CE4780;
	mov.u32 	%r329, %r333;
	mov.f32 	%f298, %f299;
	@%p23 bra 	$L__BB4_82;
	setp.neu.f32 	%p24, %f69, 0f7F800000;
	@%p24 bra 	$L__BB4_77;
	mov.f32 	%f118, 0f00000000;
	mul.rn.f32 	%f298, %f21, %f118;
	mov.b32 	%r329, 0;
	bra.uni 	$L__BB4_82;
$L__BB4_77:
	mov.b32 	%r93, %f21;
	mov.b64 	%rd153, 0;
	mov.b32 	%r326, 0;
	mov.u64 	%rd151, __cudart_i2opi_f;
	mov.u64 	%rd152, %rd2;
$L__BB4_78:
	.pragma "nounroll";
	ld.global.nc.u32 	%r136, [%rd151];
	shl.b32 	%r137, %r93, 8;
	or.b32  	%r138, %r137, -2147483648;
	mad.wide.u32 	%rd56, %r136, %r138, %rd153;
	shr.u64 	%rd153, %rd56, 32;
	st.local.u32 	[%rd152], %rd56;
	add.s32 	%r326, %r326, 1;
	add.s64 	%rd152, %rd152, 4;
	add.s64 	%rd151, %rd151, 4;
	setp.ne.s32 	%p25, %r326, 6;
	@%p25 bra 	$L__BB4_78;
	shr.u32 	%r139, %r93, 23;
	st.local.u32 	[%rd2+24], %rd153;
	and.b32  	%r96, %r139, 31;
	and.b32  	%r140, %r139, 224;
	add.s32 	%r141, %r140, -128;
	shr.u32 	%r142, %r141, 5;
	mul.wide.u32 	%rd57, %r142, 4;
	sub.s64 	%rd33, %rd2, %rd57;
	ld.local.u32 	%r327, [%rd33+24];
	ld.local.u32 	%r328, [%rd33+20];
	setp.eq.s32 	%p26, %r96, 0;
	@%p26 bra 	$L__BB4_81;
	shf.l.wrap.b32 	%r327, %r328, %r327, %r96;
	ld.local.u32 	%r143, [%rd33+16];
	shf.l.wrap.b32 	%r328, %r143, %r328, %r96;
$L__BB4_81:
	shr.u32 	%r144, %r327, 30;
	shf.l.wrap.b32 	%r145, %r328, %r327, 2;
	shl.b32 	%r146, %r328, 2;
	shr.u32 	%r147, %r145, 31;
	add.s32 	%r148, %r147, %r144;
	neg.s32 	%r149, %r148;
	setp.lt.s32 	%p27, %r93, 0;
	selp.b32 	%r329, %r149, %r148, %p27;
	xor.b32  	%r150, %r145, %r93;
	shr.s32 	%r151, %r145, 31;
	xor.b32  	%r152, %r151, %r145;
	xor.b32  	%r153, %r151, %r146;
	cvt.u64.u32 	%rd58, %r152;
	shl.b64 	%rd59, %rd58, 32;
	cvt.u64.u32 	%rd60, %r153;
	or.b64  	%rd61, %rd59, %rd60;
	cvt.rn.f64.s64 	%fd5, %rd61;
	mul.f64 	%fd6, %fd5, 0d3BF921FB54442D19;
	cvt.rn.f32.f64 	%f116, %fd6;
	neg.f32 	%f117, %f116;
	setp.lt.s32 	%p28, %r150, 0;
	selp.f32 	%f298, %f117, %f116, %p28;
$L__BB4_82:
	mul.f32 	%f119, %f298, %f298;
	fma.rn.f32 	%f120, %f119, 0f3C190000, 0f3B560000;
	fma.rn.f32 	%f121, %f120, %f119, 0f3CC70000;
	fma.rn.f32 	%f122, %f121, %f119, 0f3D5B0000;
	fma.rn.f32 	%f123, %f122, %f119, 0f3E089438;
	fma.rn.f32 	%f124, %f123, %f119, 0f3EAAAA88;
	mul.rn.f32 	%f125, %f119, %f298;
	fma.rn.f32 	%f126, %f124, %f125, %f298;
	abs.f32 	%f127, %f298;
	setp.eq.f32 	%p29, %f127, 0f3A00B43C;
	selp.f32 	%f128, %f298, %f126, %p29;
	and.b32  	%r155, %r329, 1;
	setp.eq.b32 	%p30, %r155, 1;
	neg.f32 	%f129, %f128;
	rcp.approx.ftz.f32 	%f130, %f129;
	selp.f32 	%f131, %f130, %f128, %p30;
	div.rn.f32 	%f132, %f301, %f131;
	abs.f32 	%f300, %f132;
	sub.f32 	%f133, %f5, %f3;
	abs.f32 	%f74, %f133;
	setp.leu.f32 	%p31, %f300, %f74;
	@%p31 bra 	$L__BB4_92;
	@%p23 bra 	$L__BB4_91;
	setp.neu.f32 	%p33, %f69, 0f7F800000;
	@%p33 bra 	$L__BB4_86;
	mov.f32 	%f136, 0f00000000;
	mul.rn.f32 	%f299, %f21, %f136;
	mov.b32 	%r333, 0;
	bra.uni 	$L__BB4_91;
$L__BB4_86:
	mov.b32 	%r105, %f21;
	shl.b32 	%r157, %r105, 8;
	or.b32  	%r106, %r157, -2147483648;
	mov.b64 	%rd154, 0;
	mov.b32 	%r330, 0;
$L__BB4_87:
	.pragma "nounroll";
	mul.wide.u32 	%rd63, %r330, 4;
	mov.u64 	%rd64, __cudart_i2opi_f;
	add.s64 	%rd65, %rd64, %rd63;
	ld.global.nc.u32 	%r158, [%rd65];
	mad.wide.u32 	%rd66, %r158, %r106, %rd154;
	shr.u64 	%rd154, %rd66, 32;
	add.s64 	%rd67, %rd1, %rd63;
	st.local.u32 	[%rd67], %rd66;
	add.s32 	%r330, %r330, 1;
	setp.ne.s32 	%p34, %r330, 6;
	@%p34 bra 	$L__BB4_87;
	shr.u32 	%r159, %r105, 23;
	st.local.u32 	[%rd1+24], %rd154;
	and.b32  	%r109, %r159, 31;
	and.b32  	%r160, %r159, 224;
	add.s32 	%r161, %r160, -128;
	shr.u32 	%r162, %r161, 5;
	mul.wide.u32 	%rd68, %r162, 4;
	sub.s64 	%rd36, %rd1, %rd68;
	ld.local.u32 	%r331, [%rd36+24];
	ld.local.u32 	%r332, [%rd36+20];
	setp.eq.s32 	%p35, %r109, 0;
	@%p35 bra 	$L__BB4_90;
	shf.l.wrap.b32 	%r331, %r332, %r331, %r109;
	ld.local.u32 	%r163, [%rd36+16];
	shf.l.wrap.b32 	%r332, %r163, %r332, %r109;
$L__BB4_90:
	shr.u32 	%r164, %r331, 30;
	shf.l.wrap.b32 	%r165, %r332, %r331, 2;
	shl.b32 	%r166, %r332, 2;
	shr.u32 	%r167, %r165, 31;
	add.s32 	%r168, %r167, %r164;
	neg.s32 	%r169, %r168;
	setp.lt.s32 	%p36, %r105, 0;
	selp.b32 	%r333, %r169, %r168, %p36;
	xor.b32  	%r170, %r165, %r105;
	shr.s32 	%r171, %r165, 31;
	xor.b32  	%r172, %r171, %r165;
	xor.b32  	%r173, %r171, %r166;
	cvt.u64.u32 	%rd69, %r172;
	shl.b64 	%rd70, %rd69, 32;
	cvt.u64.u32 	%rd71, %r173;
	or.b64  	%rd72, %rd70, %rd71;
	cvt.rn.f64.s64 	%fd7, %rd72;
	mul.f64 	%fd8, %fd7, 0d3BF921FB54442D19;
	cvt.rn.f32.f64 	%f134, %fd8;
	neg.f32 	%f135, %f134;
	setp.lt.s32 	%p37, %r170, 0;
	selp.f32 	%f299, %f135, %f134, %p37;
$L__BB4_91:
	mul.f32 	%f137, %f299, %f299;
	fma.rn.f32 	%f138, %f137, 0f3C190000, 0f3B560000;
	fma.rn.f32 	%f139, %f138, %f137, 0f3CC70000;
	fma.rn.f32 	%f140, %f139, %f137, 0f3D5B0000;
	fma.rn.f32 	%f141, %f140, %f137, 0f3E089438;
	fma.rn.f32 	%f142, %f141, %f137, 0f3EAAAA88;
	mul.rn.f32 	%f143, %f137, %f299;
	fma.rn.f32 	%f144, %f142, %f143, %f299;
	abs.f32 	%f145, %f299;
	setp.eq.f32 	%p38, %f145, 0f3A00B43C;
	selp.f32 	%f146, %f299, %f144, %p38;
	and.b32  	%r175, %r333, 1;
	setp.eq.b32 	%p39, %r175, 1;
	neg.f32 	%f147, %f146;
	rcp.approx.ftz.f32 	%f148, %f147;
	selp.f32 	%f149, %f148, %f146, %p39;
	mul.f32 	%f150, %f74, %f149;
	abs.f32 	%f301, %f150;
	mov.f32 	%f300, %f74;
$L__BB4_92:
	mul.f32 	%f151, %f301, %f301;
	fma.rn.f32 	%f152, %f300, %f300, %f151;
	sqrt.rn.f32 	%f302, %f152;
$L__BB4_93:
	ld.param.u64 	%rd144, [_Z36query_target_distance_for_points_gpuiiiPKfS0_Pf_param_5];
	cvta.to.global.u64 	%rd139, %rd144;
	mul.wide.s32 	%rd140, %r299, 4;
	add.s64 	%rd141, %rd139, %rd140;
	st.global.f32 	[%rd141], %f302;
	add.s32 	%r299, %r299, %r4;
	setp.lt.s32 	%p91, %r299, %r1;
	@%p91 bra 	$L__BB4_2;
$L__BB4_94:
	ret;

}
	// .globl	_Z20query_ball_point_gpuiiifiPKfS0_PiS1_
.visible .entry _Z20query_ball_point_gpuiiifiPKfS0_PiS1_(
	.param .u32 _Z20query_ball_point_gpuiiifiPKfS0_PiS1__param_0,
	.param .u32 _Z20query_ball_point_gpuiiifiPKfS0_PiS1__param_1,
	.param .u32 _Z20query_ball_point_gpuiiifiPKfS0_PiS1__param_2,
	.param .f32 _Z20query_ball_point_gpuiiifiPKfS0_PiS1__param_3,
	.param .u32 _Z20query_ball_point_gpuiiifiPKfS0_PiS1__param_4,
	.param .u64 .ptr .align 1 _Z20query_ball_point_gpuiiifiPKfS0_PiS1__param_5,
	.param .u64 .ptr .align 1 _Z20query_ball_point_gpuiiifiPKfS0_PiS1__param_6,
	.param .u64 .ptr .align 1 _Z20query_ball_point_gpuiiifiPKfS0_PiS1__param_7,
	.param .u64 .ptr .align 1 _Z20query_ball_point_gpuiiifiPKfS0_PiS1__param_8
)
{
	.reg .pred 	%p<23>;
	.reg .b32 	%r<53>;
	.reg .b32 	%f<16>;
	.reg .b64 	%rd<34>;

	ld.param.u32 	%r32, [_Z20query_ball_point_gpuiiifiPKfS0_PiS1__param_0];
	ld.param.u32 	%r29, [_Z20query_ball_point_gpuiiifiPKfS0_PiS1__param_1];
	ld.param.u32 	%r30, [_Z20query_ball_point_gpuiiifiPKfS0_PiS1__param_2];
	ld.param.f32 	%f4, [_Z20query_ball_point_gpuiiifiPKfS0_PiS1__param_3];
	ld.param.u32 	%r31, [_Z20query_ball_point_gpuiiifiPKfS0_PiS1__param_4];
	ld.param.u64 	%rd11, [_Z20query_ball_point_gpuiiifiPKfS0_PiS1__param_5];
	ld.param.u64 	%rd12, [_Z20query_ball_point_gpuiiifiPKfS0_PiS1__param_6];
	ld.param.u64 	%rd13, [_Z20query_ball_point_gpuiiifiPKfS0_PiS1__param_7];
	ld.param.u64 	%rd14, [_Z20query_ball_point_gpuiiifiPKfS0_PiS1__param_8];
	cvta.to.global.u64 	%rd1, %rd14;
	cvta.to.global.u64 	%rd2, %rd13;
	mul.lo.s32 	%r1, %r30, %r32;
	mov.u32 	%r33, %ctaid.x;
	mov.u32 	%r2, %ntid.x;
	mov.u32 	%r34, %tid.x;
	mad.lo.s32 	%r44, %r33, %r2, %r34;
	setp.ge.s32 	%p1, %r44, %r1;
	@%p1 bra 	$L__BB5_23;
	setp.gt.s32 	%p2, %r29, 0;
	setp.ne.s32 	%p3, %r31, 0;
	mov.u32 	%r35, %nctaid.x;
	mul.lo.s32 	%r4, %r2, %r35;
	and.pred  	%p4, %p2, %p3;
	@%p4 bra 	$L__BB5_3;
$L__BB5_2:
	mul.wide.s32 	%rd31, %r44, 4;
	add.s64 	%rd32, %rd1, %rd31;
	mov.b32 	%r43, 0;
	st.global.u32 	[%rd32], %r43;
	add.s32 	%r44, %r44, %r4;
	setp.lt.s32 	%p22, %r44, %r1;
	@%p22 bra 	$L__BB5_2;
	bra.uni 	$L__BB5_23;
$L__BB5_3:
	and.b32  	%r7, %r31, 15;
	add.s32 	%r8, %r7, -1;
	and.b32  	%r9, %r31, 7;
	add.s32 	%r10, %r9, -1;
	and.b32  	%r11, %r31, 2147483632;
	and.b32  	%r12, %r31, 3;
	neg.s32 	%r13, %r11;
	cvta.to.global.u64 	%rd3, %rd12;
	cvta.to.global.u64 	%rd4, %rd11;
	mul.lo.s32 	%r14, %r29, 3;
$L__BB5_4:
	div.s32 	%r37, %r44, %r30;
	mul.lo.s32 	%r38, %r14, %r37;
	cvt.s64.s32 	%rd5, %r38;
	mul.lo.s32 	%r39, %r44, 3;
	mul.wide.s32 	%rd15, %r39, 4;
	add.s64 	%rd16, %rd3, %rd15;
	mul.lo.s32 	%r40, %r44, %r31;
	mul.wide.s32 	%rd17, %r40, 4;
	add.s64 	%rd6, %rd2, %rd17;
	ld.global.f32 	%f1, [%rd16];
	ld.global.f32 	%f2, [%rd16+4];
	ld.global.f32 	%f3, [%rd16+8];
	add.s64 	%rd7, %rd6, 32;
	mov.b32 	%r46, 0;
	mov.u32 	%r52, %r46;
$L__BB5_5:
	mul.lo.s32 	%r41, %r46, 3;
	cvt.u64.u32 	%rd18, %r41;
	add.s64 	%rd19, %rd5, %rd18;
	shl.b64 	%rd20, %rd19, 2;
	add.s64 	%rd21, %rd4, %rd20;
	ld.global.f32 	%f5, [%rd21];
	ld.global.f32 	%f6, [%rd21+4];
	ld.global.f32 	%f7, [%rd21+8];
	sub.f32 	%f8, %f1, %f5;
	sub.f32 	%f9, %f2, %f6;
	mul.f32 	%f10, %f9, %f9;
	fma.rn.f32 	%f11, %f8, %f8, %f10;
	sub.f32 	%f12, %f3, %f7;
	fma.rn.f32 	%f13, %f12, %f12, %f11;
	sqrt.rn.f32 	%f14, %f13;
	max.f32 	%f15, %f14, 0f1E3CE508;
	setp.geu.f32 	%p5, %f15, %f4;
	@%p5 bra 	$L__BB5_21;
	setp.lt.s32 	%p6, %r31, 1;
	setp.ne.s32 	%p7, %r52, 0;
	or.pred  	%p8, %p7, %p6;
	@%p8 bra 	$L__BB5_20;
	setp.lt.u32 	%p9, %r31, 16;
	mov.b32 	%r50, 0;
	@%p9 bra 	$L__BB5_10;
	mov.u64 	%rd33, %rd7;
	mov.u32 	%r48, %r13;
$L__BB5_9:
	.pragma "nounroll";
	st.global.u32 	[%rd33+-32], %r46;
	st.global.u32 	[%rd33+-28], %r46;
	st.global.u32 	[%rd33+-24], %r46;
	st.global.u32 	[%rd33+-20], %r46;
	st.global.u32 	[%rd33+-16], %r46;
	st.global.u32 	[%rd33+-12], %r46;
	st.global.u32 	[%rd33+-8], %r46;
	st.global.u32 	[%rd33+-4], %r46;
	st.global.u32 	[%rd33], %r46;
	st.global.u32 	[%rd33+4], %r46;
	st.global.u32 	[%rd33+8], %r46;
	st.global.u32 	[%rd33+12], %r46;
	st.global.u32 	[%rd33+16], %r46;
	st.global.u32 	[%rd33+20], %r46;
	st.global.u32 	[%rd33+24], %r46;
	st.global.u32 	[%rd33+28], %r46;
	add.s32 	%r48, %r48, 16;
	add.s64 	%rd33, %rd33, 64;
	setp.ne.s32 	%p10, %r48, 0;
	mov.u32 	%r50, %r11;
	@%p10 bra 	$L__BB5_9;
$L__BB5_10:
	setp.eq.s32 	%p11, %r7, 0;
	@%p11 bra 	$L__BB5_20;
	setp.lt.u32 	%p12, %r8, 7;
	@%p12 bra 	$L__BB5_13;
	mul.wide.u32 	%rd22, %r50, 4;
	add.s64 	%rd23, %rd6, %rd22;
	st.global.u32 	[%rd23], %r46;
	st.global.u32 	[%rd23+4], %r46;
	st.global.u32 	[%rd23+8], %r46;
	st.global.u32 	[%rd23+12], %r46;
	st.global.u32 	[%rd23+16], %r46;
	st.global.u32 	[%rd23+20], %r46;
	st.global.u32 	[%rd23+24], %r46;
	st.global.u32 	[%rd23+28], %r46;
	add.s32 	%r50, %r50, 8;
$L__BB5_13:
	setp.eq.s32 	%p13, %r9, 0;
	@%p13 bra 	$L__BB5_20;
	setp.lt.u32 	%p14, %r10, 3;
	@%p14 bra 	$L__BB5_16;
	mul.wide.u32 	%rd24, %r50, 4;
	add.s64 	%rd25, %rd6, %rd24;
	st.global.u32 	[%rd25], %r46;
	st.global.u32 	[%rd25+4], %r46;
	st.global.u32 	[%rd25+8], %r46;
	st.global.u32 	[%rd25+12], %r46;
	add.s32 	%r50, %r50, 4;
$L__BB5_16:
	setp.eq.s32 	%p15, %r12, 0;
	@%p15 bra 	$L__BB5_20;
	setp.eq.s32 	%p16, %r12, 1;
	mul.wide.u32 	%rd26, %r50, 4;
	add.s64 	%rd10, %rd6, %rd26;
	st.global.u32 	[%rd10], %r46;
	@%p16 bra 	$L__BB5_20;
	setp.eq.s32 	%p17, %r12, 2;
	st.global.u32 	[%rd10+4], %r46;
	@%p17 bra 	$L__BB5_20;
	st.global.u32 	[%rd10+8], %r46;
$L__BB5_20:
	mul.wide.s32 	%rd27, %r52, 4;
	add.s64 	%rd28, %rd6, %rd27;
	st.global.u32 	[%rd28], %r46;
	add.s32 	%r52, %r52, 1;
$L__BB5_21:
	add.s32 	%r46, %r46, 1;
	setp.lt.s32 	%p18, %r46, %r29;
	setp.ne.s32 	%p19, %r52, %r31;
	and.pred  	%p20, %p18, %p19;
	@%p20 bra 	$L__BB5_5;
	mul.wide.s32 	%rd29, %r44, 4;
	add.s64 	%rd30, %rd1, %rd29;
	st.global.u32 	[%rd30], %r52;
	add.s32 	%r44, %r44, %r4;
	setp.lt.s32 	%p21, %r44, %r1;
	@%p21 bra 	$L__BB5_4;
$L__BB5_23:
	ret;

}
	// .globl	_Z28query_ball_point_withidx_gpuiiifiPKfS0_PKiPiS3_
.visible .entry _Z28query_ball_point_withidx_gpuiiifiPKfS0_PKiPiS3_(
	.param .u32 _Z28query_ball_point_withidx_gpuiiifiPKfS0_PKiPiS3__param_0,
	.param .u32 _Z28query_ball_point_withidx_gpuiiifiPKfS0_PKiPiS3__param_1,
	.param .u32 _Z28query_ball_point_withidx_gpuiiifiPKfS0_PKiPiS3__param_2,
	.param .f32 _Z28query_ball_point_withidx_gpuiiifiPKfS0_PKiPiS3__param_3,
	.param .u32 _Z28query_ball_point_withidx_gpuiiifiPKfS0_PKiPiS3__param_4,
	.param .u64 .ptr .align 1 _Z28query_ball_point_withidx_gpuiiifiPKfS0_PKiPiS3__param_5,
	.param .u64 .ptr .align 1 _Z28query_ball_point_withidx_gpuiiifiPKfS0_PKiPiS3__param_6,
	.param .u64 .ptr .align 1 _Z28query_ball_point_withidx_gpuiiifiPKfS0_PKiPiS3__param_7,
	.param .u64 .ptr .align 1 _Z28query_ball_point_withidx_gpuiiifiPKfS0_PKiPiS3__param_8,
	.param .u64 .ptr .align 1 _Z28query_ball_point_withidx_gpuiiifiPKfS0_PKiPiS3__param_9
)
{
	.reg .pred 	%p<23>;
	.reg .b32 	%r<55>;
	.reg .b32 	%f<16>;
	.reg .b64 	%rd<42>;

	ld.param.u32 	%r32, [_Z28query_ball_point_withidx_gpuiiifiPKfS0_PKiPiS3__param_0];
	ld.param.u32 	%r29, [_Z28query_ball_point_withidx_gpuiiifiPKfS0_PKiPiS3__param_1];
	ld.param.u32 	%r30, [_Z28query_ball_point_withidx_gpuiiifiPKfS0_PKiPiS3__param_2];
	ld.param.f32 	%f4, [_Z28query_ball_point_withidx_gpuiiifiPKfS0_PKiPiS3__param_3];
	ld.param.u32 	%r31, [_Z28query_ball_point_withidx_gpuiiifiPKfS0_PKiPiS3__param_4];
	ld.param.u64 	%rd11, [_Z28query_ball_point_withidx_gpuiiifiPKfS0_PKiPiS3__param_5];
	ld.param.u64 	%rd13, [_Z28query_ball_point_withidx_gpuiiifiPKfS0_PKiPiS3__param_7];
	ld.param.u64 	%rd14, [_Z28query_ball_point_withidx_gpuiiifiPKfS0_PKiPiS3__param_8];
	ld.param.u64 	%rd15, [_Z28query_ball_point_withidx_gpuiiifiPKfS0_PKiPiS3__param_9];
	cvta.to.global.u64 	%rd1, %rd15;
	cvta.to.global.u64 	%rd2, %rd14;
	mul.lo.s32 	%r1, %r30, %r32;
	mov.u32 	%r33, %ctaid.x;
	mov.u32 	%r2, %ntid.x;
	mov.u32 	%r34, %tid.x;
	mad.lo.s32 	%r46, %r33, %r2, %r34;
	setp.ge.s32 	%p1, %r46, %r1;
	@%p1 bra 	$L__BB6_23;
	setp.gt.s32 	%p2, %r29, 0;
	setp.ne.s32 	%p3, %r31, 0;
	mov.u32 	%r35, %nctaid.x;
	mul.lo.s32 	%r4, %r2, %r35;
	and.pred  	%p4, %p2, %p3;
	@%p4 bra 	$L__BB6_3;
$L__BB6_2:
	mul.wide.s32 	%rd38, %r46, 4;
	add.s64 	%rd39, %rd1, %rd38;
	mov.b32 	%r45, 0;
	st.global.u32 	[%rd39], %r45;
	add.s32 	%r46, %r46, %r4;
	setp.lt.s32 	%p22, %r46, %r1;
	@%p22 bra 	$L__BB6_2;
	bra.uni 	$L__BB6_23;
$L__BB6_3:
	and.b32  	%r7, %r31, 15;
	and.b32  	%r8, %r31, 7;
	and.b32  	%r9, %r31, 2147483632;
	and.b32  	%r10, %r31, 3;
	neg.s32 	%r11, %r9;
	cvta.to.global.u64 	%rd3, %rd13;
	cvta.to.global.u64 	%rd4, %rd11;
	mul.lo.s32 	%r12, %r29, 3;
$L__BB6_4:
	ld.param.u64 	%rd40, [_Z28query_ball_point_withidx_gpuiiifiPKfS0_PKiPiS3__param_6];
	div.s32 	%r14, %r46, %r30;
	mul.lo.s32 	%r37, %r46, 3;
	cvta.to.global.u64 	%rd16, %rd40;
	mul.wide.s32 	%rd17, %r37, 4;
	add.s64 	%rd18, %rd16, %rd17;
	mul.lo.s32 	%r38, %r46, %r29;
	cvt.s64.s32 	%rd5, %r38;
	mul.lo.s32 	%r39, %r46, %r31;
	mul.wide.s32 	%rd19, %r39, 4;
	add.s64 	%rd6, %rd2, %rd19;
	ld.global.f32 	%f1, [%rd18];
	ld.global.f32 	%f2, [%rd18+4];
	ld.global.f32 	%f3, [%rd18+8];
	add.s64 	%rd7, %rd6, 32;
	mov.b32 	%r48, 0;
	mul.lo.s32 	%r41, %r12, %r14;
	mov.u32 	%r54, %r48;
$L__BB6_5:
	cvt.u64.u32 	%rd20, %r48;
	add.s64 	%rd21, %rd20, %rd5;
	shl.b64 	%rd22, %rd21, 2;
	add.s64 	%rd23, %rd3, %rd22;
	ld.global.u32 	%r17, [%rd23];
	mul.lo.s32 	%r40, %r17, 3;
	cvt.s64.s32 	%rd24, %r40;
	cvt.s64.s32 	%rd25, %r41;
	add.s64 	%rd26, %rd25, %rd24;
	shl.b64 	%rd27, %rd26, 2;
	add.s64 	%rd28, %rd4, %rd27;
	ld.global.f32 	%f5, [%rd28];
	ld.global.f32 	%f6, [%rd28+4];
	ld.global.f32 	%f7, [%rd28+8];
	sub.f32 	%f8, %f1, %f5;
	sub.f32 	%f9, %f2, %f6;
	mul.f32 	%f10, %f9, %f9;
	fma.rn.f32 	%f11, %f8, %f8, %f10;
	sub.f32 	%f12, %f3, %f7;
	fma.rn.f32 	%f13, %f12, %f12, %f11;
	sqrt.rn.f32 	%f14, %f13;
	max.f32 	%f15, %f14, 0f1E3CE508;
	setp.geu.f32 	%p5, %f15, %f4;
	@%p5 bra 	$L__BB6_21;
	setp.lt.s32 	%p6, %r31, 1;
	setp.ne.s32 	%p7, %r54, 0;
	or.pred  	%p8, %p7, %p6;
	@%p8 bra 	$L__BB6_20;
	setp.lt.u32 	%p9, %r31, 16;
	mov.b32 	%r52, 0;
	@%p9 bra 	$L__BB6_10;
	mov.u64 	%rd41, %rd7;
	mov.u32 	%r50, %r11;
$L__BB6_9:
	.pragma "nounroll";
	st.global.u32 	[%rd41+-32], %r17;
	st.global.u32 	[%rd41+-28], %r17;
	st.global.u32 	[%rd41+-24], %r17;
	st.global.u32 	[%rd41+-20], %r17;
	st.global.u32 	[%rd41+-16], %r17;
	st.global.u32 	[%rd41+-12], %r17;
	st.global.u32 	[%rd41+-8], %r17;
	st.global.u32 	[%rd41+-4], %r17;
	st.global.u32 	[%rd41], %r17;
	st.global.u32 	[%rd41+4], %r17;
	st.global.u32 	[%rd41+8], %r17;
	st.global.u32 	[%rd41+12], %r17;
	st.global.u32 	[%rd41+16], %r17;
	st.global.u32 	[%rd41+20], %r17;
	st.global.u32 	[%rd41+24], %r17;
	st.global.u32 	[%rd41+28], %r17;
	add.s32 	%r50, %r50, 16;
	add.s64 	%rd41, %rd41, 64;
	setp.ne.s32 	%p10, %r50, 0;
	mov.u32 	%r52, %r9;
	@%p10 bra 	$L__BB6_9;
$L__BB6_10:
	setp.eq.s32 	%p11, %r7, 0;
	@%p11 bra 	$L__BB6_20;
	add.s32 	%r43, %r7, -1;
	setp.lt.u32 	%p12, %r43, 7;
	@%p12 bra 	$L__BB6_13;
	mul.wide.u32 	%rd29, %r52, 4;
	add.s64 	%rd30, %rd6, %rd29;
	st.global.u32 	[%rd30], %r17;
	st.global.u32 	[%rd30+4], %r17;
	st.global.u32 	[%rd30+8], %r17;
	st.global.u32 	[%rd30+12], %r17;
	st.global.u32 	[%rd30+16], %r17;
	st.global.u32 	[%rd30+20], %r17;
	st.global.u32 	[%rd30+24], %r17;
	st.global.u32 	[%rd30+28], %r17;
	add.s32 	%r52, %r52, 8;
$L__BB6_13:
	setp.eq.s32 	%p13, %r8, 0;
	@%p13 bra 	$L__BB6_20;
	add.s32 	%r44, %r8, -1;
	setp.lt.u32 	%p14, %r44, 3;
	@%p14 bra 	$L__BB6_16;
	mul.wide.u32 	%rd31, %r52, 4;
	add.s64 	%rd32, %rd6, %rd31;
	st.global.u32 	[%rd32], %r17;
	st.global.u32 	[%rd32+4], %r17;
	st.global.u32 	[%rd32+8], %r17;
	st.global.u32 	[%rd32+12], %r17;
	add.s32 	%r52, %r52, 4;
$L__BB6_16:
	setp.eq.s32 	%p15, %r10, 0;
	@%p15 bra 	$L__BB6_20;
	setp.eq.s32 	%p16, %r10, 1;
	mul.wide.u32 	%rd33, %r52, 4;
	add.s64 	%rd10, %rd6, %rd33;
	st.global.u32 	[%rd10], %r17;
	@%p16 bra 	$L__BB6_20;
	setp.eq.s32 	%p17, %r10, 2;
	st.global.u32 	[%rd10+4], %r17;
	@%p17 bra 	$L__BB6_20;
	st.global.u32 	[%rd10+8], %r17;
$L__BB6_20:
	mul.wide.s32 	%rd34, %r54, 4;
	add.s64 	%rd35, %rd6, %rd34;
	st.global.u32 	[%rd35], %r17;
	add.s32 	%r54, %r54, 1;
$L__BB6_21:
	add.s32 	%r48, %r48, 1;
	setp.lt.s32 	%p18, %r48, %r29;
	setp.ne.s32 	%p19, %r54, %r31;
	and.pred  	%p20, %p18, %p19;
	@%p20 bra 	$L__BB6_5;
	mul.wide.s32 	%rd36, %r46, 4;
	add.s64 	%rd37, %rd1, %rd36;
	st.global.u32 	[%rd37], %r54;
	add.s32 	%r46, %r46, %r4;
	setp.lt.s32 	%p21, %r46, %r1;
	@%p21 bra 	$L__BB6_4;
$L__BB6_23:
	ret;

}
	// .globl	_Z28query_ball_point_dilated_gpuiiiffiPKfS0_PiS1_
.visible .entry _Z28query_ball_point_dilated_gpuiiiffiPKfS0_PiS1_(
	.param .u32 _Z28query_ball_point_dilated_gpuiiiffiPKfS0_PiS1__param_0,
	.param .u32 _Z28query_ball_point_dilated_gpuiiiffiPKfS0_PiS1__param_1,
	.param .u32 _Z28query_ball_point_dilated_gpuiiiffiPKfS0_PiS1__param_2,
	.param .f32 _Z28query_ball_point_dilated_gpuiiiffiPKfS0_PiS1__param_3,
	.param .f32 _Z28query_ball_point_dilated_gpuiiiffiPKfS0_PiS1__param_4,
	.param .u32 _Z28query_ball_point_dilated_gpuiiiffiPKfS0_PiS1__param_5,
	.param .u64 .ptr .align 1 _Z28query_ball_point_dilated_gpuiiiffiPKfS0_PiS1__param_6,
	.param .u64 .ptr .align 1 _Z28query_ball_point_dilated_gpuiiiffiPKfS0_PiS1__param_7,
	.param .u64 .ptr .align 1 _Z28query_ball_point_dilated_gpuiiiffiPKfS0_PiS1__param_8,
	.param .u64 .ptr .align 1 _Z28query_ball_point_dilated_gpuiiiffiPKfS0_PiS1__param_9
)
{
	.reg .pred 	%p<38>;
	.reg .b32 	%r<67>;
	.reg .b32 	%f<16>;
	.reg .b64 	%rd<44>;

	ld.param.u32 	%r41, [_Z28query_ball_point_dilated_gpuiiiffiPKfS0_PiS1__param_0];
	ld.param.u32 	%r38, [_Z28query_ball_point_dilated_gpuiiiffiPKfS0_PiS1__param_1];
	ld.param.u32 	%r39, [_Z28query_ball_point_dilated_gpuiiiffiPKfS0_PiS1__param_2];
	ld.param.f32 	%f5, [_Z28query_ball_point_dilated_gpuiiiffiPKfS0_PiS1__param_3];
	ld.param.f32 	%f6, [_Z28query_ball_point_dilated_gpuiiiffiPKfS0_PiS1__param_4];
	ld.param.u32 	%r40, [_Z28query_ball_point_dilated_gpuiiiffiPKfS0_PiS1__param_5];
	ld.param.u64 	%rd11, [_Z28query_ball_point_dilated_gpuiiiffiPKfS0_PiS1__param_6];
	ld.param.u64 	%rd12, [_Z28query_ball_point_dilated_gpuiiiffiPKfS0_PiS1__param_7];
	ld.param.u64 	%rd13, [_Z28query_ball_point_dilated_gpuiiiffiPKfS0_PiS1__param_8];
	ld.param.u64 	%rd14, [_Z28query_ball_point_dilated_gpuiiiffiPKfS0_PiS1__param_9];
	cvta.to.global.u64 	%rd1, %rd14;
	cvta.to.global.u64 	%rd2, %rd13;
	mul.lo.s32 	%r1, %r39, %r41;
	mov.u32 	%r42, %ctaid.x;
	mov.u32 	%r2, %ntid.x;
	mov.u32 	%r43, %tid.x;
	mad.lo.s32 	%r54, %r42, %r2, %r43;
	setp.ge.s32 	%p1, %r54, %r1;
	@%p1 bra 	$L__BB7_39;
	setp.gt.s32 	%p2, %r38, 0;
	setp.ne.s32 	%p3, %r40, 0;
	mov.u32 	%r44, %nctaid.x;
	mul.lo.s32 	%r4, %r2, %r44;
	and.pred  	%p4, %p2, %p3;
	@%p4 bra 	$L__BB7_3;
$L__BB7_2:
	mul.wide.s32 	%rd41, %r54, 4;
	add.s64 	%rd42, %rd1, %rd41;
	mov.b32 	%r53, 0;
	st.global.u32 	[%rd42], %r53;
	add.s32 	%r54, %r54, %r4;
	setp.lt.s32 	%p37, %r54, %r1;
	@%p37 bra 	$L__BB7_2;
	bra.uni 	$L__BB7_39;
$L__BB7_3:
	and.b32  	%r7, %r40, 15;
	add.s32 	%r8, %r7, -1;
	and.b32  	%r9, %r40, 7;
	add.s32 	%r10, %r9, -1;
	and.b32  	%r11, %r40, 2147483632;
	and.b32  	%r12, %r40, 3;
	neg.s32 	%r13, %r11;
	cvta.to.global.u64 	%rd3, %rd12;
	cvta.to.global.u64 	%rd4, %rd11;
	mul.lo.s32 	%r14, %r38, 3;
$L__BB7_4:
	div.s32 	%r16, %r54, %r39;
	mul.lo.s32 	%r46, %r54, 3;
	mul.wide.s32 	%rd15, %r46, 4;
	add.s64 	%rd16, %rd3, %rd15;
	mul.lo.s32 	%r47, %r54, %r40;
	mul.wide.s32 	%rd17, %r47, 4;
	add.s64 	%rd5, %rd2, %rd17;
	ld.global.f32 	%f1, [%rd16];
	ld.global.f32 	%f2, [%rd16+4];
	ld.global.f32 	%f3, [%rd16+8];
	add.s64 	%rd6, %rd5, 32;
	mov.b32 	%r56, 0;
	mul.lo.s32 	%r49, %r14, %r16;
	cvt.s64.s32 	%rd19, %r49;
	mov.u32 	%r66, %r56;
$L__BB7_5:
	mul.lo.s32 	%r48, %r56, 3;
	cvt.u64.u32 	%rd18, %r48;
	add.s64 	%rd20, %rd19, %rd18;
	shl.b64 	%rd21, %rd20, 2;
	add.s64 	%rd22, %rd4, %rd21;
	ld.global.f32 	%f7, [%rd22];
	ld.global.f32 	%f8, [%rd22+4];
	ld.global.f32 	%f9, [%rd22+8];
	sub.f32 	%f10, %f1, %f7;
	sub.f32 	%f11, %f2, %f8;
	mul.f32 	%f12, %f11, %f11;
	fma.rn.f32 	%f13, %f10, %f10, %f12;
	sub.f32 	%f14, %f3, %f9;
	fma.rn.f32 	%f15, %f14, %f14, %f13;
	sqrt.rn.f32 	%f4, %f15;
	setp.neu.f32 	%p5, %f4, 0f00000000;
	@%p5 bra 	$L__BB7_21;
	setp.lt.s32 	%p21, %r40, 1;
	setp.ne.s32 	%p22, %r66, 0;
	or.pred  	%p23, %p22, %p21;
	@%p23 bra 	$L__BB7_20;
	setp.lt.u32 	%p24, %r40, 16;
	mov.b32 	%r60, 0;
	@%p24 bra 	$L__BB7_10;
	mov.b32 	%r58, 0;
$L__BB7_9:
	.pragma "nounroll";
	mul.wide.u32 	%rd30, %r58, 4;
	add.s64 	%rd31, %rd5, %rd30;
	st.global.u32 	[%rd31], %r56;
	st.global.u32 	[%rd31+4], %r56;
	st.global.u32 	[%rd31+8], %r56;
	st.global.u32 	[%rd31+12], %r56;
	st.global.u32 	[%rd31+16], %r56;
	st.global.u32 	[%rd31+20], %r56;
	st.global.u32 	[%rd31+24], %r56;
	st.global.u32 	[%rd31+28], %r56;
	st.global.u32 	[%rd31+32], %r56;
	st.global.u32 	[%rd31+36], %r56;
	st.global.u32 	[%rd31+40], %r56;
	st.global.u32 	[%rd31+44], %r56;
	st.global.u32 	[%rd31+48], %r56;
	st.global.u32 	[%rd31+52], %r56;
	st.global.u32 	[%rd31+56], %r56;
	st.global.u32 	[%rd31+60], %r56;
	add.s32 	%r58, %r58, 16;
	setp.ne.s32 	%p25, %r58, %r11;
	mov.u32 	%r60, %r11;
	@%p25 bra 	$L__BB7_9;
$L__BB7_10:
	setp.eq.s32 	%p26, %r7, 0;
	@%p26 bra 	$L__BB7_20;
	setp.lt.u32 	%p27, %r8, 7;
	@%p27 bra 	$L__BB7_13;
	mul.wide.u32 	%rd32, %r60, 4;
	add.s64 	%rd33, %rd5, %rd32;
	st.global.u32 	[%rd33], %r56;
	st.global.u32 	[%rd33+4], %r56;
	st.global.u32 	[%rd33+8], %r56;
	st.global.u32 	[%rd33+12], %r56;
	st.global.u32 	[%rd33+16], %r56;
	st.global.u32 	[%rd33+20], %r56;
	st.global.u32 	[%rd33+24], %r56;
	st.global.u32 	[%rd33+28], %r56;
	add.s32 	%r60, %r60, 8;
$L__BB7_13:
	setp.eq.s32 	%p28, %r9, 0;
	@%p28 bra 	$L__BB7_20;
	setp.lt.u32 	%p29, %r10, 3;
	@%p29 bra 	$L__BB7_16;
	mul.wide.u32 	%rd34, %r60, 4;
	add.s64 	%rd35, %rd5, %rd34;
	st.global.u32 	[%rd35], %r56;
	st.global.u32 	[%rd35+4], %r56;
	st.global.u32 	[%rd35+8], %r56;
	st.global.u32 	[%rd35+12], %r56;
	add.s32 	%r60, %r60, 4;
$L__BB7_16:
	setp.eq.s32 	%p30, %r12, 0;
	@%p30 bra 	$L__BB7_20;
	setp.eq.s32 	%p31, %r12, 1;
	mul.wide.u32 	%rd36, %r60, 4;
	add.s64 	%rd7, %rd5, %rd36;
	st.global.u32 	[%rd7], %r56;
	@%p31 bra 	$L__BB7_20;
	setp.eq.s32 	%p32, %r12, 2;
	st.global.u32 	[%rd7+4], %r56;
	@%p32 bra 	$L__BB7_20;
	st.global.u32 	[%rd7+8], %r56;
$L__BB7_20:
	mul.wide.s32 	%rd37, %r66, 4;
	add.s64 	%rd38, %rd5, %rd37;
	st.global.u32 	[%rd38], %r56;
	add.s32 	%r66, %r66, 1;
	bra.uni 	$L__BB7_37;
$L__BB7_21:
	setp.ltu.f32 	%p6, %f4, %f5;
	setp.geu.f32 	%p7, %f4, %f6;
	or.pred  	%p8, %p6, %p7;
	@%p8 bra 	$L__BB7_37;
	setp.lt.s32 	%p9, %r40, 1;
	setp.ne.s32 	%p10, %r66, 0;
	or.pred  	%p11, %p10, %p9;
	@%p11 bra 	$L__BB7_36;
	setp.lt.u32 	%p12, %r40, 16;
	mov.b32 	%r64, 0;
	@%p12 bra 	$L__BB7_26;
	mov.u64 	%rd43, %rd6;
	mov.u32 	%r62, %r13;
$L__BB7_25:
	.pragma "nounroll";
	st.global.u32 	[%rd43+-32], %r56;
	st.global.u32 	[%rd43+-28], %r56;
	st.global.u32 	[%rd43+-24], %r56;
	st.global.u32 	[%rd43+-20], %r56;
	st.global.u32 	[%rd43+-16], %r56;
	st.global.u32 	[%rd43+-12], %r56;
	st.global.u32 	[%rd43+-8], %r56;
	st.global.u32 	[%rd43+-4], %r56;
	st.global.u32 	[%rd43], %r56;
	st.global.u32 	[%rd43+4], %r56;
	st.global.u32 	[%rd43+8], %r56;
	st.global.u32 	[%rd43+12], %r56;
	st.global.u32 	[%rd43+16], %r56;
	st.global.u32 	[%rd43+20], %r56;
	st.global.u32 	[%rd43+24], %r56;
	st.global.u32 	[%rd43+28], %r56;
	add.s32 	%r62, %r62, 16;
	add.s64 	%rd43, %rd43, 64;
	setp.ne.s32 	%p13, %r62, 0;
	mov.u32 	%r64, %r11;
	@%p13 bra 	$L__BB7_25;
$L__BB7_26:
	setp.eq.s32 	%p14, %r7, 0;
	@%p14 bra 	$L__BB7_36;
	setp.lt.u32 	%p15, %r8, 7;
	@%p15 bra 	$L__BB7_29;
	mul.wide.u32 	%rd23, %r64, 4;
	add.s64 	%rd24, %rd5, %rd23;
	st.global.u32 	[%rd24], %r56;
	st.global.u32 	[%rd24+4], %r56;
	st.global.u32 	[%rd24+8], %r56;
	st.global.u32 	[%rd24+12], %r56;
	st.global.u32 	[%rd24+16], %r56;
	st.global.u32 	[%rd24+20], %r56;
	st.global.u32 	[%rd24+24], %r56;
	st.global.u32 	[%rd24+28], %r56;
	add.s32 	%r64, %r64, 8;
$L__BB7_29:
	setp.eq.s32 	%p16, %r9, 0;
	@%p16 bra 	$L__BB7_36;
	setp.lt.u32 	%p17, %r10, 3;
	@%p17 bra 	$L__BB7_32;
	mul.wide.u32 	%rd25, %r64, 4;
	add.s64 	%rd26, %rd5, %rd25;
	st.global.u32 	[%rd26], %r56;
	st.global.u32 	[%rd26+4], %r56;
	st.global.u32 	[%rd26+8], %r56;
	st.global.u32 	[%rd26+12], %r56;
	add.s32 	%r64, %r64, 4;
$L__BB7_32:
	setp.eq.s32 	%p18, %r12, 0;
	@%p18 bra 	$L__BB7_36;
	setp.eq.s32 	%p19, %r12, 1;
	mul.wide.u32 	%rd27, %r64, 4;
	add.s64 	%rd10, %rd5, %rd27;
	st.global.u32 	[%rd10], %r56;
	@%p19 bra 	$L__BB7_36;
	setp.eq.s32 	%p20, %r12, 2;
	st.global.u32 	[%rd10+4], %r56;
	@%p20 bra 	$L__BB7_36;
	st.global.u32 	[%rd10+8], %r56;
$L__BB7_36:
	mul.wide.s32 	%rd28, %r66, 4;
	add.s64 	%rd29, %rd5, %rd28;
	st.global.u32 	[%rd29], %r56;
	add.s32 	%r66, %r66, 1;
$L__BB7_37:
	add.s32 	%r56, %r56, 1;
	setp.lt.s32 	%p33, %r56, %r38;
	setp.ne.s32 	%p34, %r66, %r40;
	and.pred  	%p35, %p33, %p34;
	@%p35 bra 	$L__BB7_5;
	mul.wide.s32 	%rd39, %r54, 4;
	add.s64 	%rd40, %rd1, %rd39;
	st.global.u32 	[%rd40], %r66;
	add.s32 	%r54, %r54, %r4;
	setp.lt.s32 	%p36, %r54, %r1;
	@%p36 bra 	$L__BB7_4;
$L__BB7_39:
	ret;

}
	// .globl	_Z35query_ball_point_dynamic_radius_gpuiiiiPKfS0_S0_PiS1_
.visible .entry _Z35query_ball_point_dynamic_radius_gpuiiiiPKfS0_S0_PiS1_(
	.param .u32 _Z35query_ball_point_dynamic_radius_gpuiiiiPKfS0_S0_PiS1__param_0,
	.param .u32 _Z35query_ball_point_dynamic_radius_gpuiiiiPKfS0_S0_PiS1__param_1,
	.param .u32 _Z35query_ball_point_dynamic_radius_gpuiiiiPKfS0_S0_PiS1__param_2,
	.param .u32 _Z35query_ball_point_dynamic_radius_gpuiiiiPKfS0_S0_PiS1__param_3,
	.param .u64 .ptr .align 1 _Z35query_ball_point_dynamic_radius_gpuiiiiPKfS0_S0_PiS1__param_4,
	.param .u64 .ptr .align 1 _Z35query_ball_point_dynamic_radius_gpuiiiiPKfS0_S0_PiS1__param_5,
	.param .u64 .ptr .align 1 _Z35query_ball_point_dynamic_radius_gpuiiiiPKfS0_S0_PiS1__param_6,
	.param .u64 .ptr .align 1 _Z35query_ball_point_dynamic_radius_gpuiiiiPKfS0_S0_PiS1__param_7,
	.param .u64 .ptr .align 1 _Z35query_ball_point_dynamic_radius_gpuiiiiPKfS0_S0_PiS1__param_8
)
{
	.reg .pred 	%p<23>;
	.reg .b32 	%r<53>;
	.reg .b32 	%f<16>;
	.reg .b64 	%rd<40>;

	ld.param.u32 	%r31, [_Z35query_ball_point_dynamic_radius_gpuiiiiPKfS0_S0_PiS1__param_0];
	ld.param.u32 	%r28, [_Z35query_ball_point_dynamic_radius_gpuiiiiPKfS0_S0_PiS1__param_1];
	ld.param.u32 	%r29, [_Z35query_ball_point_dynamic_radius_gpuiiiiPKfS0_S0_PiS1__param_2];
	ld.param.u32 	%r30, [_Z35query_ball_point_dynamic_radius_gpuiiiiPKfS0_S0_PiS1__param_3];
	ld.param.u64 	%rd11, [_Z35query_ball_point_dynamic_radius_gpuiiiiPKfS0_S0_PiS1__param_4];
	ld.param.u64 	%rd13, [_Z35query_ball_point_dynamic_radius_gpuiiiiPKfS0_S0_PiS1__param_6];
	ld.param.u64 	%rd14, [_Z35query_ball_point_dynamic_radius_gpuiiiiPKfS0_S0_PiS1__param_7];
	ld.param.u64 	%rd15, [_Z35query_ball_point_dynamic_radius_gpuiiiiPKfS0_S0_PiS1__param_8];
	cvta.to.global.u64 	%rd1, %rd15;
	cvta.to.global.u64 	%rd2, %rd14;
	mul.lo.s32 	%r1, %r29, %r31;
	mov.u32 	%r32, %ctaid.x;
	mov.u32 	%r2, %ntid.x;
	mov.u32 	%r33, %tid.x;
	mad.lo.s32 	%r44, %r32, %r2, %r33;
	setp.ge.s32 	%p1, %r44, %r1;
	@%p1 bra 	$L__BB8_23;
	setp.gt.s32 	%p2, %r28, 0;
	setp.ne.s32 	%p3, %r30, 0;
	mov.u32 	%r34, %nctaid.x;
	mul.lo.s32 	%r4, %r2, %r34;
	and.pred  	%p4, %p2, %p3;
	@%p4 bra 	$L__BB8_3;
$L__BB8_2:
	mul.wide.s32 	%rd36, %r44, 4;
	add.s64 	%rd37, %rd1, %rd36;
	mov.b32 	%r43, 0;
	st.global.u32 	[%rd37], %r43;
	add.s32 	%r44, %r44, %r4;
	setp.lt.s32 	%p22, %r44, %r1;
	@%p22 bra 	$L__BB8_2;
	bra.uni 	$L__BB8_23;
$L__BB8_3:
	and.b32  	%r7, %r30, 15;
	and.b32  	%r8, %r30, 7;
	and.b32  	%r9, %r30, 2147483632;
	and.b32  	%r10, %r30, 3;
	neg.s32 	%r11, %r9;
	cvta.to.global.u64 	%rd3, %rd13;
	cvta.to.global.u64 	%rd4, %rd11;
	mul.lo.s32 	%r12, %r28, 3;
$L__BB8_4:
	ld.param.u64 	%rd38, [_Z35query_ball_point_dynamic_radius_gpuiiiiPKfS0_S0_PiS1__param_5];
	div.s32 	%r14, %r44, %r29;
	cvt.s64.s32 	%rd5, %r44;
	mul.wide.s32 	%rd16, %r44, 4;
	add.s64 	%rd17, %rd3, %rd16;
	ld.global.f32 	%f1, [%rd17];
	mul.lo.s32 	%r36, %r44, 3;
	cvta.to.global.u64 	%rd18, %rd38;
	mul.wide.s32 	%rd19, %r36, 4;
	add.s64 	%rd20, %rd18, %rd19;
	mul.lo.s32 	%r37, %r44, %r30;
	mul.wide.s32 	%rd21, %r37, 4;
	add.s64 	%rd6, %rd2, %rd21;
	ld.global.f32 	%f2, [%rd20];
	ld.global.f32 	%f3, [%rd20+4];
	ld.global.f32 	%f4, [%rd20+8];
	add.s64 	%rd7, %rd6, 32;
	mov.b32 	%r46, 0;
	mul.lo.s32 	%r39, %r12, %r14;
	cvt.s64.s32 	%rd23, %r39;
	mov.u32 	%r52, %r46;
$L__BB8_5:
	mul.lo.s32 	%r38, %r46, 3;
	cvt.u64.u32 	%rd22, %r38;
	add.s64 	%rd24, %rd23, %rd22;
	shl.b64 	%rd25, %rd24, 2;
	add.s64 	%rd26, %rd4, %rd25;
	ld.global.f32 	%f5, [%rd26];
	ld.global.f32 	%f6, [%rd26+4];
	ld.global.f32 	%f7, [%rd26+8];
	sub.f32 	%f8, %f2, %f5;
	sub.f32 	%f9, %f3, %f6;
	mul.f32 	%f10, %f9, %f9;
	fma.rn.f32 	%f11, %f8, %f8, %f10;
	sub.f32 	%f12, %f4, %f7;
	fma.rn.f32 	%f13, %f12, %f12, %f11;
	sqrt.rn.f32 	%f14, %f13;
	max.f32 	%f15, %f14, 0f1E3CE508;
	setp.geu.f32 	%p5, %f15, %f1;
	@%p5 bra 	$L__BB8_21;
	setp.lt.s32 	%p6, %r30, 1;
	setp.ne.s32 	%p7, %r52, 0;
	or.pred  	%p8, %p7, %p6;
	@%p8 bra 	$L__BB8_20;
	setp.lt.u32 	%p9, %r30, 16;
	mov.b32 	%r50, 0;
	@%p9 bra 	$L__BB8_10;
	mov.u64 	%rd39, %rd7;
	mov.u32 	%r48, %r11;
$L__BB8_9:
	.pragma "nounroll";
	st.global.u32 	[%rd39+-32], %r46;
	st.global.u32 	[%rd39+-28], %r46;
	st.global.u32 	[%rd39+-24], %r46;
	st.global.u32 	[%rd39+-20], %r46;
	st.global.u32 	[%rd39+-16], %r46;
	st.global.u32 	[%rd39+-12], %r46;
	st.global.u32 	[%rd39+-8], %r46;
	st.global.u32 	[%rd39+-4], %r46;
	st.global.u32 	[%rd39], %r46;
	st.global.u32 	[%rd39+4], %r46;
	st.global.u32 	[%rd39+8], %r46;
	st.global.u32 	[%rd39+12], %r46;
	st.global.u32 	[%rd39+16], %r46;
	st.global.u32 	[%rd39+20], %r46;
	st.global.u32 	[%rd39+24], %r46;
	st.global.u32 	[%rd39+28], %r46;
	add.s32 	%r48, %r48, 16;
	add.s64 	%rd39, %rd39, 64;
	setp.ne.s32 	%p10, %r48, 0;
	mov.u32 	%r50, %r9;
	@%p10 bra 	$L__BB8_9;
$L__BB8_10:
	setp.eq.s32 	%p11, %r7, 0;
	@%p11 bra 	$L__BB8_20;
	add.s32 	%r41, %r7, -1;
	setp.lt.u32 	%p12, %r41, 7;
	@%p12 bra 	$L__BB8_13;
	mul.wide.u32 	%rd27, %r50, 4;
	add.s64 	%rd28, %rd6, %rd27;
	st.global.u32 	[%rd28], %r46;
	st.global.u32 	[%rd28+4], %r46;
	st.global.u32 	[%rd28+8], %r46;
	st.global.u32 	[%rd28+12], %r46;
	st.global.u32 	[%rd28+16], %r46;
	st.global.u32 	[%rd28+20], %r46;
	st.global.u32 	[%rd28+24], %r46;
	st.global.u32 	[%rd28+28], %r46;
	add.s32 	%r50, %r50, 8;
$L__BB8_13:
	setp.eq.s32 	%p13, %r8, 0;
	@%p13 bra 	$L__BB8_20;
	add.s32 	%r42, %r8, -1;
	setp.lt.u32 	%p14, %r42, 3;
	@%p14 bra 	$L__BB8_16;
	mul.wide.u32 	%rd29, %r50, 4;
	add.s64 	%rd30, %rd6, %rd29;
	st.global.u32 	[%rd30], %r46;
	st.global.u32 	[%rd30+4], %r46;
	st.global.u32 	[%rd30+8], %r46;
	st.global.u32 	[%rd30+12], %r46;
	add.s32 	%r50, %r50, 4;
$L__BB8_16:
	setp.eq.s32 	%p15, %r10, 0;
	@%p15 bra 	$L__BB8_20;
	setp.eq.s32 	%p16, %r10, 1;
	mul.wide.u32 	%rd31, %r50, 4;
	add.s64 	%rd10, %rd6, %rd31;
	st.global.u32 	[%rd10], %r46;
	@%p16 bra 	$L__BB8_20;
	setp.eq.s32 	%p17, %r10, 2;
	st.global.u32 	[%rd10+4], %r46;
	@%p17 bra 	$L__BB8_20;
	st.global.u32 	[%rd10+8], %r46;
$L__BB8_20:
	mul.wide.s32 	%rd32, %r52, 4;
	add.s64 	%rd33, %rd6, %rd32;
	st.global.u32 	[%rd33], %r46;
	add.s32 	%r52, %r52, 1;
$L__BB8_21:
	add.s32 	%r46, %r46, 1;
	setp.lt.s32 	%p18, %r46, %r28;
	setp.ne.s32 	%p19, %r52, %r30;
	and.pred  	%p20, %p18, %p19;
	@%p20 bra 	$L__BB8_5;
	shl.b64 	%rd34, %rd5, 2;
	add.s64 	%rd35, %rd1, %rd34;
	st.global.u32 	[%rd35], %r52;
	add.s32 	%r44, %r44, %r4;
	setp.lt.s32 	%p21, %r44, %r1;
	@%p21 bra 	$L__BB8_4;
$L__BB8_23:
	ret;

}
	// .globl	_Z15group_point_gpuiiiiiPKfPKiPf
.visible .entry _Z15group_point_gpuiiiiiPKfPKiPf(
	.param .u32 _Z15group_point_gpuiiiiiPKfPKiPf_param_0,
	.param .u32 _Z15group_point_gpuiiiiiPKfPKiPf_param_1,
	.param .u32 _Z15group_point_gpuiiiiiPKfPKiPf_param_2,
	.param .u32 _Z15group_point_gpuiiiiiPKfPKiPf_param_3,
	.param .u32 _Z15group_point_gpuiiiiiPKfPKiPf_param_4,
	.param .u64 .ptr .align 1 _Z15group_point_gpuiiiiiPKfPKiPf_param_5,
	.param .u64 .ptr .align 1 _Z15group_point_gpuiiiiiPKfPKiPf_param_6,
	.param .u64 .ptr .align 1 _Z15group_point_gpuiiiiiPKfPKiPf_param_7
)
{
	.reg .pred 	%p<4>;
	.reg .b32 	%r<27>;
	.reg .b32 	%f<5>;
	.reg .b64 	%rd<16>;

	ld.param.u32 	%r14, [_Z15group_point_gpuiiiiiPKfPKiPf_param_0];
	ld.param.u32 	%r10, [_Z15group_point_gpuiiiiiPKfPKiPf_param_1];
	ld.param.u32 	%r11, [_Z15group_point_gpuiiiiiPKfPKiPf_param_2];
	ld.param.u32 	%r12, [_Z15group_point_gpuiiiiiPKfPKiPf_param_3];
	ld.param.u32 	%r13, [_Z15group_point_gpuiiiiiPKfPKiPf_param_4];
	ld.param.u64 	%rd4, [_Z15group_point_gpuiiiiiPKfPKiPf_param_5];
	ld.param.u64 	%rd5, [_Z15group_point_gpuiiiiiPKfPKiPf_param_6];
	ld.param.u64 	%rd6, [_Z15group_point_gpuiiiiiPKfPKiPf_param_7];
	mul.lo.s32 	%r15, %r11, %r14;
	mul.lo.s32 	%r16, %r15, %r12;
	mul.lo.s32 	%r1, %r16, %r13;
	mov.u32 	%r17, %ctaid.x;
	mov.u32 	%r2, %ntid.x;
	mov.u32 	%r18, %tid.x;
	mad.lo.s32 	%r26, %r17, %r2, %r18;
	setp.ge.s32 	%p1, %r26, %r1;
	@%p1 bra 	$L__BB9_5;
	mul.lo.s32 	%r19, %r12, %r11;
	mul.lo.s32 	%r4, %r19, %r13;
	mul.lo.s32 	%r5, %r11, %r10;
	mov.u32 	%r20, %nctaid.x;
	mul.lo.s32 	%r6, %r2, %r20;
	cvta.to.global.u64 	%rd1, %rd5;
	cvta.to.global.u64 	%rd2, %rd4;
	cvta.to.global.u64 	%rd3, %rd6;
$L__BB9_2:
	div.s32 	%r21, %r26, %r11;
	mul.wide.s32 	%rd7, %r21, 4;
	add.s64 	%rd8, %rd1, %rd7;
	ld.global.u32 	%r8, [%rd8];
	setp.eq.s32 	%p2, %r8, -1;
	mov.f32 	%f4, 0f00000000;
	@%p2 bra 	$L__BB9_4;
	div.s32 	%r22, %r26, %r4;
	mul.lo.s32 	%r23, %r5, %r22;
	cvt.s64.s32 	%rd9, %r23;
	rem.s32 	%r24, %r26, %r11;
	mad.lo.s32 	%r25, %r8, %r11, %r24;
	cvt.s64.s32 	%rd10, %r25;
	add.s64 	%rd11, %rd10, %rd9;
	shl.b64 	%rd12, %rd11, 2;
	add.s64 	%rd13, %rd2, %rd12;
	ld.global.f32 	%f4, [%rd13];
$L__BB9_4:
	mul.wide.s32 	%rd14, %r26, 4;
	add.s64 	%rd15, %rd3, %rd14;
	st.global.f32 	[%rd15], %f4;
	add.s32 	%r26, %r26, %r6;
	setp.lt.s32 	%p3, %r26, %r1;
	@%p3 bra 	$L__BB9_2;
$L__BB9_5:
	ret;

}
	// .globl	_Z20group_point_grad_gpuiiiiiPKfPKiPf
.visible .entry _Z20group_point_grad_gpuiiiiiPKfPKiPf(
	.param .u32 _Z20group_point_grad_gpuiiiiiPKfPKiPf_param_0,
	.param .u32 _Z20group_point_grad_gpuiiiiiPKfPKiPf_param_1,
	.param .u32 _Z20group_point_grad_gpuiiiiiPKfPKiPf_param_2,
	.param .u32 _Z20group_point_grad_gpuiiiiiPKfPKiPf_param_3,
	.param .u32 _Z20group_point_grad_gpuiiiiiPKfPKiPf_param_4,
	.param .u64 .ptr .align 1 _Z20group_point_grad_gpuiiiiiPKfPKiPf_param_5,
	.param .u64 .ptr .align 1 _Z20group_point_grad_gpuiiiiiPKfPKiPf_param_6,
	.param .u64 .ptr .align 1 _Z20group_point_grad_gpuiiiiiPKfPKiPf_param_7
)
{
	.reg .pred 	%p<4>;
	.reg .b32 	%r<27>;
	.reg .b32 	%f<3>;
	.reg .b64 	%rd<16>;

	ld.param.u32 	%r14, [_Z20group_point_grad_gpuiiiiiPKfPKiPf_param_0];
	ld.param.u32 	%r10, [_Z20group_point_grad_gpuiiiiiPKfPKiPf_param_1];
	ld.param.u32 	%r11, [_Z20group_point_grad_gpuiiiiiPKfPKiPf_param_2];
	ld.param.u32 	%r12, [_Z20group_point_grad_gpuiiiiiPKfPKiPf_param_3];
	ld.param.u32 	%r13, [_Z20group_point_grad_gpuiiiiiPKfPKiPf_param_4];
	ld.param.u64 	%rd4, [_Z20group_point_grad_gpuiiiiiPKfPKiPf_param_5];
	ld.param.u64 	%rd5, [_Z20group_point_grad_gpuiiiiiPKfPKiPf_param_6];
	ld.param.u64 	%rd6, [_Z20group_point_grad_gpuiiiiiPKfPKiPf_param_7];
	mul.lo.s32 	%r15, %r11, %r14;
	mul.lo.s32 	%r16, %r15, %r12;
	mul.lo.s32 	%r1, %r16, %r13;
	mov.u32 	%r17, %ctaid.x;
	mov.u32 	%r2, %ntid.x;
	mov.u32 	%r18, %tid.x;
	mad.lo.s32 	%r26, %r17, %r2, %r18;
	setp.ge.s32 	%p1, %r26, %r1;
	@%p1 bra 	$L__BB10_5;
	mul.lo.s32 	%r19, %r12, %r11;
	mul.lo.s32 	%r4, %r19, %r13;
	mul.lo.s32 	%r5, %r11, %r10;
	mov.u32 	%r20, %nctaid.x;
	mul.lo.s32 	%r6, %r2, %r20;
	cvta.to.global.u64 	%rd1, %rd5;
	cvta.to.global.u64 	%rd2, %rd4;
	cvta.to.global.u64 	%rd3, %rd6;
$L__BB10_2:
	div.s32 	%r21, %r26, %r11;
	mul.wide.s32 	%rd7, %r21, 4;
	add.s64 	%rd8, %rd1, %rd7;
	ld.global.u32 	%r8, [%rd8];
	setp.eq.s32 	%p2, %r8, -1;
	@%p2 bra 	$L__BB10_4;
	div.s32 	%r22, %r26, %r4;
	mul.lo.s32 	%r23, %r5, %r22;
	cvt.s64.s32 	%rd9, %r23;
	rem.s32 	%r24, %r26, %r11;
	mad.lo.s32 	%r25, %r8, %r11, %r24;
	cvt.s64.s32 	%rd10, %r25;
	add.s64 	%rd11, %rd10, %rd9;
	shl.b64 	%rd12, %rd11, 2;
	add.s64 	%rd13, %rd3, %rd12;
	mul.wide.s32 	%rd14, %r26, 4;
	add.s64 	%rd15, %rd2, %rd14;
	ld.global.f32 	%f1, [%rd15];
	atom.global.add.f32 	%f2, [%rd13], %f1;
$L__BB10_4:
	add.s32 	%r26, %r26, %r6;
	setp.lt.s32 	%p3, %r26, %r1;
	@%p3 bra 	$L__BB10_2;
$L__BB10_5:
	ret;

}
	// .globl	_Z18selection_sort_gpuiiiiPKfPiPf
.visible .entry _Z18selection_sort_gpuiiiiPKfPiPf(
	.param .u32 _Z18selection_sort_gpuiiiiPKfPiPf_param_0,
	.param .u32 _Z18selection_sort_gpuiiiiPKfPiPf_param_1,
	.param .u32 _Z18selection_sort_gpuiiiiPKfPiPf_param_2,
	.param .u32 _Z18selection_sort_gpuiiiiPKfPiPf_param_3,
	.param .u64 .ptr .align 1 _Z18selection_sort_gpuiiiiPKfPiPf_param_4,
	.param .u64 .ptr .align 1 _Z18selection_sort_gpuiiiiPKfPiPf_param_5,
	.param .u64 .ptr .align 1 _Z18selection_sort_gpuiiiiPKfPiPf_param_6
)
{
	.reg .pred 	%p<61>;
	.reg .b16 	%rs<15>;
	.reg .b32 	%r<182>;
	.reg .b32 	%f<96>;
	.reg .b64 	%rd<146>;

	ld.param.u32 	%r53, [_Z18selection_sort_gpuiiiiPKfPiPf_param_1];
	ld.param.u32 	%r54, [_Z18selection_sort_gpuiiiiPKfPiPf_param_2];
	ld.param.u32 	%r55, [_Z18selection_sort_gpuiiiiPKfPiPf_param_3];
	ld.param.u64 	%rd10, [_Z18selection_sort_gpuiiiiPKfPiPf_param_4];
	ld.param.u64 	%rd11, [_Z18selection_sort_gpuiiiiPKfPiPf_param_5];
	ld.param.u64 	%rd12, [_Z18selection_sort_gpuiiiiPKfPiPf_param_6];
	cvta.to.global.u64 	%rd1, %rd10;
	cvta.to.global.u64 	%rd13, %rd11;
	cvta.to.global.u64 	%rd14, %rd12;
	mov.u32 	%r56, %ctaid.x;
	mul.lo.s32 	%r57, %r53, %r56;
	mul.lo.s32 	%r58, %r57, %r54;
	cvt.s64.s32 	%rd2, %r58;
	mul.wide.s32 	%rd15, %r58, 4;
	add.s64 	%rd3, %rd13, %rd15;
	add.s64 	%rd4, %rd14, %rd15;
	mov.u32 	%r167, %tid.x;
	mov.u32 	%r2, %ntid.x;
	setp.ge.s32 	%p1, %r167, %r54;
	setp.lt.s32 	%p2, %r53, 1;
	or.pred  	%p3, %p1, %p2;
	@%p3 bra 	$L__BB11_16;
	and.b32  	%r3, %r53, 15;
	add.s32 	%r4, %r3, -1;
	and.b32  	%r5, %r53, 7;
	add.s32 	%r6, %r5, -1;
	and.b32  	%r7, %r53, 2147483632;
	and.b32  	%r8, %r53, 3;
	mov.u32 	%r162, %r167;
$L__BB11_2:
	setp.lt.u32 	%p4, %r53, 16;
	mul.lo.s32 	%r10, %r162, %r53;
	mov.b32 	%r165, 0;
	@%p4 bra 	$L__BB11_5;
	mov.b32 	%r163, 0;
$L__BB11_4:
	.pragma "nounroll";
	add.s32 	%r61, %r163, %r10;
	cvt.u64.u32 	%rd16, %r61;
	add.s64 	%rd17, %rd16, %rd2;
	shl.b64 	%rd18, %rd17, 2;
	add.s64 	%rd19, %rd1, %rd18;
	ld.global.f32 	%f1, [%rd19];
	mul.wide.u32 	%rd20, %r61, 4;
	add.s64 	%rd21, %rd4, %rd20;
	st.global.f32 	[%rd21], %f1;
	add.s64 	%rd22, %rd3, %rd20;
	st.global.u32 	[%rd22], %r163;
	add.s32 	%r62, %r163, 1;
	ld.global.f32 	%f2, [%rd19+4];
	st.global.f32 	[%rd21+4], %f2;
	st.global.u32 	[%rd22+4], %r62;
	add.s32 	%r63, %r163, 2;
	ld.global.f32 	%f3, [%rd19+8];
	st.global.f32 	[%rd21+8], %f3;
	st.global.u32 	[%rd22+8], %r63;
	add.s32 	%r64, %r163, 3;
	ld.global.f32 	%f4, [%rd19+12];
	st.global.f32 	[%rd21+12], %f4;
	st.global.u32 	[%rd22+12], %r64;
	add.s32 	%r65, %r163, 4;
	ld.global.f32 	%f5, [%rd19+16];
	st.global.f32 	[%rd21+16], %f5;
	st.global.u32 	[%rd22+16], %r65;
	add.s32 	%r66, %r163, 5;
	ld.global.f32 	%f6, [%rd19+20];
	st.global.f32 	[%rd21+20], %f6;
	st.global.u32 	[%rd22+20], %r66;
	add.s32 	%r67, %r163, 6;
	ld.global.f32 	%f7, [%rd19+24];
	st.global.f32 	[%rd21+24], %f7;
	st.global.u32 	[%rd22+24], %r67;
	add.s32 	%r68, %r163, 7;
	ld.global.f32 	%f8, [%rd19+28];
	st.global.f32 	[%rd21+28], %f8;
	st.global.u32 	[%rd22+28], %r68;
	add.s32 	%r69, %r163, 8;
	ld.global.f32 	%f9, [%rd19+32];
	st.global.f32 	[%rd21+32], %f9;
	st.global.u32 	[%rd22+32], %r69;
	add.s32 	%r70, %r163, 9;
	ld.global.f32 	%f10, [%rd19+36];
	st.global.f32 	[%rd21+36], %f10;
	st.global.u32 	[%rd22+36], %r70;
	add.s32 	%r71, %r163, 10;
	ld.global.f32 	%f11, [%rd19+40];
	st.global.f32 	[%rd21+40], %f11;
	st.global.u32 	[%rd22+40], %r71;
	add.s32 	%r72, %r163, 11;
	ld.global.f32 	%f12, [%rd19+44];
	st.global.f32 	[%rd21+44], %f12;
	st.global.u32 	[%rd22+44], %r72;
	add.s32 	%r73, %r163, 12;
	ld.global.f32 	%f13, [%rd19+48];
	st.global.f32 	[%rd21+48], %f13;
	st.global.u32 	[%rd22+48], %r73;
	add.s32 	%r74, %r163, 13;
	ld.global.f32 	%f14, [%rd19+52];
	st.global.f32 	[%rd21+52], %f14;
	st.global.u32 	[%rd22+52], %r74;
	add.s32 	%r75, %r163, 14;
	ld.global.f32 	%f15, [%rd19+56];
	st.global.f32 	[%rd21+56], %f15;
	st.global.u32 	[%rd22+56], %r75;
	add.s32 	%r76, %r163, 15;
	ld.global.f32 	%f16, [%rd19+60];
	st.global.f32 	[%rd21+60], %f16;
	st.global.u32 	[%rd22+60], %r76;
	add.s32 	%r163, %r163, 16;
	setp.ne.s32 	%p5, %r163, %r7;
	mov.u32 	%r165, %r7;
	@%p5 bra 	$L__BB11_4;
$L__BB11_5:
	setp.eq.s32 	%p6, %r3, 0;
	@%p6 bra 	$L__BB11_15;
	setp.lt.u32 	%p7, %r4, 7;
	@%p7 bra 	$L__BB11_8;
	add.s32 	%r77, %r165, %r10;
	cvt.u64.u32 	%rd23, %r77;
	add.s64 	%rd24, %rd23, %rd2;
	shl.b64 	%rd25, %rd24, 2;
	add.s64 	%rd26, %rd1, %rd25;
	ld.global.f32 	%f17, [%rd26];
	mul.wide.u32 	%rd27, %r77, 4;
	add.s64 	%rd28, %rd4, %rd27;
	st.global.f32 	[%rd28], %f17;
	add.s64 	%rd29, %rd3, %rd27;
	st.global.u32 	[%rd29], %r165;
	add.s32 	%r78, %r165, 1;
	cvt.u64.u32 	%rd30, %r10;
	cvt.u64.u32 	%rd31, %r165;
	add.s64 	%rd32, %rd31, %rd30;
	add.s64 	%rd33, %rd32, %rd2;
	shl.b64 	%rd34, %rd33, 2;
	add.s64 	%rd35, %rd1, %rd34;
	ld.global.f32 	%f18, [%rd35+4];
	shl.b64 	%rd36, %rd32, 2;
	add.s64 	%rd37, %rd4, %rd36;
	st.global.f32 	[%rd37+4], %f18;
	add.s64 	%rd38, %rd3, %rd36;
	st.global.u32 	[%rd38+4], %r78;
	add.s32 	%r79, %r165, 2;
	ld.global.f32 	%f19, [%rd35+8];
	st.global.f32 	[%rd37+8], %f19;
	st.global.u32 	[%rd38+8], %r79;
	add.s32 	%r80, %r165, 3;
	ld.global.f32 	%f20, [%rd35+12];
	st.global.f32 	[%rd37+12], %f20;
	st.global.u32 	[%rd38+12], %r80;
	add.s32 	%r81, %r165, 4;
	ld.global.f32 	%f21, [%rd35+16];
	st.global.f32 	[%rd37+16], %f21;
	st.global.u32 	[%rd38+16], %r81;
	add.s32 	%r82, %r165, 5;
	ld.global.f32 	%f22, [%rd35+20];
	st.global.f32 	[%rd37+20], %f22;
	st.global.u32 	[%rd38+20], %r82;
	add.s32 	%r83, %r165, 6;
	ld.global.f32 	%f23, [%rd35+24];
	st.global.f32 	[%rd37+24], %f23;
	st.global.u32 	[%rd38+24], %r83;
	add.s32 	%r84, %r165, 7;
	ld.global.f32 	%f24, [%rd35+28];
	st.global.f32 	[%rd37+28], %f24;
	st.global.u32 	[%rd38+28], %r84;
	add.s32 	%r165, %r165, 8;
$L__BB11_8:
	setp.eq.s32 	%p8, %r5, 0;
	@%p8 bra 	$L__BB11_15;
	setp.lt.u32 	%p9, %r6, 3;
	@%p9 bra 	$L__BB11_11;
	add.s32 	%r85, %r165, %r10;
	cvt.u64.u32 	%rd39, %r85;
	add.s64 	%rd40, %rd39, %rd2;
	shl.b64 	%rd41, %rd40, 2;
	add.s64 	%rd42, %rd1, %rd41;
	ld.global.f32 	%f25, [%rd42];
	mul.wide.u32 	%rd43, %r85, 4;
	add.s64 	%rd44, %rd4, %rd43;
	st.global.f32 	[%rd44], %f25;
	add.s64 	%rd45, %rd3, %rd43;
	st.global.u32 	[%rd45], %r165;
	add.s32 	%r86, %r165, 1;
	cvt.u64.u32 	%rd46, %r10;
	cvt.u64.u32 	%rd47, %r165;
	add.s64 	%rd48, %rd47, %rd46;
	add.s64 	%rd49, %rd48, %rd2;
	shl.b64 	%rd50, %rd49, 2;
	add.s64 	%rd51, %rd1, %rd50;
	ld.global.f32 	%f26, [%rd51+4];
	shl.b64 	%rd52, %rd48, 2;
	add.s64 	%rd53, %rd4, %rd52;
	st.global.f32 	[%rd53+4], %f26;
	add.s64 	%rd54, %rd3, %rd52;
	st.global.u32 	[%rd54+4], %r86;
	add.s32 	%r87, %r165, 2;
	ld.global.f32 	%f27, [%rd51+8];
	st.global.f32 	[%rd53+8], %f27;
	st.global.u32 	[%rd54+8], %r87;
	add.s32 	%r88, %r165, 3;
	ld.global.f32 	%f28, [%rd51+12];
	st.global.f32 	[%rd53+12], %f28;
	st.global.u32 	[%rd54+12], %r88;
	add.s32 	%r165, %r165, 4;
$L__BB11_11:
	setp.eq.s32 	%p10, %r8, 0;
	@%p10 bra 	$L__BB11_15;
	setp.eq.s32 	%p11, %r8, 1;
	add.s32 	%r89, %r165, %r10;
	cvt.u64.u32 	%rd55, %r89;
	add.s64 	%rd56, %rd55, %rd2;
	shl.b64 	%rd57, %rd56, 2;
	add.s64 	%rd58, %rd1, %rd57;
	ld.global.f32 	%f29, [%rd58];
	mul.wide.u32 	%rd59, %r89, 4;
	add.s64 	%rd60, %rd4, %rd59;
	st.global.f32 	[%rd60], %f29;
	add.s64 	%rd61, %rd3, %rd59;
	st.global.u32 	[%rd61], %r165;
	@%p11 bra 	$L__BB11_15;
	setp.eq.s32 	%p12, %r8, 2;
	add.s32 	%r90, %r165, 1;
	cvt.u64.u32 	%rd62, %r10;
	cvt.u64.u32 	%rd63, %r165;
	add.s64 	%rd64, %rd63, %rd62;
	add.s64 	%rd65, %rd64, %rd2;
	shl.b64 	%rd66, %rd65, 2;
	add.s64 	%rd5, %rd1, %rd66;
	ld.global.f32 	%f30, [%rd5+4];
	shl.b64 	%rd67, %rd64, 2;
	add.s64 	%rd6, %rd4, %rd67;
	st.global.f32 	[%rd6+4], %f30;
	add.s64 	%rd7, %rd3, %rd67;
	st.global.u32 	[%rd7+4], %r90;
	@%p12 bra 	$L__BB11_15;
	add.s32 	%r91, %r165, 2;
	ld.global.f32 	%f31, [%rd5+8];
	st.global.f32 	[%rd6+8], %f31;
	st.global.u32 	[%rd7+8], %r91;
$L__BB11_15:
	add.s32 	%r162, %r162, %r2;
	setp.lt.s32 	%p13, %r162, %r54;
	@%p13 bra 	$L__BB11_2;
$L__BB11_16:
	setp.ge.s32 	%p14, %r167, %r54;
	setp.lt.s32 	%p15, %r55, 1;
	or.pred  	%p16, %p14, %p15;
	@%p16 bra 	$L__BB11_24;
	add.s32 	%r19, %r53, -2;
	cvt.u16.u32 	%rs1, %r53;
$L__BB11_18:
	mul.lo.s32 	%r21, %r167, %r53;
	mul.wide.s32 	%rd68, %r21, 4;
	add.s64 	%rd8, %rd4, %rd68;
	mov.b32 	%r168, 0;
	mov.b16 	%rs13, 0;
	mov.u16 	%rs14, %rs13;
$L__BB11_19:
	not.b32 	%r93, %r168;
	add.s32 	%r23, %r53, %r93;
	add.s32 	%r24, %r168, 1;
	setp.lt.s32 	%p17, %r24, %r53;
	mov.u32 	%r172, %r168;
	@%p17 bra 	$L__BB11_25;
$L__BB11_20:
	setp.eq.s32 	%p58, %r172, %r168;
	@%p58 bra 	$L__BB11_22;
	mul.wide.s32 	%rd138, %r172, 4;
	add.s64 	%rd139, %rd8, %rd138;
	ld.global.f32 	%f94, [%rd139];
	mul.wide.u32 	%rd140, %r168, 4;
	add.s64 	%rd141, %rd8, %rd140;
	ld.global.f32 	%f95, [%rd141];
	st.global.f32 	[%rd139], %f95;
	st.global.f32 	[%rd141], %f94;
	add.s32 	%r158, %r172, %r21;
	mul.wide.s32 	%rd142, %r158, 4;
	add.s64 	%rd143, %rd3, %rd142;
	ld.global.u32 	%r159, [%rd143];
	add.s32 	%r160, %r168, %r21;
	mul.wide.s32 	%rd144, %r160, 4;
	add.s64 	%rd145, %rd3, %rd144;
	ld.global.u32 	%r161, [%rd145];
	st.global.u32 	[%rd143], %r161;
	st.global.u32 	[%rd145], %r159;
$L__BB11_22:
	setp.eq.s32 	%p59, %r24, %r55;
	add.s16 	%rs14, %rs14, 1;
	add.s16 	%rs13, %rs13, 1;
	mov.u32 	%r168, %r24;
	@%p59 bra 	$L__BB11_23;
	bra.uni 	$L__BB11_19;
$L__BB11_23:
	add.s32 	%r167, %r167, %r2;
	setp.lt.s32 	%p60, %r167, %r54;
	@%p60 bra 	$L__BB11_18;
$L__BB11_24:
	ret;
$L__BB11_25:
	sub.s32 	%r95, %r19, %r168;
	setp.lt.u32 	%p18, %r95, 15;
	mov.u32 	%r177, %r24;
	mov.u32 	%r172, %r168;
	@%p18 bra 	$L__BB11_29;
	and.b32  	%r96, %r23, -16;
	neg.s32 	%r169, %r96;
	mov.u32 	%r170, %r168;
	mov.u32 	%r172, %r168;
$L__BB11_27:
	.pragma "nounroll";
	add.s32 	%r97, %r170, 1;
	mul.wide.u32 	%rd69, %r97, 4;
	add.s64 	%rd70, %rd8, %rd69;
	ld.global.f32 	%f32, [%rd70];
	mul.wide.s32 	%rd71, %r172, 4;
	add.s64 	%rd72, %rd8, %rd71;
	ld.global.f32 	%f33, [%rd72];
	setp.lt.f32 	%p19, %f32, %f33;
	selp.b32 	%r98, %r97, %r172, %p19;
	ld.global.f32 	%f34, [%rd70+4];
	mul.wide.s32 	%rd73, %r98, 4;
	add.s64 	%rd74, %rd8, %rd73;
	ld.global.f32 	%f35, [%rd74];
	setp.lt.f32 	%p20, %f34, %f35;
	add.s32 	%r99, %r170, 2;
	selp.b32 	%r100, %r99, %r98, %p20;
	ld.global.f32 	%f36, [%rd70+8];
	mul.wide.s32 	%rd75, %r100, 4;
	add.s64 	%rd76, %rd8, %rd75;
	ld.global.f32 	%f37, [%rd76];
	setp.lt.f32 	%p21, %f36, %f37;
	add.s32 	%r101, %r170, 3;
	selp.b32 	%r102, %r101, %r100, %p21;
	ld.global.f32 	%f38, [%rd70+12];
	mul.wide.s32 	%rd77, %r102, 4;
	add.s64 	%rd78, %rd8, %rd77;
	ld.global.f32 	%f39, [%rd78];
	setp.lt.f32 	%p22, %f38, %f39;
	add.s32 	%r103, %r170, 4;
	selp.b32 	%r104, %r103, %r102, %p22;
	ld.global.f32 	%f40, [%rd70+16];
	mul.wide.s32 	%rd79, %r104, 4;
	add.s64 	%rd80, %rd8, %rd79;
	ld.global.f32 	%f41, [%rd80];
	setp.lt.f32 	%p23, %f40, %f41;
	add.s32 	%r105, %r170, 5;
	selp.b32 	%r106, %r105, %r104, %p23;
	ld.global.f32 	%f42, [%rd70+20];
	mul.wide.s32 	%rd81, %r106, 4;
	add.s64 	%rd82, %rd8, %rd81;
	ld.global.f32 	%f43, [%rd82];
	setp.lt.f32 	%p24, %f42, %f43;
	add.s32 	%r107, %r170, 6;
	selp.b32 	%r108, %r107, %r106, %p24;
	ld.global.f32 	%f44, [%rd70+24];
	mul.wide.s32 	%rd83, %r108, 4;
	add.s64 	%rd84, %rd8, %rd83;
	ld.global.f32 	%f45, [%rd84];
	setp.lt.f32 	%p25, %f44, %f45;
	add.s32 	%r109, %r170, 7;
	selp.b32 	%r110, %r109, %r108, %p25;
	ld.global.f32 	%f46, [%rd70+28];
	mul.wide.s32 	%rd85, %r110, 4;
	add.s64 	%rd86, %rd8, %rd85;
	ld.global.f32 	%f47, [%rd86];
	setp.lt.f32 	%p26, %f46, %f47;
	add.s32 	%r111, %r170, 8;
	selp.b32 	%r112, %r111, %r110, %p26;
	ld.global.f32 	%f48, [%rd70+32];
	mul.wide.s32 	%rd87, %r112, 4;
	add.s64 	%rd88, %rd8, %rd87;
	ld.global.f32 	%f49, [%rd88];
	setp.lt.f32 	%p27, %f48, %f49;
	add.s32 	%r113, %r170, 9;
	selp.b32 	%r114, %r113, %r112, %p27;
	ld.global.f32 	%f50, [%rd70+36];
	mul.wide.s32 	%rd89, %r114, 4;
	add.s64 	%rd90, %rd8, %rd89;
	ld.global.f32 	%f51, [%rd90];
	setp.lt.f32 	%p28, %f50, %f51;
	add.s32 	%r115, %r170, 10;
	selp.b32 	%r116, %r115, %r114, %p28;
	ld.global.f32 	%f52, [%rd70+40];
	mul.wide.s32 	%rd91, %r116, 4;
	add.s64 	%rd92, %rd8, %rd91;
	ld.global.f32 	%f53, [%rd92];
	setp.lt.f32 	%p29, %f52, %f53;
	add.s32 	%r117, %r170, 11;
	selp.b32 	%r118, %r117, %r116, %p29;
	ld.global.f32 	%f54, [%rd70+44];
	mul.wide.s32 	%rd93, %r118, 4;
	add.s64 	%rd94, %rd8, %rd93;
	ld.global.f32 	%f55, [%rd94];
	setp.lt.f32 	%p30, %f54, %f55;
	add.s32 	%r119, %r170, 12;
	selp.b32 	%r120, %r119, %r118, %p30;
	ld.global.f32 	%f56, [%rd70+48];
	mul.wide.s32 	%rd95, %r120, 4;
	add.s64 	%rd96, %rd8, %rd95;
	ld.global.f32 	%f57, [%rd96];
	setp.lt.f32 	%p31, %f56, %f57;
	add.s32 	%r121, %r170, 13;
	selp.b32 	%r122, %r121, %r120, %p31;
	ld.global.f32 	%f58, [%rd70+52];
	mul.wide.s32 	%rd97, %r122, 4;
	add.s64 	%rd98, %rd8, %rd97;
	ld.global.f32 	%f59, [%rd98];
	setp.lt.f32 	%p32, %f58, %f59;
	add.s32 	%r123, %r170, 14;
	selp.b32 	%r124, %r123, %r122, %p32;
	ld.global.f32 	%f60, [%rd70+56];
	mul.wide.s32 	%rd99, %r124, 4;
	add.s64 	%rd100, %rd8, %rd99;
	ld.global.f32 	%f61, [%rd100];
	setp.lt.f32 	%p33, %f60, %f61;
	add.s32 	%r125, %r170, 15;
	selp.b32 	%r126, %r125, %r124, %p33;
	ld.global.f32 	%f62, [%rd70+60];
	mul.wide.s32 	%rd101, %r126, 4;
	add.s64 	%rd102, %rd8, %rd101;
	ld.global.f32 	%f63, [%rd102];
	setp.lt.f32 	%p34, %f62, %f63;
	add.s32 	%r170, %r170, 16;
	selp.b32 	%r172, %r170, %r126, %p34;
	add.s32 	%r169, %r169, 16;
	setp.eq.s32 	%p35, %r169, 0;
	@%p35 bra 	$L__BB11_28;
	bra.uni 	$L__BB11_27;
$L__BB11_28:
	add.s32 	%r177, %r170, 1;
$L__BB11_29:
	and.b32  	%r127, %r23, 15;
	setp.eq.s32 	%p36, %r127, 0;
	@%p36 bra 	$L__BB11_20;
	not.b16 	%rs9, %rs14;
	add.s16 	%rs10, %rs9, %rs1;
	cvt.u32.u16 	%r129, %rs10;
	and.b32  	%r37, %r129, 15;
	add.s32 	%r130, %r37, -1;
	setp.lt.u32 	%p37, %r130, 7;
	@%p37 bra 	$L__BB11_32;
	mul.wide.u32 	%rd103, %r177, 4;
	add.s64 	%rd104, %rd8, %rd103;
	ld.global.f32 	%f64, [%rd104];
	mul.wide.s32 	%rd105, %r172, 4;
	add.s64 	%rd106, %rd8, %rd105;
	ld.global.f32 	%f65, [%rd106];
	setp.lt.f32 	%p38, %f64, %f65;
	selp.b32 	%r131, %r177, %r172, %p38;
	add.s32 	%r132, %r177, 1;
	ld.global.f32 	%f66, [%rd104+4];
	mul.wide.s32 	%rd107, %r131, 4;
	add.s64 	%rd108, %rd8, %rd107;
	ld.global.f32 	%f67, [%rd108];
	setp.lt.f32 	%p39, %f66, %f67;
	selp.b32 	%r133, %r132, %r131, %p39;
	add.s32 	%r134, %r177, 2;
	ld.global.f32 	%f68, [%rd104+8];
	mul.wide.s32 	%rd109, %r133, 4;
	add.s64 	%rd110, %rd8, %rd109;
	ld.global.f32 	%f69, [%rd110];
	setp.lt.f32 	%p40, %f68, %f69;
	selp.b32 	%r135, %r134, %r133, %p40;
	add.s32 	%r136, %r177, 3;
	ld.global.f32 	%f70, [%rd104+12];
	mul.wide.s32 	%rd111, %r135, 4;
	add.s64 	%rd112, %rd8, %rd111;
	ld.global.f32 	%f71, [%rd112];
	setp.lt.f32 	%p41, %f70, %f71;
	selp.b32 	%r137, %r136, %r135, %p41;
	add.s32 	%r138, %r177, 4;
	ld.global.f32 	%f72, [%rd104+16];
	mul.wide.s32 	%rd113, %r137, 4;
	add.s64 	%rd114, %rd8, %rd113;
	ld.global.f32 	%f73, [%rd114];
	setp.lt.f32 	%p42, %f72, %f73;
	selp.b32 	%r139, %r138, %r137, %p42;
	add.s32 	%r140, %r177, 5;
	ld.global.f32 	%f74, [%rd104+20];
	mul.wide.s32 	%rd115, %r139, 4;
	add.s64 	%rd116, %rd8, %rd115;
	ld.global.f32 	%f75, [%rd116];
	setp.lt.f32 	%p43, %f74, %f75;
	selp.b32 	%r141, %r140, %r139, %p43;
	add.s32 	%r142, %r177, 6;
	ld.global.f32 	%f76, [%rd104+24];
	mul.wide.s32 	%rd117, %r141, 4;
	add.s64 	%rd118, %rd8, %rd117;
	ld.global.f32 	%f77, [%rd118];
	setp.lt.f32 	%p44, %f76, %f77;
	selp.b32 	%r143, %r142, %r141, %p44;
	add.s32 	%r144, %r177, 7;
	ld.global.f32 	%f78, [%rd104+28];
	mul.wide.s32 	%rd119, %r143, 4;
	add.s64 	%rd120, %rd8, %rd119;
	ld.global.f32 	%f79, [%rd120];
	setp.lt.f32 	%p45, %f78, %f79;
	selp.b32 	%r172, %r144, %r143, %p45;
	add.s32 	%r177, %r177, 8;
$L__BB11_32:
	and.b32  	%r145, %r37, 7;
	setp.eq.s32 	%p46, %r145, 0;
	@%p46 bra 	$L__BB11_20;
	not.b16 	%rs11, %rs13;
	add.s16 	%rs12, %rs11, %rs1;
	cvt.u32.u16 	%r147, %rs12;
	and.b32  	%r148, %r147, 7;
	and.b32  	%r43, %r147, 3;
	add.s32 	%r149, %r148, -1;
	setp.lt.u32 	%p47, %r149, 3;
	@%p47 bra 	$L__BB11_35;
	mul.wide.u32 	%rd121, %r177, 4;
	add.s64 	%rd122, %rd8, %rd121;
	ld.global.f32 	%f80, [%rd122];
	mul.wide.s32 	%rd123, %r172, 4;
	add.s64 	%rd124, %rd8, %rd123;
	ld.global.f32 	%f81, [%rd124];
	setp.lt.f32 	%p48, %f80, %f81;
	selp.b32 	%r150, %r177, %r172, %p48;
	add.s32 	%r151, %r177, 1;
	ld.global.f32 	%f82, [%rd122+4];
	mul.wide.s32 	%rd125, %r150, 4;
	add.s64 	%rd126, %rd8, %rd125;
	ld.global.f32 	%f83, [%rd126];
	setp.lt.f32 	%p49, %f82, %f83;
	selp.b32 	%r152, %r151, %r150, %p49;
	add.s32 	%r153, %r177, 2;
	ld.global.f32 	%f84, [%rd122+8];
	mul.wide.s32 	%rd127, %r152, 4;
	add.s64 	%rd128, %rd8, %rd127;
	ld.global.f32 	%f85, [%rd128];
	setp.lt.f32 	%p50, %f84, %f85;
	selp.b32 	%r154, %r153, %r152, %p50;
	add.s32 	%r155, %r177, 3;
	ld.global.f32 	%f86, [%rd122+12];
	mul.wide.s32 	%rd129, %r154, 4;
	add.s64 	%rd130, %rd8, %rd129;
	ld.global.f32 	%f87, [%rd130];
	setp.lt.f32 	%p51, %f86, %f87;
	selp.b32 	%r172, %r155, %r154, %p51;
	add.s32 	%r177, %r177, 4;
$L__BB11_35:
	setp.eq.s32 	%p52, %r43, 0;
	@%p52 bra 	$L__BB11_20;
	mul.wide.u32 	%rd131, %r177, 4;
	add.s64 	%rd9, %rd8, %rd131;
	ld.global.f32 	%f88, [%rd9];
	mul.wide.s32 	%rd132, %r172, 4;
	add.s64 	%rd133, %rd8, %rd132;
	ld.global.f32 	%f89, [%rd133];
	setp.lt.f32 	%p53, %f88, %f89;
	selp.b32 	%r172, %r177, %r172, %p53;
	setp.eq.s32 	%p54, %r43, 1;
	@%p54 bra 	$L__BB11_20;
	add.s32 	%r156, %r177, 1;
	ld.global.f32 	%f90, [%rd9+4];
	mul.wide.s32 	%rd134, %r172, 4;
	add.s64 	%rd135, %rd8, %rd134;
	ld.global.f32 	%f91, [%rd135];
	setp.lt.f32 	%p55, %f90, %f91;
	selp.b32 	%r172, %r156, %r172, %p55;
	setp.eq.s32 	%p56, %r43, 2;
	@%p56 bra 	$L__BB11_20;
	add.s32 	%r157, %r177, 2;
	ld.global.f32 	%f92, [%rd9+8];
	mul.wide.s32 	%rd136, %r172, 4;
	add.s64 	%rd137, %rd8, %rd136;
	ld.global.f32 	%f93, [%rd137];
	setp.lt.f32 	%p57, %f92, %f93;
	selp.b32 	%r172, %r157, %r172, %p57;
	bra.uni 	$L__BB11_20;

}


// ===== COMPILED SASS (sm_100) =====

	.target	sm_100

	.elftype	@"ET_EXEC"


//--------------------- .note.nv.tkinfo           --------------------------
	.section	.note.nv.tkinfo,"",@"SHT_NOTE"
	.sectionflags	@"SHF_NOTE_NV_TKINFO"
	.tkinfo
        /*0018*/ 	.word	0x00000002
        /*0030*/ 	.string	""
        /*0030*/ 	.string	"ptxas"
        /*0030*/ 	.string	"Cuda compilation tools, release 13.0, V13.0.88"
        /*0030*/ 	.string	"Build cuda_13.0.r13.0/compiler.36424714_0"
        /*0030*/ 	.string	"-arch sm_100 -m 64 "



//--------------------- .note.nv.cuinfo           --------------------------
	.section	.note.nv.cuinfo,"",@"SHT_NOTE"
	.sectionflags	@"SHF_NOTE_NV_CUINFO"
        /*0018*/ 	.short	0x0002
        /*001a*/ 	.short	0x0064
        /*001c*/ 	.short	0x0082
	.zero		2


//--------------------- .nv.info                  --------------------------
	.section	.nv.info,"",@"SHT_CUDA_INFO"
	.align	4


	//----- nvinfo : EIATTR_REGCOUNT
	.align		4
        /*0000*/ 	.byte	0x04, 0x2f
        /*0002*/ 	.short	(.L_2 - .L_1)
	.align		4
.L_1:
        /*0004*/ 	.word	index@(_Z23query_corners_point_gpuiiiPKfS0_Pi)
        /*0008*/ 	.word	0x00000020


	//----- nvinfo : EIATTR_FRAME_SIZE
	.align		4
.L_2:
        /*000c*/ 	.byte	0x04, 0x11
        /*000e*/ 	.short	(.L_4 - .L_3)
	.align		4
.L_3:
        /*0010*/ 	.word	index@(_Z23query_corners_point_gpuiiiPKfS0_Pi)
        /*0014*/ 	.word	0x00000000


	//----- nvinfo : EIATTR_REGCOUNT
	.align		4
.L_4:
        /*0018*/ 	.byte	0x04, 0x2f
        /*001a*/ 	.short	(.L_6 - .L_5)
	.align		4
.L_5:
        /*001c*/ 	.word	index@(_Z20query_cube_point_gpuiiifiiiPKfS0_PiS1_Pf)
        /*0020*/ 	.word	0x0000002c


	//----- nvinfo : EIATTR_FRAME_SIZE
	.align		4
.L_6:
        /*0024*/ 	.byte	0x04, 0x11
        /*0026*/ 	.short	(.L_8 - .L_7)
	.align		4
.L_7:
        /*0028*/ 	.word	index@($__internal_13_$__cuda_sm3x_div_rn_noftz_f32_slowpath)
        /*002c*/ 	.word	0x00000000


	//----- nvinfo : EIATTR_FRAME_SIZE
	.align		4
.L_8:
        /*0030*/ 	.byte	0x04, 0x11
        /*0032*/ 	.short	(.L_10 - .L_9)
	.align		4
.L_9:
        /*0034*/ 	.word	index@(_Z20query_cube_point_gpuiiifiiiPKfS0_PiS1_Pf)
        /*0038*/ 	.word	0x00000000


	//----- nvinfo : EIATTR_REGCOUNT
	.align		4
.L_10:
        /*003c*/ 	.byte	0x04, 0x2f
        /*003e*/ 	.short	(.L_12 - .L_11)
	.align		4
.L_11:
        /*0040*/ 	.word	index@(_Z34query_ball_point_dynamic_shape_gpuiiiiiPKfS0_S0_PiS1_S1_Pf)
        /*0044*/ 	.word	0x00000026


	//----- nvinfo : EIATTR_FRAME_SIZE
	.align		4
.L_12:
        /*0048*/ 	.byte	0x04, 0x11
        /*004a*/ 	.short	(.L_14 - .L_13)
	.align		4
.L_13:
        /*004c*/ 	.word	index@($__internal_12_$__cuda_sm3x_div_rn_noftz_f32_slowpath)
        /*0050*/ 	.word	0x00000000


	//----- nvinfo : EIATTR_FRAME_SIZE
	.align		4
.L_14:
        /*0054*/ 	.byte	0x04, 0x11
        /*0056*/ 	.short	(.L_16 - .L_15)
	.align		4
.L_15:
        /*0058*/ 	.word	index@($__internal_11_$__cuda_sm20_sqrt_rn_f32_slowpath)
        /*005c*/ 	.word	0x00000000


	//----- nvinfo : EIATTR_FRAME_SIZE
	.align		4
.L_16:
        /*0060*/ 	.byte	0x04, 0x11
        /*0062*/ 	.short	(.L_18 - .L_17)
	.align		4
.L_17:
        /*0064*/ 	.word	index@($__internal_10_$__cuda_sm20_div_rn_f64_full)
        /*0068*/ 	.word	0x00000000


	//----- nvinfo : EIATTR_FRAME_SIZE
	.align		4
.L_18:
        /*006c*/ 	.byte	0x04, 0x11
        /*006e*/ 	.short	(.L_20 - .L_19)
	.align		4
.L_19:
        /*0070*/ 	.word	index@(_Z34query_ball_point_dynamic_shape_gpuiiiiiPKfS0_S0_PiS1_S1_Pf)
        /*0074*/ 	.word	0x00000000


	//----- nvinfo : EIATTR_REGCOUNT
	.align		4
.L_20:
        /*0078*/ 	.byte	0x04, 0x2f
        /*007a*/ 	.short	(.L_22 - .L_21)
	.align		4
.L_21:
        /*007c*/ 	.word	index@(_Z35query_dynamic_radius_for_points_gpuiiiiPKfS0_PiPf)
        /*0080*/ 	.word	0x0000001f


	//----- nvinfo : EIATTR_FRAME_SIZE
	.align		4
.L_22:
        /*0084*/ 	.byte	0x04, 0x11
        /*0086*/ 	.short	(.L_24 - .L_23)
	.align		4
.L_23:
        /*0088*/ 	.word	index@($__internal_9_$__cuda_sm3x_div_rn_noftz_f32_slowpath)
        /*008c*/ 	.word	0x00000000


	//----- nvinfo : EIATTR_FRAME_SIZE
	.align		4
.L_24:
        /*0090*/ 	.byte	0x04, 0x11
        /*0092*/ 	.short	(.L_26 - .L_25)
	.align		4
.L_25:
        /*0094*/ 	.word	index@($__internal_8_$__cuda_sm20_sqrt_rn_f32_slowpath)
        /*0098*/ 	.word	0x00000000


	//----- nvinfo : EIATTR_FRAME_SIZE
	.align		4
.L_26:
        /*009c*/ 	.byte	0x04, 0x11
        /*009e*/ 	.short	(.L_28 - .L_27)
	.align		4
.L_27:
        /*00a0*/ 	.word	index@($__internal_7_$__cuda_sm20_div_rn_f64_full)
        /*00a4*/ 	.word	0x00000000


	//----- nvinfo : EIATTR_FRAME_SIZE
	.align		4
.L_28:
        /*00a8*/ 	.byte	0x04, 0x11
        /*00aa*/ 	.short	(.L_30 - .L_29)
	.align		4
.L_29:
        /*00ac*/ 	.word	index@(_Z35query_dynamic_radius_for_points_gpuiiiiPKfS0_PiPf)
        /*00b0*/ 	.word	0x00000000


	//----- nvinfo : EIATTR_REGCOUNT
	.align		4
.L_30:
        /*00b4*/ 	.byte	0x04, 0x2f
        /*00b6*/ 	.short	(.L_32 - .L_31)
	.align		4
.L_31:
        /*00b8*/ 	.word	index@(_Z36query_target_distance_for_points_gpuiiiPKfS0_Pf)
        /*00bc*/ 	.word	0x00000018


	//----- nvinfo : EIATTR_FRAME_SIZE
	.align		4
.L_32:
        /*00c0*/ 	.byte	0x04, 0x11
        /*00c2*/ 	.short	(.L_34 - .L_33)
	.align		4
.L_33:
        /*00c4*/ 	.word	index@($__internal_6_$__cuda_sm3x_div_rn_noftz_f32_slowpath)
        /*00c8*/ 	.word	0x00000020


	//----- nvinfo : EIATTR_FRAME_SIZE
	.align		4
.L_34:
        /*00cc*/ 	.byte	0x04, 0x11
        /*00ce*/ 	.short	(.L_36 - .L_35)
	.align		4
.L_35:
        /*00d0*/ 	.word	index@($__internal_5_$__cuda_sm20_sqrt_rn_f32_slowpath)
        /*00d4*/ 	.word	0x00000020


	//----- nvinfo : EIATTR_FRAME_SIZE
	.align		4
.L_36:
        /*00d8*/ 	.byte	0x04, 0x11
        /*00da*/ 	.short	(.L_38 - .L_37)
	.align		4
.L_37:
        /*00dc*/ 	.word	index@($__internal_4_$__cuda_sm20_div_rn_f64_full)
        /*00e0*/ 	.word	0x00000020


	//----- nvinfo : EIATTR_FRAME_SIZE
	.align		4
.L_38:
        /*00e4*/ 	.byte	0x04, 0x11
        /*00e6*/ 	.short	(.L_40 - .L_39)
	.align		4
.L_39:
        /*00e8*/ 	.word	index@(_Z36query_target_distance_for_points_gpuiiiPKfS0_Pf)
        /*00ec*/ 	.word	0x00000020


	//----- nvinfo : EIATTR_REGCOUNT
	.align		4
.L_40:
        /*00f0*/ 	.byte	0x04, 0x2f
        /*00f2*/ 	.short	(.L_42 - .L_41)
	.align		4
.L_41:
        /*00f4*/ 	.word	index@(_Z20query_ball_point_gpuiiifiPKfS0_PiS1_)
        /*00f8*/ 	.word	0x0000001e


	//----- nvinfo : EIATTR_FRAME_SIZE
	.align		4
.L_42:
        /*00fc*/ 	.byte	0x04, 0x11
        /*00fe*/ 	.short	(.L_44 - .L_43)
	.align		4
.L_43:
        /*0100*/ 	.word	index@($__internal_3_$__cuda_sm20_sqrt_rn_f32_slowpath)
        /*0104*/ 	.word	0x00000000


	//----- nvinfo : EIATTR_FRAME_SIZE
	.align		4
.L_44:
        /*0108*/ 	.byte	0x04, 0x11
        /*010a*/ 	.short	(.L_46 - .L_45)
	.align		4
.L_45:
        /*010c*/ 	.word	index@(_Z20query_ball_point_gpuiiifiPKfS0_PiS1_)
        /*0110*/ 	.word	0x00000000


	//----- nvinfo : EIATTR_REGCOUNT
	.align		4
.L_46:
        /*0114*/ 	.byte	0x04, 0x2f
        /*0116*/ 	.short	(.L_48 - .L_47)
	.align		4
.L_47:
        /*0118*/ 	.word	index@(_Z28query_ball_point_withidx_gpuiiifiPKfS0_PKiPiS3_)
        /*011c*/ 	.word	0x0000001e


	//----- nvinfo : EIATTR_FRAME_SIZE
	.align		4
.L_48:
        /*0120*/ 	.byte	0x04, 0x11
        /*0122*/ 	.short	(.L_50 - .L_49)
	.align		4
.L_49:
        /*0124*/ 	.word	index@($__internal_2_$__cuda_sm20_sqrt_rn_f32_slowpath)
        /*0128*/ 	.word	0x00000000


	//----- nvinfo : EIATTR_FRAME_SIZE
	.align		4
.L_50:
        /*012c*/ 	.byte	0x04, 0x11
        /*012e*/ 	.short	(.L_52 - .L_51)
	.align		4
.L_51:
        /*0130*/ 	.word	index@(_Z28query_ball_point_withidx_gpuiiifiPKfS0_PKiPiS3_)
        /*0134*/ 	.word	0x00000000


	//----- nvinfo : EIATTR_REGCOUNT
	.align		4
.L_52:
        /*0138*/ 	.byte	0x04, 0x2f
        /*013a*/ 	.short	(.L_54 - .L_53)
	.align		4
.L_53:
        /*013c*/ 	.word	index@(_Z28query_ball_point_dilated_gpuiiiffiPKfS0_PiS1_)
        /*0140*/ 	.word	0x0000001e


	//----- nvinfo : EIATTR_FRAME_SIZE
	.align		4
.L_54:
        /*0144*/ 	.byte	0x04, 0x11
        /*0146*/ 	.short	(.L_56 - .L_55)
	.align		4
.L_55:
        /*0148*/ 	.word	index@($__internal_1_$__cuda_sm20_sqrt_rn_f32_slowpath)
        /*014c*/ 	.word	0x00000000


	//----- nvinfo : EIATTR_FRAME_SIZE
	.align		4
.L_56:
        /*0150*/ 	.byte	0x04, 0x11
        /*0152*/ 	.short	(.L_58 - .L_57)
	.align		4
.L_57:
        /*0154*/ 	.word	index@(_Z28query_ball_point_dilated_gpuiiiffiPKfS0_PiS1_)
        /*0158*/ 	.word	0x00000000


	//----- nvinfo : EIATTR_REGCOUNT
	.align		4
.L_58:
        /*015c*/ 	.byte	0x04, 0x2f
        /*015e*/ 	.short	(.L_60 - .L_59)
	.align		4
.L_59:
        /*0160*/ 	.word	index@(_Z35query_ball_point_dynamic_radius_gpuiiiiPKfS0_S0_PiS1_)
        /*0164*/ 	.word	0x0000001e


	//----- nvinfo : EIATTR_FRAME_SIZE
	.align		4
.L_60:
        /*0168*/ 	.byte	0x04, 0x11
        /*016a*/ 	.short	(.L_62 - .L_61)
	.align		4
.L_61:
        /*016c*/ 	.word	index@($__internal_0_$__cuda_sm20_sqrt_rn_f32_slowpath)
        /*0170*/ 	.word	0x00000000


	//----- nvinfo : EIATTR_FRAME_SIZE
	.align		4
.L_62:
        /*0174*/ 	.byte	0x04, 0x11
        /*0176*/ 	.short	(.L_64 - .L_63)
	.align		4
.L_63:
        /*0178*/ 	.word	index@(_Z35query_ball_point_dynamic_radius_gpuiiiiPKfS0_S0_PiS1_)
        /*017c*/ 	.word	0x00000000


	//----- nvinfo : EIATTR_REGCOUNT
	.align		4
.L_64:
        /*0180*/ 	.byte	0x04, 0x2f
        /*0182*/ 	.short	(.L_66 - .L_65)
	.align		4
.L_65:
        /*0184*/ 	.word	index@(_Z15group_point_gpuiiiiiPKfPKiPf)
        /*0188*/ 	.word	0x0000001a


	//----- nvinfo : EIATTR_FRAME_SIZE
	.align		4
.L_66:
        /*018c*/ 	.byte	0x04, 0x11
        /*018e*/ 	.short	(.L_68 - .L_67)
	.align		4
.L_67:
        /*0190*/ 	.word	index@(_Z15group_point_gpuiiiiiPKfPKiPf)
        /*0194*/ 	.word	0x00000000


	//----- nvinfo : EIATTR_REGCOUNT
	.align		4
.L_68:
        /*0198*/ 	.byte	0x04, 0x2f
        /*019a*/ 	.short	(.L_70 - .L_69)
	.align		4
.L_69:
        /*019c*/ 	.word	index@(_Z20group_point_grad_gpuiiiiiPKfPKiPf)
        /*01a0*/ 	.word	0x0000001b


	//----- nvinfo : EIATTR_FRAME_SIZE
	.align		4
.L_70:
        /*01a4*/ 	.byte	0x04, 0x11
        /*01a6*/ 	.short	(.L_72 - .L_71)
	.align		4
.L_71:
        /*01a8*/ 	.word	index@(_Z20group_point_grad_gpuiiiiiPKfPKiPf)
        /*01ac*/ 	.word	0x00000000


	//----- nvinfo : EIATTR_REGCOUNT
	.align		4
.L_72:
        /*01b0*/ 	.byte	0x04, 0x2f
        /*01b2*/ 	.short	(.L_74 - .L_73)
	.align		4
.L_73:
        /*01b4*/ 	.word	index@(_Z18selection_sort_gpuiiiiPKfPiPf)
        /*01b8*/ 	.word	0x00000020


	//----- nvinfo : EIATTR_FRAME_SIZE
	.align		4
.L_74:
        /*01bc*/ 	.byte	0x04, 0x11
        /*01be*/ 	.short	(.L_76 - .L_75)
	.align		4
.L_75:
        /*01c0*/ 	.word	index@(_Z18selection_sort_gpuiiiiPKfPiPf)
        /*01c4*/ 	.word	0x00000000


	//----- nvinfo : EIATTR_MIN_STACK_SIZE
	.align		4
.L_76:
        /*01c8*/ 	.byte	0x04, 0x12
        /*01ca*/ 	.short	(.L_78 - .L_77)
	.align		4
.L_77:
        /*01cc*/ 	.word	index@(_Z18selection_sort_gpuiiiiPKfPiPf)
        /*01d0*/ 	.word	0x00000000


	//----- nvinfo : EIATTR_MIN_STACK_SIZE
	.align		4
.L_78:
        /*01d4*/ 	.byte	0x04, 0x12
        /*01d6*/ 	.short	(.L_80 - .L_79)
	.align		4
.L_79:
        /*01d8*/ 	.word	index@(_Z20group_point_grad_gpuiiiiiPKfPKiPf)
        /*01dc*/ 	.word	0x00000000


	//----- nvinfo : EIATTR_MIN_STACK_SIZE
	.align		4
.L_80:
        /*01e0*/ 	.byte	0x04, 0x12
        /*01e2*/ 	.short	(.L_82 - .L_81)
	.align		4
.L_81:
        /*01e4*/ 	.word	index@(_Z15group_point_gpuiiiiiPKfPKiPf)
        /*01e8*/ 	.word	0x00000000


	//----- nvinfo : EIATTR_MIN_STACK_SIZE
	.align		4
.L_82:
        /*01ec*/ 	.byte	0x04, 0x12
        /*01ee*/ 	.short	(.L_84 - .L_83)
	.align		4
.L_83:
        /*01f0*/ 	.word	index@(_Z35query_ball_point_dynamic_radius_gpuiiiiPKfS0_S0_PiS1_)
        /*01f4*/ 	.word	0x00000000


	//----- nvinfo : EIATTR_MIN_STACK_SIZE
	.align		4
.L_84:
        /*01f8*/ 	.byte	0x04, 0x12
        /*01fa*/ 	.short	(.L_86 - .L_85)
	.align		4
.L_85:
        /*01fc*/ 	.word	index@(_Z28query_ball_point_dilated_gpuiiiffiPKfS0_PiS1_)
        /*0200*/ 	.word	0x00000000


	//----- nvinfo : EIATTR_MIN_STACK_SIZE
	.align		4
.L_86:
        /*0204*/ 	.byte	0x04, 0x12
        /*0206*/ 	.short	(.L_88 - .L_87)
	.align		4
.L_87:
        /*0208*/ 	.word	index@(_Z28query_ball_point_withidx_gpuiiifiPKfS0_PKiPiS3_)
        /*020c*/ 	.word	0x00000000


	//----- nvinfo : EIATTR_MIN_STACK_SIZE
	.align		4
.L_88:
        /*0210*/ 	.byte	0x04, 0x12
        /*0212*/ 	.short	(.L_90 - .L_89)
	.align		4
.L_89:
        /*0214*/ 	.word	index@(_Z20query_ball_point_gpuiiifiPKfS0_PiS1_)
        /*0218*/ 	.word	0x00000000


	//----- nvinfo : EIATTR_MIN_STACK_SIZE
	.align		4
.L_90:
        /*021c*/ 	.byte	0x04, 0x12
        /*021e*/ 	.short	(.L_92 - .L_91)
	.align		4
.L_91:
        /*0220*/ 	.word	index@(_Z36query_target_distance_for_points_gpuiiiPKfS0_Pf)
        /*0224*/ 	.word	0x00000020


	//----- nvinfo : EIATTR_MIN_STACK_SIZE
	.align		4
.L_92:
        /*0228*/ 	.byte	0x04, 0x12
        /*022a*/ 	.short	(.L_94 - .L_93)
	.align		4
.L_93:
        /*022c*/ 	.word	index@(_Z35query_dynamic_radius_for_points_gpuiiiiPKfS0_PiPf)
        /*0230*/ 	.word	0x00000000


	//----- nvinfo : EIATTR_MIN_STACK_SIZE
	.align		4
.L_94:
        /*0234*/ 	.byte	0x04, 0x12
        /*0236*/ 	.short	(.L_96 - .L_95)
	.align		4
.L_95:
        /*0238*/ 	.word	index@(_Z34query_ball_point_dynamic_shape_gpuiiiiiPKfS0_S0_PiS1_S1_Pf)
        /*023c*/ 	.word	0x00000000


	//----- nvinfo : EIATTR_MIN_STACK_SIZE
	.align		4
.L_96:
        /*0240*/ 	.byte	0x04, 0x12
        /*0242*/ 	.short	(.L_98 - .L_97)
	.align		4
.L_97:
        /*0244*/ 	.word	index@(_Z20query_cube_point_gpuiiifiiiPKfS0_PiS1_Pf)
        /*0248*/ 	.word	0x00000000


	//----- nvinfo : EIATTR_MIN_STACK_SIZE
	.align		4
.L_98:
        /*024c*/ 	.byte	0x04, 0x12
        /*024e*/ 	.short	(.L_100 - .L_99)
	.align		4
.L_99:
        /*0250*/ 	.word	index@(_Z23query_corners_point_gpuiiiPKfS0_Pi)
        /*0254*/ 	.word	0x00000000
.L_100:


//--------------------- .nv.compat                --------------------------
	.section	.nv.compat,"",@"SHT_CUDA_COMPAT_INFO"
	.align	4
        /*0000*/ 	.byte	0x02, 0x09, 0x00, 0x00, 0x02, 0x02, 0x01, 0x00, 0x02, 0x05, 0x05, 0x00, 0x03, 0x07, 0x01, 0x01
        /*0010*/ 	.byte	0x02, 0x03, 0x00, 0x00, 0x02, 0x06, 0x01, 0x00, 0x04, 0x0b, 0x08, 0x00, 0x01, 0x00, 0x00, 0x00
        /*0020*/ 	.byte	0x00, 0x00, 0x00, 0x00


//--------------------- .nv.info._Z18selection_sort_gpuiiiiPKfPiPf --------------------------
	.section	.nv.info._Z18selection_sort_gpuiiiiPKfPiPf,"",@"SHT_CUDA_INFO"
	.sectionflags	@""
	.align	4


	//----- nvinfo : EIATTR_CUDA_API_VERSION
	.align		4
        /*0000*/ 	.byte	0x04, 0x37
        /*0002*/ 	.short	(.L_102 - .L_101)
.L_101:
        /*0004*/ 	.word	0x00000082


	//----- nvinfo : EIATTR_KPARAM_INFO
	.align		4
.L_102:
        /*0008*/ 	.byte	0x04, 0x17
        /*000a*/ 	.short	(.L_104 - .L_103)
.L_103:
        /*000c*/ 	.word	0x00000000
        /*0010*/ 	.short	0x0006
        /*0012*/ 	.short	0x0020
        /*0014*/ 	.byte	0x00, 0xf5, 0x21, 0x00


	//----- nvinfo : EIATTR_KPARAM_INFO
	.align		4
.L_104:
        /*0018*/ 	.byte	0x04, 0x17
        /*001a*/ 	.short	(.L_106 - .L_105)
.L_105:
        /*001c*/ 	.word	0x00000000
        /*0020*/ 	.short	0x0005
        /*0022*/ 	.short	0x0018
        /*0024*/ 	.byte	0x00, 0xf5, 0x21, 0x00


	//----- nvinfo : EIATTR_KPARAM_INFO
	.align		4
.L_106:
        /*0028*/ 	.byte	0x04, 0x17
        /*002a*/ 	.short	(.L_108 - .L_107)
.L_107:
        /*002c*/ 	.word	0x00000000
        /*0030*/ 	.short	0x0004
        /*0032*/ 	.short	0x0010
        /*0034*/ 	.byte	0x00, 0xf5, 0x21, 0x00


	//----- nvinfo : EIATTR_KPARAM_INFO
	.align		4
.L_108:
        /*0038*/ 	.byte	0x04, 0x17
        /*003a*/ 	.short	(.L_110 - .L_109)
.L_109:
        /*003c*/ 	.word	0x00000000
        /*0040*/ 	.short	0x0003
        /*0042*/ 	.short	0x000c
        /*0044*/ 	.byte	0x00, 0xf0, 0x11, 0x00


	//----- nvinfo : EIATTR_KPARAM_INFO
	.align		4
.L_110:
        /*0048*/ 	.byte	0x04, 0x17
        /*004a*/ 	.short	(.L_112 - .L_111)
.L_111:
        /*004c*/ 	.word	0x00000000
        /*0050*/ 	.short	0x0002
        /*0052*/ 	.short	0x0008
        /*0054*/ 	.byte	0x00, 0xf0, 0x11, 0x00


	//----- nvinfo : EIATTR_KPARAM_INFO
	.align		4
.L_112:
        /*0058*/ 	.byte	0x04, 0x17
        /*005a*/ 	.short	(.L_114 - .L_113)
.L_113:
        /*005c*/ 	.word	0x00000000
        /*0060*/ 	.short	0x0001
        /*0062*/ 	.short	0x0004
        /*0064*/ 	.byte	0x00, 0xf0, 0x11, 0x00


	//----- nvinfo : EIATTR_KPARAM_INFO
	.align		4
.L_114:
        /*0068*/ 	.byte	0x04, 0x17
        /*006a*/ 	.short	(.L_116 - .L_115)
.L_115:
        /*006c*/ 	.word	0x00000000
        /*0070*/ 	.short	0x0000
        /*0072*/ 	.short	0x0000
        /*0074*/ 	.byte	0x00, 0xf0, 0x11, 0x00


	//----- nvinfo : EIATTR_SPARSE_MMA_MASK
	.align		4
.L_116:
        /*0078*/ 	.byte	0x03, 0x50
        /*007a*/ 	.short	0x0000


	//----- nvinfo : EIATTR_MAXREG_COUNT
	.align		4
        /*007c*/ 	.byte	0x03, 0x1b
        /*007e*/ 	.short	0x00ff


	//----- nvinfo : EIATTR_MERCURY_ISA_VERSION
	.align		4
        /*0080*/ 	.byte	0x03, 0x5f
        /*0082*/ 	.short	0x0101


	//----- nvinfo : EIATTR_VRC_CTA_INIT_COUNT
	.align		4
        /*0084*/ 	.byte	0x02, 0x4a
	.zero		1
	.zero		1


	//----- nvinfo : EIATTR_EXIT_INSTR_OFFSETS
	.align		4
        /*0088*/ 	.byte	0x04, 0x1c
        /*008a*/ 	.short	(.L_118 - .L_117)


	//   ....[0]....
.L_117:
        /*008c*/ 	.word	0x00000f90


	//   ....[1]....
        /*0090*/ 	.word	0x00001e80


	//----- nvinfo : EIATTR_CRS_STACK_SIZE
	.align		4
.L_118:
        /*0094*/ 	.byte	0x04, 0x1e
        /*0096*/ 	.short	(.L_120 - .L_119)
.L_119:
        /*0098*/ 	.word	0x00000000


	//----- nvinfo : EIATTR_CBANK_PARAM_SIZE
	.align		4
.L_120:
        /*009c*/ 	.byte	0x03, 0x19
        /*009e*/ 	.short	0x0028


	//----- nvinfo : EIATTR_PARAM_CBANK
	.align		4
        /*00a0*/ 	.byte	0x04, 0x0a
        /*00a2*/ 	.short	(.L_122 - .L_121)
	.align		4
.L_121:
        /*00a4*/ 	.word	index@(.nv.constant0._Z18selection_sort_gpuiiiiPKfPiPf)
        /*00a8*/ 	.short	0x0380
        /*00aa*/ 	.short	0x0028


	//----- nvinfo : EIATTR_SW_WAR
	.align		4
.L_122:
        /*00ac*/ 	.byte	0x04, 0x36
        /*00ae*/ 	.short	(.L_124 - .L_123)
.L_123:
        /*00b0*/ 	.word	0x00000008
.L_124:


//--------------------- .nv.info._Z20group_point_grad_gpuiiiiiPKfPKiPf --------------------------
	.section	.nv.info._Z20group_point_grad_gpuiiiiiPKfPKiPf,"",@"SHT_CUDA_INFO"
	.sectionflags	@""
	.align	4


	//----- nvinfo : EIATTR_CUDA_API_VERSION
	.align		4
        /*0000*/ 	.byte	0x04, 0x37
        /*0002*/ 	.short	(.L_126 - .L_125)
.L_125:
        /*0004*/ 	.word	0x00000082


	//----- nvinfo : EIATTR_KPARAM_INFO
	.align		4
.L_126:
        /*0008*/ 	.byte	0x04, 0x17
        /*000a*/ 	.short	(.L_128 - .L_127)
.L_127:
        /*000c*/ 	.word	0x00000000
        /*0010*/ 	.short	0x0007
        /*0012*/ 	.short	0x0028
        /*0014*/ 	.byte	0x00, 0xf5, 0x21, 0x00


	//----- nvinfo : EIATTR_KPARAM_INFO
	.align		4
.L_128:
        /*0018*/ 	.byte	0x04, 0x17
        /*001a*/ 	.short	(.L_130 - .L_129)
.L_129:
        /*001c*/ 	.word	0x00000000
        /*0020*/ 	.short	0x0006
        /*0022*/ 	.short	0x0020
        /*0024*/ 	.byte	0x00, 0xf5, 0x21, 0x00


	//----- nvinfo : EIATTR_KPARAM_INFO
	.align		4
.L_130:
        /*0028*/ 	.byte	0x04, 0x17
        /*002a*/ 	.short	(.L_132 - .L_131)
.L_131:
        /*002c*/ 	.word	0x00000000
        /*0030*/ 	.short	0x0005
        /*0032*/ 	.short	0x0018
        /*0034*/ 	.byte	0x00, 0xf5, 0x21, 0x00


	//----- nvinfo : EIATTR_KPARAM_INFO
	.align		4
.L_132:
        /*0038*/ 	.byte	0x04, 0x17
        /*003a*/ 	.short	(.L_134 - .L_133)
.L_133:
        /*003c*/ 	.word	0x00000000
        /*0040*/ 	.short	0x0004
        /*0042*/ 	.short	0x0010
        /*0044*/ 	.byte	0x00, 0xf0, 0x11, 0x00


	//----- nvinfo : EIATTR_KPARAM_INFO
	.align		4
.L_134:
        /*0048*/ 	.byte	0x04, 0x17
        /*004a*/ 	.short	(.L_136 - .L_135)
.L_135:
        /*004c*/ 	.word	0x00000000
        /*0050*/ 	.short	0x0003
        /*0052*/ 	.short	0x000c
        /*0054*/ 	.byte	0x00, 0xf0, 0x11, 0x00


	//----- nvinfo : EIATTR_KPARAM_INFO
	.align		4
.L_136:
        /*0058*/ 	.byte	0x04, 0x17
        /*005a*/ 	.short	(.L_138 - .L_137)
.L_137:
        /*005c*/ 	.word	0x00000000
        /*0060*/ 	.short	0x0002
        /*0062*/ 	.short	0x0008
        /*0064*/ 	.byte	0x00, 0xf0, 0x11, 0x00


	//----- nvinfo : EIATTR_KPARAM_INFO
	.align		4
.L_138:
        /*0068*/ 	.byte	0x04, 0x17
        /*006a*/ 	.short	(.L_140 - .L_139)
.L_139:
        /*006c*/ 	.word	0x00000000
        /*0070*/ 	.short	0x0001
        /*0072*/ 	.short	0x0004
        /*0074*/ 	.byte	0x00, 0xf0, 0x11, 0x00


	//----- nvinfo : EIATTR_KPARAM_INFO
	.align		4
.L_140:
        /*0078*/ 	.byte	0x04, 0x17
        /*007a*/ 	.short	(.L_142 - .L_141)
.L_141:
        /*007c*/ 	.word	0x00000000
        /*0080*/ 	.short	0x0000
        /*0082*/ 	.short	0x0000
        /*0084*/ 	.byte	0x00, 0xf0, 0x11, 0x00


	//----- nvinfo : EIATTR_SPARSE_MMA_MASK
	.align		4
.L_142:
        /*0088*/ 	.byte	0x03, 0x50
        /*008a*/ 	.short	0x0000


	//----- nvinfo : EIATTR_MAXREG_COUNT
	.align		4
        /*008c*/ 	.byte	0x03, 0x1b
        /*008e*/ 	.short	0x00ff


	//----- nvinfo : EIATTR_MERCURY_ISA_VERSION
	.align		4
        /*0090*/ 	.byte	0x03, 0x5f
        /*0092*/ 	.short	0x0101


	//----- nvinfo : EIATTR_VRC_CTA_INIT_COUNT
	.align		4
        /*0094*/ 	.byte	0x02, 0x4a
	.zero		1
	.zero		1


	//----- nvinfo : EIATTR_EXIT_INSTR_OFFSETS
	.align		4
        /*0098*/ 	.byte	0x04, 0x1c
        /*009a*/ 	.short	(.L_144 - .L_143)


	//   ....[0]....
.L_143:
        /*009c*/ 	.word	0x000000c0


	//   ....[1]....
        /*00a0*/ 	.word	0x000006a0


	//----- nvinfo : EIATTR_CRS_STACK_SIZE
	.align		4
.L_144:
        /*00a4*/ 	.byte	0x04, 0x1e
        /*00a6*/ 	.short	(.L_146 - .L_145)
.L_145:
        /*00a8*/ 	.word	0x00000000


	//----- nvinfo : EIATTR_CBANK_PARAM_SIZE
	.align		4
.L_146:
        /*00ac*/ 	.byte	0x03, 0x19
        /*00ae*/ 	.short	0x0030


	//----- nvinfo : EIATTR_PARAM_CBANK
	.align		4
        /*00b0*/ 	.byte	0x04, 0x0a
        /*00b2*/ 	.short	(.L_148 - .L_147)
	.align		4
.L_147:
        /*00b4*/ 	.word	index@(.nv.constant0._Z20group_point_grad_gpuiiiiiPKfPKiPf)
        /*00b8*/ 	.short	0x0380
        /*00ba*/ 	.short	0x0030


	//----- nvinfo : EIATTR_SW_WAR
	.align		4
.L_148:
        /*00bc*/ 	.byte	0x04, 0x36
        /*00be*/ 	.short	(.L_150 - .L_149)
.L_149:
        /*00c0*/ 	.word	0x00000008
.L_150:


//--------------------- .nv.info._Z15group_point_gpuiiiiiPKfPKiPf --------------------------
	.section	.nv.info._Z15group_point_gpuiiiiiPKfPKiPf,"",@"SHT_CUDA_INFO"
	.sectionflags	@""
	.align	4


	//----- nvinfo : EIATTR_CUDA_API_VERSION
	.align		4
        /*0000*/ 	.byte	0x04, 0x37
        /*0002*/ 	.short	(.L_152 - .L_151)
.L_151:
        /*0004*/ 	.word	0x00000082


	//----- nvinfo : EIATTR_KPARAM_INFO
	.align		4
.L_152:
        /*0008*/ 	.byte	0x04, 0x17
        /*000a*/ 	.short	(.L_154 - .L_153)
.L_153:
        /*000c*/ 	.word	0x00000000
        /*0010*/ 	.short	0x0007
        /*0012*/ 	.short	0x0028
        /*0014*/ 	.byte	0x00, 0xf5, 0x21, 0x00


	//----- nvinfo : EIATTR_KPARAM_INFO
	.align		4
.L_154:
        /*0018*/ 	.byte	0x04, 0x17
        /*001a*/ 	.short	(.L_156 - .L_155)
.L_155:
        /*001c*/ 	.word	0x00000000
        /*0020*/ 	.short	0x0006
        /*0022*/ 	.short	0x0020
        /*0024*/ 	.byte	0x00, 0xf5, 0x21, 0x00


	//----- nvinfo : EIATTR_KPARAM_INFO
	.align		4
.L_156:
        /*0028*/ 	.byte	0x04, 0x17
        /*002a*/ 	.short	(.L_158 - .L_157)
.L_157:
        /*002c*/ 	.word	0x00000000
        /*0030*/ 	.short	0x0005
        /*0032*/ 	.short	0x0018
        /*0034*/ 	.byte	0x00, 0xf5, 0x21, 0x00


	//----- nvinfo : EIATTR_KPARAM_INFO
	.align		4
.L_158:
        /*0038*/ 	.byte	0x04, 0x17
        /*003a*/ 	.short	(.L_160 - .L_159)
.L_159:
        /*003c*/ 	.word	0x00000000
        /*0040*/ 	.short	0x0004
        /*0042*/ 	.short	0x0010
        /*0044*/ 	.byte	0x00, 0xf0, 0x11, 0x00


	//----- nvinfo : EIATTR_KPARAM_INFO
	.align		4
.L_160:
        /*0048*/ 	.byte	0x04, 0x17
        /*004a*/ 	.short	(.L_162 - .L_161)
.L_161:
        /*004c*/ 	.word	0x00000000
        /*0050*/ 	.short	0x0003
        /*0052*/ 	.short	0x000c
        /*0054*/ 	.byte	0x00, 0xf0, 0x11, 0x00


	//----- nvinfo : EIATTR_KPARAM_INFO
	.align		4
.L_162:
        /*0058*/ 	.byte	0x04, 0x17
        /*005a*/ 	.short	(.L_164 - .L_163)
.L_163:
        /*005c*/ 	.word	0x00000000
        /*0060*/ 	.short	0x0002
        /*0062*/ 	.short	0x0008
        /*0064*/ 	.byte	0x00, 0xf0, 0x11, 0x00


	//----- nvinfo : EIATTR_KPARAM_INFO
	.align		4
.L_164:
        /*0068*/ 	.byte	0x04, 0x17
        /*006a*/ 	.short	(.L_166 - .L_165)
.L_165:
        /*006c*/ 	.word	0x00000000
        /*0070*/ 	.short	0x0001
        /*0072*/ 	.short	0x0004
        /*0074*/ 	.byte	0x00, 0xf0, 0x11, 0x00


	//----- nvinfo : EIATTR_KPARAM_INFO
	.align		4
.L_166:
        /*0078*/ 	.byte	0x04, 0x17
        /*007a*/ 	.short	(.L_168 - .L_167)
.L_167:
        /*007c*/ 	.word	0x00000000
        /*0080*/ 	.short	0x0000
        /*0082*/ 	.short	0x0000
        /*0084*/ 	.byte	0x00, 0xf0, 0x11, 0x00


	//----- nvinfo : EIATTR_SPARSE_MMA_MASK
	.align		4
.L_168:
        /*0088*/ 	.byte	0x03, 0x50
        /*008a*/ 	.short	0x0000


	//----- nvinfo : EIATTR_MAXREG_COUNT
	.align		4
        /*008c*/ 	.byte	0x03, 0x1b
        /*008e*/ 	.short	0x00ff


	//----- nvinfo : EIATTR_MERCURY_ISA_VERSION
	.align		4
        /*0090*/ 	.byte	0x03, 0x5f
        /*0092*/ 	.short	0x0101


	//----- nvinfo : EIATTR_VRC_CTA_INIT_COUNT
	.align		4
        /*0094*/ 	.byte	0x02, 0x4a
	.zero		1
	.zero		1


	//----- nvinfo : EIATTR_EXIT_INSTR_OFFSETS
	.align		4
        /*0098*/ 	.byte	0x04, 0x1c
        /*009a*/ 	.short	(.L_170 - .L_169)


	//   ....[0]....
.L_169:
        /*009c*/ 	.word	0x000000c0


	//   ....[1]....
        /*00a0*/ 	.word	0x000006c0


	//----- nvinfo : EIATTR_CRS_STACK_SIZE
	.align		4
.L_170:
        /*00a4*/ 	.byte	0x04, 0x1e
        /*00a6*/ 	.short	(.L_172 - .L_171)
.L_171:
        /*00a8*/ 	.word	0x00000000


	//----- nvinfo : EIATTR_CBANK_PARAM_SIZE
	.align		4
.L_172:
        /*00ac*/ 	.byte	0x03, 0x19
        /*00ae*/ 	.short	0x0030


	//----- nvinfo : EIATTR_PARAM_CBANK
	.align		4
        /*00b0*/ 	.byte	0x04, 0x0a
        /*00b2*/ 	.short	(.L_174 - .L_173)
	.align		4
.L_173:
        /*00b4*/ 	.word	index@(.nv.constant0._Z15group_point_gpuiiiiiPKfPKiPf)
        /*00b8*/ 	.short	0x0380
        /*00ba*/ 	.short	0x0030


	//----- nvinfo : EIATTR_SW_WAR
	.align		4
.L_174:
        /*00bc*/ 	.byte	0x04, 0x36
        /*00be*/ 	.short	(.L_176 - .L_175)
.L_175:
        /*00c0*/ 	.word	0x00000008
.L_176:


//--------------------- .nv.info._Z35query_ball_point_dynamic_radius_gpuiiiiPKfS0_S0_PiS1_ --------------------------
	.section	.nv.info._Z35query_ball_point_dynamic_radius_gpuiiiiPKfS0_S0_PiS1_,"",@"SHT_CUDA_INFO"
	.sectionflags	@""
	.align	4


	//----- nvinfo : EIATTR_CUDA_API_VERSION
	.align		4
        /*0000*/ 	.byte	0x04, 0x37
        /*0002*/ 	.short	(.L_178 - .L_177)
.L_177:
        /*0004*/ 	.word	0x00000082


	//----- nvinfo : EIATTR_KPARAM_INFO
	.align		4
.L_178:
        /*0008*/ 	.byte	0x04, 0x17
        /*000a*/ 	.short	(.L_180 - .L_179)
.L_179:
        /*000c*/ 	.word	0x00000000
        /*0010*/ 	.short	0x0008
        /*0012*/ 	.short	0x0030
        /*0014*/ 	.byte	0x00, 0xf5, 0x21, 0x00


	//----- nvinfo : EIATTR_KPARAM_INFO
	.align		4
.L_180:
        /*0018*/ 	.byte	0x04, 0x17
        /*001a*/ 	.short	(.L_182 - .L_181)
.L_181:
        /*001c*/ 	.word	0x00000000
        /*0020*/ 	.short	0x0007
        /*0022*/ 	.short	0x0028
        /*0024*/ 	.byte	0x00, 0xf5, 0x21, 0x00


	//----- nvinfo : EIATTR_KPARAM_INFO
	.align		4
.L_182:
        /*0028*/ 	.byte	0x04, 0x17
        /*002a*/ 	.short	(.L_184 - .L_183)
.L_183:
        /*002c*/ 	.word	0x00000000
        /*0030*/ 	.short	0x0006
        /*0032*/ 	.short	0x0020
        /*0034*/ 	.byte	0x00, 0xf5, 0x21, 0x00


	//----- nvinfo : EIATTR_KPARAM_INFO
	.align		4
.L_184:
        /*0038*/ 	.byte	0x04, 0x17
        /*003a*/ 	.short	(.L_186 - .L_185)
.L_185:
        /*003c*/ 	.word	0x00000000
        /*0040*/ 	.short	0x0005
        /*0042*/ 	.short	0x0018
        /*0044*/ 	.byte	0x00, 0xf5, 0x21, 0x00


	//----- nvinfo : EIATTR_KPARAM_INFO
	.align		4
.L_186:
        /*0048*/ 	.byte	0x04, 0x17
        /*004a*/ 	.short	(.L_188 - .L_187)
.L_187:
        /*004c*/ 	.word	0x00000000
        /*0050*/ 	.short	0x0004
        /*0052*/ 	.short	0x0010
        /*0054*/ 	.byte	0x00, 0xf5, 0x21, 0x00


	//----- nvinfo : EIATTR_KPARAM_INFO
	.align		4
.L_188:
        /*0058*/ 	.byte	0x04, 0x17
        /*005a*/ 	.short	(.L_190 - .L_189)
.L_189:
        /*005c*/ 	.word	0x00000000
        /*0060*/ 	.short	0x0003
        /*0062*/ 	.short	0x000c
        /*0064*/ 	.byte	0x00, 0xf0, 0x11, 0x00


	//----- nvinfo : EIATTR_KPARAM_INFO
	.align		4
.L_190:
        /*0068*/ 	.byte	0x04, 0x17
        /*006a*/ 	.short	(.L_192 - .L_191)
.L_191:
        /*006c*/ 	.word	0x00000000
        /*0070*/ 	.short	0x0002
        /*0072*/ 	.short	0x0008
        /*0074*/ 	.byte	0x00, 0xf0, 0x11, 0x00


	//----- nvinfo : EIATTR_KPARAM_INFO
	.align		4
.L_192:
        /*0078*/ 	.byte	0x04, 0x17
        /*007a*/ 	.short	(.L_194 - .L_193)
.L_193:
        /*007c*/ 	.word	0x00000000
        /*0080*/ 	.short	0x0001
        /*0082*/ 	.short	0x0004
        /*0084*/ 	.byte	0x00, 0xf0, 0x11, 0x00


	//----- nvinfo : EIATTR_KPARAM_INFO
	.align		4
.L_194:
        /*0088*/ 	.byte	0x04, 0x17
        /*008a*/ 	.short	(.L_196 - .L_195)
.L_195:
        /*008c*/ 	.word	0x00000000
        /*0090*/ 	.short	0x0000
        /*0092*/ 	.short	0x0000
        /*0094*/ 	.byte	0x00, 0xf0, 0x11, 0x00


	//----- nvinfo : EIATTR_SPARSE_MMA_MASK
	.align		4
.L_196:
        /*0098*/ 	.byte	0x03, 0x50
        /*009a*/ 	.short	0x0000


	//----- nvinfo : EIATTR_MAXREG_COUNT
	.align		4
        /*009c*/ 	.byte	0x03, 0x1b
        /*009e*/ 	.short	0x00ff


	//----- nvinfo : EIATTR_MERCURY_ISA_VERSION
	.align		4
        /*00a0*/ 	.byte	0x03, 0x5f
        /*00a2*/ 	.short	0x0101


	//----- nvinfo : EIATTR_VRC_CTA_INIT_COUNT
	.align		4
        /*00a4*/ 	.byte	0x02, 0x4a
	.zero		1
	.zero		1


	//----- nvinfo : EIATTR_EXIT_INSTR_OFFSETS
	.align		4
        /*00a8*/ 	.byte	0x04, 0x1c
        /*00aa*/ 	.short	(.L_198 - .L_197)


	//   ....[0]....
.L_197:
        /*00ac*/ 	.word	0x00000090


	//   ....[1]....
        /*00b0*/ 	.word	0x00000180


	//   ....[2]....
        /*00b4*/ 	.word	0x00000c50


	//----- nvinfo : EIATTR_CRS_STACK_SIZE
	.align		4
.L_198:
        /*00b8*/ 	.byte	0x04, 0x1e
        /*00ba*/ 	.short	(.L_200 - .L_199)
.L_199:
        /*00bc*/ 	.word	0x00000000


	//----- nvinfo : EIATTR_CBANK_PARAM_SIZE
	.align		4
.L_200:
        /*00c0*/ 	.byte	0x03, 0x19
        /*00c2*/ 	.short	0x0038


	//----- nvinfo : EIATTR_PARAM_CBANK
	.align		4
        /*00c4*/ 	.byte	0x04, 0x0a
        /*00c6*/ 	.short	(.L_202 - .L_201)
	.align		4
.L_201:
        /*00c8*/ 	.word	index@(.nv.constant0._Z35query_ball_point_dynamic_radius_gpuiiiiPKfS0_S0_PiS1_)
        /*00cc*/ 	.short	0x0380
        /*00ce*/ 	.short	0x0038


	//----- nvinfo : EIATTR_SW_WAR
	.align		4
.L_202:
        /*00d0*/ 	.byte	0x04, 0x36
        /*00d2*/ 	.short	(.L_204 - .L_203)
.L_203:
        /*00d4*/ 	.word	0x00000008
.L_204:


//--------------------- .nv.info._Z28query_ball_point_dilated_gpuiiiffiPKfS0_PiS1_ --------------------------
	.section	.nv.info._Z28query_ball_point_dilated_gpuiiiffiPKfS0_PiS1_,"",@"SHT_CUDA_INFO"
	.sectionflags	@""
	.align	4


	//----- nvinfo : EIATTR_CUDA_API_VERSION
	.align		4
        /*0000*/ 	.byte	0x04, 0x37
        /*0002*/ 	.short	(.L_206 - .L_205)
.L_205:
        /*0004*/ 	.word	0x00000082


	//----- nvinfo : EIATTR_KPARAM_INFO
	.align		4
.L_206:
        /*0008*/ 	.byte	0x04, 0x17
        /*000a*/ 	.short	(.L_208 - .L_207)
.L_207:
        /*000c*/ 	.word	0x00000000
        /*0010*/ 	.short	0x0009
        /*0012*/ 	.short	0x0030
        /*0014*/ 	.byte	0x00, 0xf5, 0x21, 0x00


	//----- nvinfo : EIATTR_KPARAM_INFO
	.align		4
.L_208:
        /*0018*/ 	.byte	0x04, 0x17
        /*001a*/ 	.short	(.L_210 - .L_209)
.L_209:
        /*001c*/ 	.word	0x00000000
        /*0020*/ 	.short	0x0008
        /*0022*/ 	.short	0x0028
        /*0024*/ 	.byte	0x00, 0xf5, 0x21, 0x00


	//----- nvinfo : EIATTR_KPARAM_INFO
	.align		4
.L_210:
        /*0028*/ 	.byte	0x04, 0x17
        /*002a*/ 	.short	(.L_212 - .L_211)
.L_211:
        /*002c*/ 	.word	0x00000000
        /*0030*/ 	.short	0x0007
        /*0032*/ 	.short	0x0020
        /*0034*/ 	.byte	0x00, 0xf5, 0x21, 0x00


	//----- nvinfo : EIATTR_KPARAM_INFO
	.align		4
.L_212:
        /*0038*/ 	.byte	0x04, 0x17
        /*003a*/ 	.short	(.L_214 - .L_213)
.L_213:
        /*003c*/ 	.word	0x00000000
        /*0040*/ 	.short	0x0006
        /*0042*/ 	.short	0x0018
        /*0044*/ 	.byte	0x00, 0xf5, 0x21, 0x00


	//----- nvinfo : EIATTR_KPARAM_INFO
	.align		4
.L_214:
        /*0048*/ 	.byte	0x04, 0x17
        /*004a*/ 	.short	(.L_216 - .L_215)
.L_215:
        /*004c*/ 	.word	0x00000000
        /*0050*/ 	.short	0x0005
        /*0052*/ 	.short	0x0014
        /*0054*/ 	.byte	0x00, 0xf0, 0x11, 0x00


	//----- nvinfo : EIATTR_KPARAM_INFO
	.align		4
.L_216:
        /*0058*/ 	.byte	0x04, 0x17
        /*005a*/ 	.short	(.L_218 - .L_217)
.L_217:
        /*005c*/ 	.word	0x00000000
        /*0060*/ 	.short	0x0004
        /*0062*/ 	.short	0x0010
        /*0064*/ 	.byte	0x00, 0xf0, 0x11, 0x00


	//----- nvinfo : EIATTR_KPARAM_INFO
	.align		4
.L_218:
        /*0068*/ 	.byte	0x04, 0x17
        /*006a*/ 	.short	(.L_220 - .L_219)
.L_219:
        /*006c*/ 	.word	0x00000000
        /*0070*/ 	.short	0x0003
        /*0072*/ 	.short	0x000c
        /*0074*/ 	.byte	0x00, 0xf0, 0x11, 0x00


	//----- nvinfo : EIATTR_KPARAM_INFO
	.align		4
.L_220:
        /*0078*/ 	.byte	0x04, 0x17
        /*007a*/ 	.short	(.L_222 - .L_221)
.L_221:
        /*007c*/ 	.word	0x00000000
        /*0080*/ 	.short	0x0002
        /*0082*/ 	.short	0x0008
        /*0084*/ 	.byte	0x00, 0xf0, 0x11, 0x00


	//----- nvinfo : EIATTR_KPARAM_INFO
	.align		4
.L_222:
        /*0088*/ 	.byte	0x04, 0x17
        /*008a*/ 	.short	(.L_224 - .L_223)
.L_223:
        /*008c*/ 	.word	0x00000000
        /*0090*/ 	.short	0x0001
        /*0092*/ 	.short	0x0004
        /*0094*/ 	.byte	0x00, 0xf0, 0x11, 0x00


	//----- nvinfo : EIATTR_KPARAM_INFO
	.align		4
.L_224:
        /*0098*/ 	.byte	0x04, 0x17
        /*009a*/ 	.short	(.L_226 - .L_225)
.L_225:
        /*009c*/ 	.word	0x00000000
        /*00a0*/ 	.short	0x0000
        /*00a2*/ 	.short	0x0000
        /*00a4*/ 	.byte	0x00, 0xf0, 0x11, 0x00


	//----- nvinfo : EIATTR_SPARSE_MMA_MASK
	.align		4
.L_226:
        /*00a8*/ 	.byte	0x03, 0x50
        /*00aa*/ 	.short	0x0000


	//----- nvinfo : EIATTR_MAXREG_COUNT
	.align		4
        /*00ac*/ 	.byte	0x03, 0x1b
        /*00ae*/ 	.short	0x00ff


	//----- nvinfo : EIATTR_MERCURY_ISA_VERSION
	.align		4
        /*00b0*/ 	.byte	0x03, 0x5f
        /*00b2*/ 	.short	0x0101


	//----- nvinfo : EIATTR_VRC_CTA_INIT_COUNT
	.align		4
        /*00b4*/ 	.byte	0x02, 0x4a
	.zero		1
	.zero		1


	//----- nvinfo : EIATTR_EXIT_INSTR_OFFSETS
	.align		4
        /*00b8*/ 	.byte	0x04, 0x1c
        /*00ba*/ 	.short	(.L_228 - .L_227)


	//   ....[0]....
.L_227:
        /*00bc*/ 	.word	0x00000090


	//   ....[1]....
        /*00c0*/ 	.word	0x00000180


	//   ....[2]....
        /*00c4*/ 	.word	0x00001070


	//----- nvinfo : EIATTR_CRS_STACK_SIZE
	.align		4
.L_228:
        /*00c8*/ 	.byte	0x04, 0x1e
        /*00ca*/ 	.short	(.L_230 - .L_229)
.L_229:
        /*00cc*/ 	.word	0x00000000


	//----- nvinfo : EIATTR_CBANK_PARAM_SIZE
	.align		4
.L_230:
        /*00d0*/ 	.byte	0x03, 0x19
        /*00d2*/ 	.short	0x0038


	//----- nvinfo : EIATTR_PARAM_CBANK
	.align		4
        /*00d4*/ 	.byte	0x04, 0x0a
        /*00d6*/ 	.short	(.L_232 - .L_231)
	.align		4
.L_231:
        /*00d8*/ 	.word	index@(.nv.constant0._Z28query_ball_point_dilated_gpuiiiffiPKfS0_PiS1_)
        /*00dc*/ 	.short	0x0380
        /*00de*/ 	.short	0x0038


	//----- nvinfo : EIATTR_SW_WAR
	.align		4
.L_232:
        /*00e0*/ 	.byte	0x04, 0x36
        /*00e2*/ 	.short	(.L_234 - .L_233)
.L_233:
        /*00e4*/ 	.word	0x00000008
.L_234:


//--------------------- .nv.info._Z28query_ball_point_withidx_gpuiiifiPKfS0_PKiPiS3_ --------------------------
	.section	.nv.info._Z28query_ball_point_withidx_gpuiiifiPKfS0_PKiPiS3_,"",@"SHT_CUDA_INFO"
	.sectionflags	@""
	.align	4


	//----- nvinfo : EIATTR_CUDA_API_VERSION
	.align		4
        /*0000*/ 	.byte	0x04, 0x37
        /*0002*/ 	.short	(.L_236 - .L_235)
.L_235:
        /*0004*/ 	.word	0x00000082


	//----- nvinfo : EIATTR_KPARAM_INFO
	.align		4
.L_236:
        /*0008*/ 	.byte	0x04, 0x17
        /*000a*/ 	.short	(.L_238 - .L_237)
.L_237:
        /*000c*/ 	.word	0x00000000
        /*0010*/ 	.short	0x0009
        /*0012*/ 	.short	0x0038
        /*0014*/ 	.byte	0x00, 0xf5, 0x21, 0x00


	//----- nvinfo : EIATTR_KPARAM_INFO
	.align		4
.L_238:
        /*0018*/ 	.byte	0x04, 0x17
        /*001a*/ 	.short	(.L_240 - .L_239)
.L_239:
        /*001c*/ 	.word	0x00000000
        /*0020*/ 	.short	0x0008
        /*0022*/ 	.short	0x0030
        /*0024*/ 	.byte	0x00, 0xf5, 0x21, 0x00


	//----- nvinfo : EIATTR_KPARAM_INFO
	.align		4
.L_240:
        /*0028*/ 	.byte	0x04, 0x17
        /*002a*/ 	.short	(.L_242 - .L_241)
.L_241:
        /*002c*/ 	.word	0x00000000
        /*0030*/ 	.short	0x0007
        /*0032*/ 	.short	0x0028
        /*0034*/ 	.byte	0x00, 0xf5, 0x21, 0x00


	//----- nvinfo : EIATTR_KPARAM_INFO
	.align		4
.L_242:
        /*0038*/ 	.byte	0x04, 0x17
        /*003a*/ 	.short	(.L_244 - .L_243)
.L_243:
        /*003c*/ 	.word	0x00000000
        /*0040*/ 	.short	0x0006
        /*0042*/ 	.short	0x0020
        /*0044*/ 	.byte	0x00, 0xf5, 0x21, 0x00


	//----- nvinfo : EIATTR_KPARAM_INFO
	.align		4
.L_244:
        /*0048*/ 	.byte	0x04, 0x17
        /*004a*/ 	.short	(.L_246 - .L_245)
.L_245:
        /*004c*/ 	.word	0x00000000
        /*0050*/ 	.short	0x0005
        /*0052*/ 	.short	0x0018
        /*0054*/ 	.byte	0x00, 0xf5, 0x21, 0x00


	//----- nvinfo : EIATTR_KPARAM_INFO
	.align		4
.L_246:
        /*0058*/ 	.byte	0x04, 0x17
        /*005a*/ 	.short	(.L_248 - .L_247)
.L_247:
        /*005c*/ 	.word	0x00000000
        /*0060*/ 	.short	0x0004
        /*0062*/ 	.short	0x0010
        /*0064*/ 	.byte	0x00, 0xf0, 0x11, 0x00


	//----- nvinfo : EIATTR_KPARAM_INFO
	.align		4
.L_248:
        /*0068*/ 	.byte	0x04, 0x17
        /*006a*/ 	.short	(.L_250 - .L_249)
.L_249:
        /*006c*/ 	.word	0x00000000
        /*0070*/ 	.short	0x0003
        /*0072*/ 	.short	0x000c
        /*0074*/ 	.byte	0x00, 0xf0, 0x11, 0x00


	//----- nvinfo : EIATTR_KPARAM_INFO
	.align		4
.L_250:
        /*0078*/ 	.byte	0x04, 0x17
        /*007a*/ 	.short	(.L_252 - .L_251)
.L_251:
        /*007c*/ 	.word	0x00000000
        /*0080*/ 	.short	0x0002
        /*0082*/ 	.short	0x0008
        /*0084*/ 	.byte	0x00, 0xf0, 0x11, 0x00


	//----- nvinfo : EIATTR_KPARAM_INFO
	.align		4
.L_252:
        /*0088*/ 	.byte	0x04, 0x17
        /*008a*/ 	.short	(.L_254 - .L_253)
.L_253:
        /*008c*/ 	.word	0x00000000
        /*0090*/ 	.short	0x0001
        /*0092*/ 	.short	0x0004
        /*0094*/ 	.byte	0x00, 0xf0, 0x11, 0x00


	//----- nvinfo : EIATTR_KPARAM_INFO
	.align		4
.L_254:
        /*0098*/ 	.byte	0x04, 0x17
        /*009a*/ 	.short	(.L_256 - .L_255)
.L_255:
        /*009c*/ 	.word	0x00000000
        /*00a0*/ 	.short	0x0000
        /*00a2*/ 	.short	0x0000
        /*00a4*/ 	.byte	0x00, 0xf0, 0x11, 0x00


	//----- nvinfo : EIATTR_SPARSE_MMA_MASK
	.align		4
.L_256:
        /*00a8*/ 	.byte	0x03, 0x50
        /*00aa*/ 	.short	0x0000


	//----- nvinfo : EIATTR_MAXREG_COUNT
	.align		4
        /*00ac*/ 	.byte	0x03, 0x1b
        /*00ae*/ 	.short	0x00ff


	//----- nvinfo : EIATTR_MERCURY_ISA_VERSION
	.align		4
        /*00b0*/ 	.byte	0x03, 0x5f
        /*00b2*/ 	.short	0x0101


	//----- nvinfo : EIATTR_VRC_CTA_INIT_COUNT
	.align		4
        /*00b4*/ 	.byte	0x02, 0x4a
	.zero		1
	.zero		1


	//----- nvinfo : EIATTR_EXIT_INSTR_OFFSETS
	.align		4
        /*00b8*/ 	.byte	0x04, 0x1c
        /*00ba*/ 	.short	(.L_258 - .L_257)


	//   ....[0]....
.L_257:
        /*00bc*/ 	.word	0x00000090


	//   ....[1]....
        /*00c0*/ 	.word	0x00000180


	//   ....[2]....
        /*00c4*/ 	.word	0x00000cb0


	//----- nvinfo : EIATTR_CRS_STACK_SIZE
	.align		4
.L_258:
        /*00c8*/ 	.byte	0x04, 0x1e
        /*00ca*/ 	.short	(.L_260 - .L_259)
.L_259:
        /*00cc*/ 	.word	0x00000000


	//----- nvinfo : EIATTR_CBANK_PARAM_SIZE
	.align		4
.L_260:
        /*00d0*/ 	.byte	0x03, 0x19
        /*00d2*/ 	.short	0x0040


	//----- nvinfo : EIATTR_PARAM_CBANK
	.align		4
        /*00d4*/ 	.byte	0x04, 0x0a
        /*00d6*/ 	.short	(.L_262 - .L_261)
	.align		4
.L_261:
        /*00d8*/ 	.word	index@(.nv.constant0._Z28query_ball_point_withidx_gpuiiifiPKfS0_PKiPiS3_)
        /*00dc*/ 	.short	0x0380
        /*00de*/ 	.short	0x0040


	//----- nvinfo : EIATTR_SW_WAR
	.align		4
.L_262:
        /*00e0*/ 	.byte	0x04, 0x36
        /*00e2*/ 	.short	(.L_264 - .L_263)
.L_263:
        /*00e4*/ 	.word	0x00000008
.L_264:


//--------------------- .nv.info._Z20query_ball_point_gpuiiifiPKfS0_PiS1_ --------------------------
	.section	.nv.info._Z20query_ball_point_gpuiiifiPKfS0_PiS1_,"",@"SHT_CUDA_INFO"
	.sectionflags	@""
	.align	4


	//----- nvinfo : EIATTR_CUDA_API_VERSION
	.align		4
        /*0000*/ 	.byte	0x04, 0x37
        /*0002*/ 	.short	(.L_266 - .L_265)
.L_265:
        /*0004*/ 	.word	0x00000082


	//----- nvinfo : EIATTR_KPARAM_INFO
	.align		4
.L_266:
        /*0008*/ 	.byte	0x04, 0x17
        /*000a*/ 	.short	(.L_268 - .L_267)
.L_267:
        /*000c*/ 	.word	0x00000000
        /*0010*/ 	.short	0x0008
        /*0012*/ 	.short	0x0030
        /*0014*/ 	.byte	0x00, 0xf5, 0x21, 0x00


	//----- nvinfo : EIATTR_KPARAM_INFO
	.align		4
.L_268:
        /*0018*/ 	.byte	0x04, 0x17
        /*001a*/ 	.short	(.L_270 - .L_269)
.L_269:
        /*001c*/ 	.word	0x00000000
        /*0020*/ 	.short	0x0007
        /*0022*/ 	.short	0x0028
        /*0024*/ 	.byte	0x00, 0xf5, 0x21, 0x00


	//----- nvinfo : EIATTR_KPARAM_INFO
	.align		4
.L_270:
        /*0028*/ 	.byte	0x04, 0x17
        /*002a*/ 	.short	(.L_272 - .L_271)
.L_271:
        /*002c*/ 	.word	0x00000000
        /*0030*/ 	.short	0x0006
        /*0032*/ 	.short	0x0020
        /*0034*/ 	.byte	0x00, 0xf5, 0x21, 0x00


	//----- nvinfo : EIATTR_KPARAM_INFO
	.align		4
.L_272:
        /*0038*/ 	.byte	0x04, 0x17
        /*003a*/ 	.short	(.L_274 - .L_273)
.L_273:
        /*003c*/ 	.word	0x00000000
        /*0040*/ 	.short	0x0005
        /*0042*/ 	.short	0x0018
        /*0044*/ 	.byte	0x00, 0xf5, 0x21, 0x00


	//----- nvinfo : EIATTR_KPARAM_INFO
	.align		4
.L_274:
        /*0048*/ 	.byte	0x04, 0x17
        /*004a*/ 	.short	(.L_276 - .L_275)
.L_275:
        /*004c*/ 	.word	0x00000000
        /*0050*/ 	.short	0x0004
        /*0052*/ 	.short	0x0010
        /*0054*/ 	.byte	0x00, 0xf0, 0x11, 0x00


	//----- nvinfo : EIATTR_KPARAM_INFO
	.align		4
.L_276:
        /*0058*/ 	.byte	0x04, 0x17
        /*005a*/ 	.short	(.L_278 - .L_277)
.L_277:
        /*005c*/ 	.word	0x00000000
        /*0060*/ 	.short	0x0003
        /*0062*/ 	.short	0x000c
        /*0064*/ 	.byte	0x00, 0xf0, 0x11, 0x00


	//----- nvinfo : EIATTR_KPARAM_INFO
	.align		4
.L_278:
        /*0068*/ 	.byte	0x04, 0x17
        /*006a*/ 	.short	(.L_280 - .L_279)
.L_279:
        /*006c*/ 	.word	0x00000000
        /*0070*/ 	.short	0x0002
        /*0072*/ 	.short	0x0008
        /*0074*/ 	.byte	0x00, 0xf0, 0x11, 0x00


	//----- nvinfo : EIATTR_KPARAM_INFO
	.align		4
.L_280:
        /*0078*/ 	.byte	0x04, 0x17
        /*007a*/ 	.short	(.L_282 - .L_281)
.L_281:
        /*007c*/ 	.word	0x00000000
        /*0080*/ 	.short	0x0001
        /*0082*/ 	.short	0x0004
        /*0084*/ 	.byte	0x00, 0xf0, 0x11, 0x00


	//----- nvinfo : EIATTR_KPARAM_INFO
	.align		4
.L_282:
        /*0088*/ 	.byte	0x04, 0x17
        /*008a*/ 	.short	(.L_284 - .L_283)
.L_283:
        /*008c*/ 	.word	0x00000000
        /*0090*/ 	.short	0x0000
        /*0092*/ 	.short	0x0000
        /*0094*/ 	.byte	0x00, 0xf0, 0x11, 0x00


	//----- nvinfo : EIATTR_SPARSE_MMA_MASK
	.align		4
.L_284:
        /*0098*/ 	.byte	0x03, 0x50
        /*009a*/ 	.short	0x0000


	//----- nvinfo : EIATTR_MAXREG_COUNT
	.align		4
        /*009c*/ 	.byte	0x03, 0x1b
        /*009e*/ 	.short	0x00ff


	//----- nvinfo : EIATTR_MERCURY_ISA_VERSION
	.align		4
        /*00a0*/ 	.byte	0x03, 0x5f
        /*00a2*/ 	.short	0x0101


	//----- nvinfo : EIATTR_VRC_CTA_INIT_COUNT
	.align		4
        /*00a4*/ 	.byte	0x02, 0x4a
	.zero		1
	.zero		1


	//----- nvinfo : EIATTR_EXIT_INSTR_OFFSETS
	.align		4
        /*00a8*/ 	.byte	0x04, 0x1c
        /*00aa*/ 	.short	(.L_286 - .L_285)


	//   ....[0]....
.L_285:
        /*00ac*/ 	.word	0x00000090


	//   ....[1]....
        /*00b0*/ 	.word	0x00000180


	//   ....[2]....
        /*00b4*/ 	.word	0x00000c10


	//----- nvinfo : EIATTR_CRS_STACK_SIZE
	.align		4
.L_286:
        /*00b8*/ 	.byte	0x04, 0x1e
        /*00ba*/ 	.short	(.L_288 - .L_287)
.L_287:
        /*00bc*/ 	.word	0x00000000


	//----- nvinfo : EIATTR_CBANK_PARAM_SIZE
	.align		4
.L_288:
        /*00c0*/ 	.byte	0x03, 0x19
        /*00c2*/ 	.short	0x0038


	//----- nvinfo : EIATTR_PARAM_CBANK
	.align		4
        /*00c4*/ 	.byte	0x04, 0x0a
        /*00c6*/ 	.short	(.L_290 - .L_289)
	.align		4
.L_289:
        /*00c8*/ 	.word	index@(.nv.constant0._Z20query_ball_point_gpuiiifiPKfS0_PiS1_)
        /*00cc*/ 	.short	0x0380
        /*00ce*/ 	.short	0x0038


	//----- nvinfo : EIATTR_SW_WAR
	.align		4
.L_290:
        /*00d0*/ 	.byte	0x04, 0x36
        /*00d2*/ 	.short	(.L_292 - .L_291)
.L_291:
        /*00d4*/ 	.word	0x00000008
.L_292:


//--------------------- .nv.info._Z36query_target_distance_for_points_gpuiiiPKfS0_Pf --------------------------
	.section	.nv.info._Z36query_target_distance_for_points_gpuiiiPKfS0_Pf,"",@"SHT_CUDA_INFO"
	.sectionflags	@""
	.align	4


	//----- nvinfo : EIATTR_CUDA_API_VERSION
	.align		4
        /*0000*/ 	.byte	0x04, 0x37
        /*0002*/ 	.short	(.L_294 - .L_293)
.L_293:
        /*0004*/ 	.word	0x00000082


	//----- nvinfo : EIATTR_KPARAM_INFO
	.align		4
.L_294:
        /*0008*/ 	.byte	0x04, 0x17
        /*000a*/ 	.short	(.L_296 - .L_295)
.L_295:
        /*000c*/ 	.word	0x00000000
        /*0010*/ 	.short	0x0005
        /*0012*/ 	.short	0x0020
        /*0014*/ 	.byte	0x00, 0xf5, 0x21, 0x00


	//----- nvinfo : EIATTR_KPARAM_INFO
	.align		4
.L_296:
        /*0018*/ 	.byte	0x04, 0x17
        /*001a*/ 	.short	(.L_298 - .L_297)
.L_297:
        /*001c*/ 	.word	0x00000000
        /*0020*/ 	.short	0x0004
        /*0022*/ 	.short	0x0018
        /*0024*/ 	.byte	0x00, 0xf5, 0x21, 0x00


	//----- nvinfo : EIATTR_KPARAM_INFO
	.align		4
.L_298:
        /*0028*/ 	.byte	0x04, 0x17
        /*002a*/ 	.short	(.L_300 - .L_299)
.L_299:
        /*002c*/ 	.word	0x00000000
        /*0030*/ 	.short	0x0003
        /*0032*/ 	.short	0x0010
        /*0034*/ 	.byte	0x00, 0xf5, 0x21, 0x00


	//----- nvinfo : EIATTR_KPARAM_INFO
	.align		4
.L_300:
        /*0038*/ 	.byte	0x04, 0x17
        /*003a*/ 	.short	(.L_302 - .L_301)
.L_301:
        /*003c*/ 	.word	0x00000000
        /*0040*/ 	.short	0x0002
        /*0042*/ 	.short	0x0008
        /*0044*/ 	.byte	0x00, 0xf0, 0x11, 0x00


	//----- nvinfo : EIATTR_KPARAM_INFO
	.align		4
.L_302:
        /*0048*/ 	.byte	0x04, 0x17
        /*004a*/ 	.short	(.L_304 - .L_303)
.L_303:
        /*004c*/ 	.word	0x00000000
        /*0050*/ 	.short	0x0001
        /*0052*/ 	.short	0x0004
        /*0054*/ 	.byte	0x00, 0xf0, 0x11, 0x00


	//----- nvinfo : EIATTR_KPARAM_INFO
	.align		4
.L_304:
        /*0058*/ 	.byte	0x04, 0x17
        /*005a*/ 	.short	(.L_306 - .L_305)
.L_305:
        /*005c*/ 	.word	0x00000000
        /*0060*/ 	.short	0x0000
        /*0062*/ 	.short	0x0000
        /*0064*/ 	.byte	0x00, 0xf0, 0x11, 0x00


	//----- nvinfo : EIATTR_SPARSE_MMA_MASK
	.align		4
.L_306:
        /*0068*/ 	.byte	0x03, 0x50
        /*006a*/ 	.short	0x0000


	//----- nvinfo : EIATTR_MAXREG_COUNT
	.align		4
        /*006c*/ 	.byte	0x03, 0x1b
        /*006e*/ 	.short	0x00ff


	//----- nvinfo : EIATTR_MERCURY_ISA_VERSION
	.align		4
        /*0070*/ 	.byte	0x03, 0x5f
        /*0072*/ 	.short	0x0101


	//----- nvinfo : EIATTR_VRC_CTA_INIT_COUNT
	.align		4
        /*0074*/ 	.byte	0x02, 0x4a
	.zero		1
	.zero		1


	//----- nvinfo : EIATTR_EXIT_INSTR_OFFSETS
	.align		4
        /*0078*/ 	.byte	0x04, 0x1c
        /*007a*/ 	.short	(.L_308 - .L_307)


	//   ....[0]....
.L_307:
        /*007c*/ 	.word	0x000000b0


	//   ....[1]....
        /*0080*/ 	.word	0x000038e0


	//----- nvinfo : EIATTR_CRS_STACK_SIZE
	.align		4
.L_308:
        /*0084*/ 	.byte	0x04, 0x1e
        /*0086*/ 	.short	(.L_310 - .L_309)
.L_309:
        /*0088*/ 	.word	0x00000000


	//----- nvinfo : EIATTR_CBANK_PARAM_SIZE
	.align		4
.L_310:
        /*008c*/ 	.byte	0x03, 0x19
        /*008e*/ 	.short	0x0028


	//----- nvinfo : EIATTR_PARAM_CBANK
	.align		4
        /*0090*/ 	.byte	0x04, 0x0a
        /*0092*/ 	.short	(.L_312 - .L_311)
	.align		4
.L_311:
        /*0094*/ 	.word	index@(.nv.constant0._Z36query_target_distance_for_points_gpuiiiPKfS0_Pf)
        /*0098*/ 	.short	0x0380
        /*009a*/ 	.short	0x0028


	//----- nvinfo : EIATTR_SW_WAR
	.align		4
.L_312:
        /*009c*/ 	.byte	0x04, 0x36
        /*009e*/ 	.short	(.L_314 - .L_313)
.L_313:
        /*00a0*/ 	.word	0x00000008
.L_314:


//--------------------- .nv.info._Z35query_dynamic_radius_for_points_gpuiiiiPKfS0_PiPf --------------------------
	.section	.nv.info._Z35query_dynamic_radius_for_points_gpuiiiiPKfS0_PiPf,"",@"SHT_CUDA_INFO"
	.sectionflags	@""
	.align	4


	//----- nvinfo : EIATTR_CUDA_API_VERSION
	.align		4
        /*0000*/ 	.byte	0x04, 0x37
        /*0002*/ 	.short	(.L_316 - .L_315)
.L_315:
        /*0004*/ 	.word	0x00000082


	//----- nvinfo : EIATTR_KPARAM_INFO
	.align		4
.L_316:
        /*0008*/ 	.byte	0x04, 0x17
        /*000a*/ 	.short	(.L_318 - .L_317)
.L_317:
        /*000c*/ 	.word	0x00000000
        /*0010*/ 	.short	0x0007
        /*0012*/ 	.short	0x0028
        /*0014*/ 	.byte	0x00, 0xf5, 0x21, 0x00


	//----- nvinfo : EIATTR_KPARAM_INFO
	.align		4
.L_318:
        /*0018*/ 	.byte	0x04, 0x17
        /*001a*/ 	.short	(.L_320 - .L_319)
.L_319:
        /*001c*/ 	.word	0x00000000
        /*0020*/ 	.short	0x0006
        /*0022*/ 	.short	0x0020
        /*0024*/ 	.byte	0x00, 0xf5, 0x21, 0x00


	//----- nvinfo : EIATTR_KPARAM_INFO
	.align		4
.L_320:
        /*0028*/ 	.byte	0x04, 0x17
        /*002a*/ 	.short	(.L_322 - .L_321)
.L_321:
        /*002c*/ 	.word	0x00000000
        /*0030*/ 	.short	0x0005
        /*0032*/ 	.short	0x0018
        /*0034*/ 	.byte	0x00, 0xf5, 0x21, 0x00


	//----- nvinfo : EIATTR_KPARAM_INFO
	.align		4
.L_322:
        /*0038*/ 	.byte	0x04, 0x17
        /*003a*/ 	.short	(.L_324 - .L_323)
.L_323:
        /*003c*/ 	.word	0x00000000
        /*0040*/ 	.short	0x0004
        /*0042*/ 	.short	0x0010
        /*0044*/ 	.byte	0x00, 0xf5, 0x21, 0x00


	//----- nvinfo : EIATTR_KPARAM_INFO
	.align		4
.L_324:
        /*0048*/ 	.byte	0x04, 0x17
        /*004a*/ 	.short	(.L_326 - .L_325)
.L_325:
        /*004c*/ 	.word	0x00000000
        /*0050*/ 	.short	0x0003
        /*0052*/ 	.short	0x000c
        /*0054*/ 	.byte	0x00, 0xf0, 0x11, 0x00


	//----- nvinfo : EIATTR_KPARAM_INFO
	.align		4
.L_326:
        /*0058*/ 	.byte	0x04, 0x17
        /*005a*/ 	.short	(.L_328 - .L_327)
.L_327:
        /*005c*/ 	.word	0x00000000
        /*0060*/ 	.short	0x0002
        /*0062*/ 	.short	0x0008
        /*0064*/ 	.byte	0x00, 0xf0, 0x11, 0x00


	//----- nvinfo : EIATTR_KPARAM_INFO
	.align		4
.L_328:
        /*0068*/ 	.byte	0x04, 0x17
        /*006a*/ 	.short	(.L_330 - .L_329)
.L_329:
        /*006c*/ 	.word	0x00000000
        /*0070*/ 	.short	0x0001
        /*0072*/ 	.short	0x0004
        /*0074*/ 	.byte	0x00, 0xf0, 0x11, 0x00


	//----- nvinfo : EIATTR_KPARAM_INFO
	.align		4
.L_330:
        /*0078*/ 	.byte	0x04, 0x17
        /*007a*/ 	.short	(.L_332 - .L_331)
.L_331:
        /*007c*/ 	.word	0x00000000
        /*0080*/ 	.short	0x0000
        /*0082*/ 	.short	0x0000
        /*0084*/ 	.byte	0x00, 0xf0, 0x11, 0x00


	//----- nvinfo : EIATTR_SPARSE_MMA_MASK
	.align		4
.L_332:
        /*0088*/ 	.byte	0x03, 0x50
        /*008a*/ 	.short	0x0000


	//----- nvinfo : EIATTR_MAXREG_COUNT
	.align		4
        /*008c*/ 	.byte	0x03, 0x1b
        /*008e*/ 	.short	0x00ff


	//----- nvinfo : EIATTR_MERCURY_ISA_VERSION
	.align		4
        /*0090*/ 	.byte	0x03, 0x5f
        /*0092*/ 	.short	0x0101


	//----- nvinfo : EIATTR_VRC_CTA_INIT_COUNT
	.align		4
        /*0094*/ 	.byte	0x02, 0x4a
	.zero		1
	.zero		1


	//----- nvinfo : EIATTR_EXIT_INSTR_OFFSETS
	.align		4
        /*0098*/ 	.byte	0x04, 0x1c
        /*009a*/ 	.short	(.L_334 - .L_333)


	//   ....[0]....
.L_333:
        /*009c*/ 	.word	0x000000a0


	//   ....[1]....
        /*00a0*/ 	.word	0x00000cb0


	//----- nvinfo : EIATTR_CRS_STACK_SIZE
	.align		4
.L_334:
        /*00a4*/ 	.byte	0x04, 0x1e
        /*00a6*/ 	.short	(.L_336 - .L_335)
.L_335:
        /*00a8*/ 	.word	0x00000000


	//----- nvinfo : EIATTR_CBANK_PARAM_SIZE
	.align		4
.L_336:
        /*00ac*/ 	.byte	0x03, 0x19
        /*00ae*/ 	.short	0x0030


	//----- nvinfo : EIATTR_PARAM_CBANK
	.align		4
        /*00b0*/ 	.byte	0x04, 0x0a
        /*00b2*/ 	.short	(.L_338 - .L_337)
	.align		4
.L_337:
        /*00b4*/ 	.word	index@(.nv.constant0._Z35query_dynamic_radius_for_points_gpuiiiiPKfS0_PiPf)
        /*00b8*/ 	.short	0x0380
        /*00ba*/ 	.short	0x0030


	//----- nvinfo : EIATTR_SW_WAR
	.align		4
.L_338:
        /*00bc*/ 	.byte	0x04, 0x36
        /*00be*/ 	.short	(.L_340 - .L_339)
.L_339:
        /*00c0*/ 	.word	0x00000008
.L_340:


//--------------------- .nv.info._Z34query_ball_point_dynamic_shape_gpuiiiiiPKfS0_S0_PiS1_S1_Pf --------------------------
	.section	.nv.info._Z34query_ball_point_dynamic_shape_gpuiiiiiPKfS0_S0_PiS1_S1_Pf,"",@"SHT_CUDA_INFO"
	.sectionflags	@""
	.align	4


	//----- nvinfo : EIATTR_CUDA_API_VERSION
	.align		4
        /*0000*/ 	.byte	0x04, 0x37
        /*0002*/ 	.short	(.L_342 - .L_341)
.L_341:
        /*0004*/ 	.word	0x00000082


	//----- nvinfo : EIATTR_KPARAM_INFO
	.align		4
.L_342:
        /*0008*/ 	.byte	0x04, 0x17
        /*000a*/ 	.short	(.L_344 - .L_343)
.L_343:
        /*000c*/ 	.word	0x00000000
        /*0010*/ 	.short	0x000b
        /*0012*/ 	.short	0x0048
        /*0014*/ 	.byte	0x00, 0xf5, 0x21, 0x00


	//----- nvinfo : EIATTR_KPARAM_INFO
	.align		4
.L_344:
        /*0018*/ 	.byte	0x04, 0x17
        /*001a*/ 	.short	(.L_346 - .L_345)
.L_345:
        /*001c*/ 	.word	0x00000000
        /*0020*/ 	.short	0x000a
        /*0022*/ 	.short	0x0040
        /*0024*/ 	.byte	0x00, 0xf5, 0x21, 0x00


	//----- nvinfo : EIATTR_KPARAM_INFO
	.align		4
.L_346:
        /*0028*/ 	.byte	0x04, 0x17
        /*002a*/ 	.short	(.L_348 - .L_347)
.L_347:
        /*002c*/ 	.word	0x00000000
        /*0030*/ 	.short	0x0009
        /*0032*/ 	.short	0x0038
        /*0034*/ 	.byte	0x00, 0xf5, 0x21, 0x00


	//----- nvinfo : EIATTR_KPARAM_INFO
	.align		4
.L_348:
        /*0038*/ 	.byte	0x04, 0x17
        /*003a*/ 	.short	(.L_350 - .L_349)
.L_349:
        /*003c*/ 	.word	0x00000000
        /*0040*/ 	.short	0x0008
        /*0042*/ 	.short	0x0030
        /*0044*/ 	.byte	0x00, 0xf5, 0x21, 0x00


	//----- nvinfo : EIATTR_KPARAM_INFO
	.align		4
.L_350:
        /*0048*/ 	.byte	0x04, 0x17
        /*004a*/ 	.short	(.L_352 - .L_351)
.L_351:
        /*004c*/ 	.word	0x00000000
        /*0050*/ 	.short	0x0007
        /*0052*/ 	.short	0x0028
        /*0054*/ 	.byte	0x00, 0xf5, 0x21, 0x00


	//----- nvinfo : EIATTR_KPARAM_INFO
	.align		4
.L_352:
        /*0058*/ 	.byte	0x04, 0x17
        /*005a*/ 	.short	(.L_354 - .L_353)
.L_353:
        /*005c*/ 	.word	0x00000000
        /*0060*/ 	.short	0x0006
        /*0062*/ 	.short	0x0020
        /*0064*/ 	.byte	0x00, 0xf5, 0x21, 0x00


	//----- nvinfo : EIATTR_KPARAM_INFO
	.align		4
.L_354:
        /*0068*/ 	.byte	0x04, 0x17
        /*006a*/ 	.short	(.L_356 - .L_355)
.L_355:
        /*006c*/ 	.word	0x00000000
        /*0070*/ 	.short	0x0005
        /*0072*/ 	.short	0x0018
        /*0074*/ 	.byte	0x00, 0xf5, 0x21, 0x00


	//----- nvinfo : EIATTR_KPARAM_INFO
	.align		4
.L_356:
        /*0078*/ 	.byte	0x04, 0x17
        /*007a*/ 	.short	(.L_358 - .L_357)
.L_357:
        /*007c*/ 	.word	0x00000000
        /*0080*/ 	.short	0x0004
        /*0082*/ 	.short	0x0010
        /*0084*/ 	.byte	0x00, 0xf0, 0x11, 0x00


	//----- nvinfo : EIATTR_KPARAM_INFO
	.align		4
.L_358:
        /*0088*/ 	.byte	0x04, 0x17
        /*008a*/ 	.short	(.L_360 - .L_359)
.L_359:
        /*008c*/ 	.word	0x00000000
        /*0090*/ 	.short	0x0003
        /*0092*/ 	.short	0x000c
        /*0094*/ 	.byte	0x00, 0xf0, 0x11, 0x00


	//----- nvinfo : EIATTR_KPARAM_INFO
	.align		4
.L_360:
        /*0098*/ 	.byte	0x04, 0x17
        /*009a*/ 	.short	(.L_362 - .L_361)
.L_361:
        /*009c*/ 	.word	0x00000000
        /*00a0*/ 	.short	0x0002
        /*00a2*/ 	.short	0x0008
        /*00a4*/ 	.byte	0x00, 0xf0, 0x11, 0x00


	//----- nvinfo : EIATTR_KPARAM_INFO
	.align		4
.L_362:
        /*00a8*/ 	.byte	0x04, 0x17
        /*00aa*/ 	.short	(.L_364 - .L_363)
.L_363:
        /*00ac*/ 	.word	0x00000000
        /*00b0*/ 	.short	0x0001
        /*00b2*/ 	.short	0x0004
        /*00b4*/ 	.byte	0x00, 0xf0, 0x11, 0x00


	//----- nvinfo : EIATTR_KPARAM_INFO
	.align		4
.L_364:
        /*00b8*/ 	.byte	0x04, 0x17
        /*00ba*/ 	.short	(.L_366 - .L_365)
.L_365:
        /*00bc*/ 	.word	0x00000000
        /*00c0*/ 	.short	0x0000
        /*00c2*/ 	.short	0x0000
        /*00c4*/ 	.byte	0x00, 0xf0, 0x11, 0x00


	//----- nvinfo : EIATTR_SPARSE_MMA_MASK
	.align		4
.L_366:
        /*00c8*/ 	.byte	0x03, 0x50
        /*00ca*/ 	.short	0x0000


	//----- nvinfo : EIATTR_MAXREG_COUNT
	.align		4
        /*00cc*/ 	.byte	0x03, 0x1b
        /*00ce*/ 	.short	0x00ff


	//----- nvinfo : EIATTR_MERCURY_ISA_VERSION
	.align		4
        /*00d0*/ 	.byte	0x03, 0x5f
        /*00d2*/ 	.short	0x0101


	//----- nvinfo : EIATTR_VRC_CTA_INIT_COUNT
	.align		4
        /*00d4*/ 	.byte	0x02, 0x4a
	.zero		1
	.zero		1


	//----- nvinfo : EIATTR_EXIT_INSTR_OFFSETS
	.align		4
        /*00d8*/ 	.byte	0x04, 0x1c
        /*00da*/ 	.short	(.L_368 - .L_367)


	//   ....[0]....
.L_367:
        /*00dc*/ 	.word	0x000000a0


	//   ....[1]....
        /*00e0*/ 	.word	0x00000190


	//   ....[2]....
        /*00e4*/ 	.word	0x00001a00


	//----- nvinfo : EIATTR_CRS_STACK_SIZE
	.align		4
.L_368:
        /*00e8*/ 	.byte	0x04, 0x1e
        /*00ea*/ 	.short	(.L_370 - .L_369)
.L_369:
        /*00ec*/ 	.word	0x00000000


	//----- nvinfo : EIATTR_CBANK_PARAM_SIZE
	.align		4
.L_370:
        /*00f0*/ 	.byte	0x03, 0x19
        /*00f2*/ 	.short	0x0050


	//----- nvinfo : EIATTR_PARAM_CBANK
	.align		4
        /*00f4*/ 	.byte	0x04, 0x0a
        /*00f6*/ 	.short	(.L_372 - .L_371)
	.align		4
.L_371:
        /*00f8*/ 	.word	index@(.nv.constant0._Z34query_ball_point_dynamic_shape_gpuiiiiiPKfS0_S0_PiS1_S1_Pf)
        /*00fc*/ 	.short	0x0380
        /*00fe*/ 	.short	0x0050


	//----- nvinfo : EIATTR_SW_WAR
	.align		4
.L_372:
        /*0100*/ 	.byte	0x04, 0x36
        /*0102*/ 	.short	(.L_374 - .L_373)
.L_373:
        /*0104*/ 	.word	0x00000008
.L_374:


//--------------------- .nv.info._Z20query_cube_point_gpuiiifiiiPKfS0_PiS1_Pf --------------------------
	.section	.nv.info._Z20query_cube_point_gpuiiifiiiPKfS0_PiS1_Pf,"",@"SHT_CUDA_INFO"
	.sectionflags	@""
	.align	4


	//----- nvinfo : EIATTR_CUDA_API_VERSION
	.align		4
        /*0000*/ 	.byte	0x04, 0x37
        /*0002*/ 	.short	(.L_376 - .L_375)
.L_375:
        /*0004*/ 	.word	0x00000082


	//----- nvinfo : EIATTR_KPARAM_INFO
	.align		4
.L_376:
        /*0008*/ 	.byte	0x04, 0x17
        /*000a*/ 	.short	(.L_378 - .L_377)
.L_377:
        /*000c*/ 	.word	0x00000000
        /*0010*/ 	.short	0x000b
        /*0012*/ 	.short	0x0040
        /*0014*/ 	.byte	0x00, 0xf5, 0x21, 0x00


	//----- nvinfo : EIATTR_KPARAM_INFO
	.align		4
.L_378:
        /*0018*/ 	.byte	0x04, 0x17
        /*001a*/ 	.short	(.L_380 - .L_379)
.L_379:
        /*001c*/ 	.word	0x00000000
        /*0020*/ 	.short	0x000a
        /*0022*/ 	.short	0x0038
        /*0024*/ 	.byte	0x00, 0xf5, 0x21, 0x00


	//----- nvinfo : EIATTR_KPARAM_INFO
	.align		4
.L_380:
        /*0028*/ 	.byte	0x04, 0x17
        /*002a*/ 	.short	(.L_382 - .L_381)
.L_381:
        /*002c*/ 	.word	0x00000000
        /*0030*/ 	.short	0x0009
        /*0032*/ 	.short	0x0030
        /*0034*/ 	.byte	0x00, 0xf5, 0x21, 0x00


	//----- nvinfo : EIATTR_KPARAM_INFO
	.align		4
.L_382:
        /*0038*/ 	.byte	0x04, 0x17
        /*003a*/ 	.short	(.L_384 - .L_383)
.L_383:
        /*003c*/ 	.word	0x00000000
        /*0040*/ 	.short	0x0008
        /*0042*/ 	.short	0x0028
        /*0044*/ 	.byte	0x00, 0xf5, 0x21, 0x00


	//----- nvinfo : EIATTR_KPARAM_INFO
	.align		4
.L_384:
        /*0048*/ 	.byte	0x04, 0x17
        /*004a*/ 	.short	(.L_386 - .L_385)
.L_385:
        /*004c*/ 	.word	0x00000000
        /*0050*/ 	.short	0x0007
        /*0052*/ 	.short	0x0020
        /*0054*/ 	.byte	0x00, 0xf5, 0x21, 0x00


	//----- nvinfo : EIATTR_KPARAM_INFO
	.align		4
.L_386:
        /*0058*/ 	.byte	0x04, 0x17
        /*005a*/ 	.short	(.L_388 - .L_387)
.L_387:
        /*005c*/ 	.word	0x00000000
        /*0060*/ 	.short	0x0006
        /*0062*/ 	.short	0x0018
        /*0064*/ 	.byte	0x00, 0xf0, 0x11, 0x00


	//----- nvinfo : EIATTR_KPARAM_INFO
	.align		4
.L_388:
        /*0068*/ 	.byte	0x04, 0x17
        /*006a*/ 	.short	(.L_390 - .L_389)
.L_389:
        /*006c*/ 	.word	0x00000000
        /*0070*/ 	.short	0x0005
        /*0072*/ 	.short	0x0014
        /*0074*/ 	.byte	0x00, 0xf0, 0x11, 0x00


	//----- nvinfo : EIATTR_KPARAM_INFO
	.align		4
.L_390:
        /*0078*/ 	.byte	0x04, 0x17
        /*007a*/ 	.short	(.L_392 - .L_391)
.L_391:
        /*007c*/ 	.word	0x00000000
        /*0080*/ 	.short	0x0004
        /*0082*/ 	.short	0x0010
        /*0084*/ 	.byte	0x00, 0xf0, 0x11, 0x00


	//----- nvinfo : EIATTR_KPARAM_INFO
	.align		4
.L_392:
        /*0088*/ 	.byte	0x04, 0x17
        /*008a*/ 	.short	(.L_394 - .L_393)
.L_393:
        /*008c*/ 	.word	0x00000000
        /*0090*/ 	.short	0x0003
        /*0092*/ 	.short	0x000c
        /*0094*/ 	.byte	0x00, 0xf0, 0x11, 0x00


	//----- nvinfo : EIATTR_KPARAM_INFO
	.align		4
.L_394:
        /*0098*/ 	.byte	0x04, 0x17
        /*009a*/ 	.short	(.L_396 - .L_395)
.L_395:
        /*009c*/ 	.word	0x00000000
        /*00a0*/ 	.short	0x0002
        /*00a2*/ 	.short	0x0008
        /*00a4*/ 	.byte	0x00, 0xf0, 0x11, 0x00


	//----- nvinfo : EIATTR_KPARAM_INFO
	.align		4
.L_396:
        /*00a8*/ 	.byte	0x04, 0x17
        /*00aa*/ 	.short	(.L_398 - .L_397)
.L_397:
        /*00ac*/ 	.word	0x00000000
        /*00b0*/ 	.short	0x0001
        /*00b2*/ 	.short	0x0004
        /*00b4*/ 	.byte	0x00, 0xf0, 0x11, 0x00


	//----- nvinfo : EIATTR_KPARAM_INFO
	.align		4
.L_398:
        /*00b8*/ 	.byte	0x04, 0x17
        /*00ba*/ 	.short	(.L_400 - .L_399)
.L_399:
        /*00bc*/ 	.word	0x00000000
        /*00c0*/ 	.short	0x0000
        /*00c2*/ 	.short	0x0000
        /*00c4*/ 	.byte	0x00, 0xf0, 0x11, 0x00


	//----- nvinfo : EIATTR_SPARSE_MMA_MASK
	.align		4
.L_400:
        /*00c8*/ 	.byte	0x03, 0x50
        /*00ca*/ 	.short	0x0000


	//----- nvinfo : EIATTR_MAXREG_COUNT
	.align		4
        /*00cc*/ 	.byte	0x03, 0x1b
        /*00ce*/ 	.short	0x00ff


	//----- nvinfo : EIATTR_MERCURY_ISA_VERSION
	.align		4
        /*00d0*/ 	.byte	0x03, 0x5f
        /*00d2*/ 	.short	0x0101


	//----- nvinfo : EIATTR_VRC_CTA_INIT_COUNT
	.align		4
        /*00d4*/ 	.byte	0x02, 0x4a
	.zero		1
	.zero		1


	//----- nvinfo : EIATTR_EXIT_INSTR_OFFSETS
	.align		4
        /*00d8*/ 	.byte	0x04, 0x1c
        /*00da*/ 	.short	(.L_402 - .L_401)


	//   ....[0]....
.L_401:
        /*00dc*/ 	.word	0x00000090


	//   ....[1]....
        /*00e0*/ 	.word	0x00000250


	//   ....[2]....
        /*00e4*/ 	.word	0x00000d20


	//   ....[3]....
        /*00e8*/ 	.word	0x00002120


	//   ....[4]....
        /*00ec*/ 	.word	0x00002e40


	//----- nvinfo : EIATTR_CRS_STACK_SIZE
	.align		4
.L_402:
        /*00f0*/ 	.byte	0x04, 0x1e
        /*00f2*/ 	.short	(.L_404 - .L_403)
.L_403:
        /*00f4*/ 	.word	0x00000000


	//----- nvinfo : EIATTR_CBANK_PARAM_SIZE
	.align		4
.L_404:
        /*00f8*/ 	.byte	0x03, 0x19
        /*00fa*/ 	.short	0x0048


	//----- nvinfo : EIATTR_PARAM_CBANK
	.align		4
        /*00fc*/ 	.byte	0x04, 0x0a
        /*00fe*/ 	.short	(.L_406 - .L_405)
	.align		4
.L_405:
        /*0100*/ 	.word	index@(.nv.constant0._Z20query_cube_point_gpuiiifiiiPKfS0_PiS1_Pf)
        /*0104*/ 	.short	0x0380
        /*0106*/ 	.short	0x0048


	//----- nvinfo : EIATTR_SW_WAR
	.align		4
.L_406:
        /*0108*/ 	.byte	0x04, 0x36
        /*010a*/ 	.short	(.L_408 - .L_407)
.L_407:
        /*010c*/ 	.word	0x00000008
.L_408:


//--------------------- .nv.info._Z23query_corners_point_gpuiiiPKfS0_Pi --------------------------
	.section	.nv.info._Z23query_corners_point_gpuiiiPKfS0_Pi,"",@"SHT_CUDA_INFO"
	.sectionflags	@""
	.align	4


	//----- nvinfo : EIATTR_CUDA_API_VERSION
	.align		4
        /*0000*/ 	.byte	0x04, 0x37
        /*0002*/ 	.short	(.L_410 - .L_409)
.L_409:
        /*0004*/ 	.word	0x00000082


	//----- nvinfo : EIATTR_KPARAM_INFO
	.align		4
.L_410:
        /*0008*/ 	.byte	0x04, 0x17
        /*000a*/ 	.short	(.L_412 - .L_411)
.L_411:
        /*000c*/ 	.word	0x00000000
        /*0010*/ 	.short	0x0005
        /*0012*/ 	.short	0x0020
        /*0014*/ 	.byte	0x00, 0xf5, 0x21, 0x00


	//----- nvinfo : EIATTR_KPARAM_INFO
	.align		4
.L_412:
        /*0018*/ 	.byte	0x04, 0x17
        /*001a*/ 	.short	(.L_414 - .L_413)
.L_413:
        /*001c*/ 	.word	0x00000000
        /*0020*/ 	.short	0x0004
        /*0022*/ 	.short	0x0018
        /*0024*/ 	.byte	0x00, 0xf5, 0x21, 0x00


	//----- nvinfo : EIATTR_KPARAM_INFO
	.align		4
.L_414:
        /*0028*/ 	.byte	0x04, 0x17
        /*002a*/ 	.short	(.L_416 - .L_415)
.L_415:
        /*002c*/ 	.word	0x00000000
        /*0030*/ 	.short	0x0003
        /*0032*/ 	.short	0x0010
        /*0034*/ 	.byte	0x00, 0xf5, 0x21, 0x00


	//----- nvinfo : EIATTR_KPARAM_INFO
	.align		4
.L_416:
        /*0038*/ 	.byte	0x04, 0x17
        /*003a*/ 	.short	(.L_418 - .L_417)
.L_417:
        /*003c*/ 	.word	0x00000000
        /*0040*/ 	.short	0x0002
        /*0042*/ 	.short	0x0008
        /*0044*/ 	.byte	0x00, 0xf0, 0x11, 0x00


	//----- nvinfo : EIATTR_KPARAM_INFO
	.align		4
.L_418:
        /*0048*/ 	.byte	0x04, 0x17
        /*004a*/ 	.short	(.L_420 - .L_419)
.L_419:
        /*004c*/ 	.word	0x00000000
        /*0050*/ 	.short	0x0001
        /*0052*/ 	.short	0x0004
        /*0054*/ 	.byte	0x00, 0xf0, 0x11, 0x00


	//----- nvinfo : EIATTR_KPARAM_INFO
	.align		4
.L_420:
        /*0058*/ 	.byte	0x04, 0x17
        /*005a*/ 	.short	(.L_422 - .L_421)
.L_421:
        /*005c*/ 	.word	0x00000000
        /*0060*/ 	.short	0x0000
        /*0062*/ 	.short	0x0000
        /*0064*/ 	.byte	0x00, 0xf0, 0x11, 0x00


	//----- nvinfo : EIATTR_SPARSE_MMA_MASK
	.align		4
.L_422:
        /*0068*/ 	.byte	0x03, 0x50
        /*006a*/ 	.short	0x0000


	//----- nvinfo : EIATTR_MAXREG_COUNT
	.align		4
        /*006c*/ 	.byte	0x03, 0x1b
        /*006e*/ 	.short	0x00ff


	//----- nvinfo : EIATTR_MERCURY_ISA_VERSION
	.align		4
        /*0070*/ 	.byte	0x03, 0x5f
        /*0072*/ 	.short	0x0101


	//----- nvinfo : EIATTR_VRC_CTA_INIT_COUNT
	.align		4
        /*0074*/ 	.byte	0x02, 0x4a
	.zero		1
	.zero		1


	//----- nvinfo : EIATTR_EXIT_INSTR_OFFSETS
	.align		4
        /*0078*/ 	.byte	0x04, 0x1c
        /*007a*/ 	.short	(.L_424 - .L_423)


	//   ....[0]....
.L_423:
        /*007c*/ 	.word	0x000000b0


	//   ....[1]....
        /*0080*/ 	.word	0x00000ba0


	//----- nvinfo : EIATTR_CRS_STACK_SIZE
	.align		4
.L_424:
        /*0084*/ 	.byte	0x04, 0x1e
        /*0086*/ 	.short	(.L_426 - .L_425)
.L_425:
        /*0088*/ 	.word	0x00000000


	//----- nvinfo : EIATTR_CBANK_PARAM_SIZE
	.align		4
.L_426:
        /*008c*/ 	.byte	0x03, 0x19
        /*008e*/ 	.short	0x0028


	//----- nvinfo : EIATTR_PARAM_CBANK
	.align		4
        /*0090*/ 	.byte	0x04, 0x0a
        /*0092*/ 	.short	(.L_428 - .L_427)
	.align		4
.L_427:
        /*0094*/ 	.word	index@(.nv.constant0._Z23query_corners_point_gpuiiiPKfS0_Pi)
        /*0098*/ 	.short	0x0380
        /*009a*/ 	.short	0x0028


	//----- nvinfo : EIATTR_SW_WAR
	.align		4
.L_428:
        /*009c*/ 	.byte	0x04, 0x36
        /*009e*/ 	.short	(.L_430 - .L_429)
.L_429:
        /*00a0*/ 	.word	0x00000008
.L_430:


//--------------------- .nv.callgraph             --------------------------
	.section	.nv.callgraph,"",@"SHT_CUDA_CALLGRAPH"
	.align	4
	.sectionentsize	8
	.align		4
        /*0000*/ 	.word	0x00000000
	.align		4
        /*0004*/ 	.word	0xffffffff
	.align		4
        /*0008*/ 	.word	0x00000000
	.align		4
        /*000c*/ 	.word	0xfffffffe
	.align		4
        /*0010*/ 	.word	0x00000000
	.align		4
        /*0014*/ 	.word	0xfffffffd
	.align		4
        /*0018*/ 	.word	0x00000000
	.align		4
        /*001c*/ 	.word	0xfffffffc


//--------------------- .nv.constant4             --------------------------
	.section	.nv.constant4,"a",@progbits
	.align	8
	.align		8
.nv.constant4:
        /*0000*/ 	.dword	__cudart_i2opi_f


//--------------------- .text._Z18selection_sort_gpuiiiiPKfPiPf --------------------------
	.section	.text._Z18selection_sort_gpuiiiiPKfPiPf,"ax",@progbits
	.align	128
        .global         _Z18selection_sort_gpuiiiiPKfPiPf
        .type           _Z18selection_sort_gpuiiiiPKfPiPf,@function
        .size           _Z18selection_sort_gpuiiiiPKfPiPf,(.L_x_327 - _Z18selection_sort_gpuiiiiPKfPiPf)
        .other          _Z18selection_sort_gpuiiiiPKfPiPf,@"STO_CUDA_ENTRY STV_DEFAULT"
_Z18selection_sort_gpuiiiiPKfPiPf:
.text._Z18selection_sort_gpuiiiiPKfPiPf:
[----:B------:R-:W-:Y:S01]  /*0000*/  LDC R1, c[0x0][0x37c] ;  /* 0x0000df00ff017b82 */ /* 0x000fe20000000800 */
[----:B------:R-:W0:Y:S07]  /*0010*/  S2R R0, SR_TID.X ;  /* 0x0000000000007919 */ /* 0x000e2e0000002100 */
[----:B------:R-:W1:Y:S01]  /*0020*/  LDC R7, c[0x0][0x384] ;  /* 0x0000e100ff077b82 */ /* 0x000e620000000800 */
[----:B------:R-:W2:Y:S01]  /*0030*/  LDCU UR10, c[0x0][0x388] ;  /* 0x00007100ff0a77ac */ /* 0x000ea20008000800 */
[----:B------:R-:W-:Y:S01]  /*0040*/  BSSY.RECONVERGENT B0, `(.L_x_0) ;  /* 0x00000f1000007945 */ /* 0x000fe20003800200 */
[----:B------:R-:W3:Y:S05]  /*0050*/  LDCU.64 UR6, c[0x0][0x358] ;  /* 0x00006b00ff0677ac */ /* 0x000eea0008000a00 */
[----:B------:R-:W4:Y:S01]  /*0060*/  S2UR UR4, SR_CTAID.X ;  /* 0x00000000000479c3 */ /* 0x000f220000002500 */
[----:B------:R-:W0:Y:S01]  /*0070*/  LDCU UR5, c[0x0][0x360] ;  /* 0x00006c00ff0577ac */ /* 0x000e220008000800 */
[----:B------:R-:W0:Y:S06]  /*0080*/  LDCU.64 UR8, c[0x0][0x390] ;  /* 0x00007200ff0877ac */ /* 0x000e2c0008000a00 */
[----:B------:R-:W5:Y:S01]  /*0090*/  LDC.64 R12, c[0x0][0x398] ;  /* 0x0000e600ff0c7b82 */ /* 0x000f620000000a00 */
[----:B--2---:R-:W-:-:S07]  /*00a0*/  IMAD.U32 R3, RZ, RZ, UR10 ;  /* 0x0000000aff037e24 */ /* 0x004fce000f8e00ff */
[----:B------:R-:W2:Y:S01]  /*00b0*/  LDC.64 R14, c[0x0][0x3a0] ;  /* 0x0000e800ff0e7b82 */ /* 0x000ea20000000a00 */
[----:B-1----:R-:W-:-:S04]  /*00c0*/  ISETP.GE.AND P0, PT, R7, 0x1, PT ;  /* 0x000000010700780c */ /* 0x002fc80003f06270 */
[----:B0-----:R-:W-:Y:S01]  /*00d0*/  ISETP.GE.OR P0, PT, R0, R3, !P0 ;  /* 0x000000030000720c */ /* 0x001fe20004706670 */
[----:B----4-:R-:W-:-:S04]  /*00e0*/  IMAD R2, R7, UR4, RZ ;  /* 0x0000000407027c24 */ /* 0x010fc8000f8e02ff */
[----:B------:R-:W-:-:S04]  /*00f0*/  IMAD R2, R2, R3, RZ ;  /* 0x0000000302027224 */ /* 0x000fc800078e02ff */
[----:B-----5:R-:W-:-:S04]  /*0100*/  IMAD.WIDE R12, R2, 0x4, R12 ;  /* 0x00000004020c7825 */ /* 0x020fc800078e020c */
[----:B--2---:R-:W-:Y:S01]  /*0110*/  IMAD.WIDE R14, R2, 0x4, R14 ;  /* 0x00000004020e7825 */ /* 0x004fe200078e020e */
[----:B---3--:R-:W-:Y:S06]  /*0120*/  @P0 BRA `(.L_x_1) ;  /* 0x0000000c00880947 */ /* 0x008fec0003800000 */
[C---:B------:R-:W-:Y:S02]  /*0130*/  LOP3.LUT R5, R7.reuse, 0x7, RZ, 0xc0, !PT ;  /* 0x0000000707057812 */ /* 0x040fe400078ec0ff */
[----:B------:R-:W-:Y:S02]  /*0140*/  LOP3.LUT R4, R7, 0xf, RZ, 0xc0, !PT ;  /* 0x0000000f07047812 */ /* 0x000fe400078ec0ff */
[----:B------:R-:W-:Y:S01]  /*0150*/  SHF.R.S32.HI R8, RZ, 0x1f, R2 ;  /* 0x0000001fff087819 */ /* 0x000fe20000011402 */
[----:B------:R-:W-:Y:S01]  /*0160*/  VIADD R6, R5, 0xffffffff ;  /* 0xffffffff05067836 */ /* 0x000fe20000000000 */
[----:B------:R-:W-:Y:S01]  /*0170*/  MOV R10, R0 ;  /* 0x00000000000a7202 */ /* 0x000fe20000000f00 */
[----:B------:R-:W-:-:S03]  /*0180*/  VIADD R3, R4, 0xffffffff ;  /* 0xffffffff04037836 */ /* 0x000fc60000000000 */
[----:B------:R-:W-:Y:S02]  /*0190*/  ISETP.GE.U32.AND P1, PT, R6, 0x3, PT ;  /* 0x000000030600780c */ /* 0x000fe40003f26070 */
[----:B------:R-:W-:Y:S02]  /*01a0*/  LOP3.LUT R6, R7, 0x7ffffff0, RZ, 0xc0, !PT ;  /* 0x7ffffff007067812 */ /* 0x000fe400078ec0ff */
[----:B------:R-:W-:Y:S02]  /*01b0*/  ISETP.GE.U32.AND P0, PT, R3, 0x7, PT ;  /* 0x000000070300780c */ /* 0x000fe40003f06070 */
[----:B------:R-:W-:-:S11]  /*01c0*/  LOP3.LUT R7, R7, 0x3, RZ, 0xc0, !PT ;  /* 0x0000000307077812 */ /* 0x000fd600078ec0ff */
.L_x_7:
[----:B0-----:R-:W0:Y:S01]  /*01d0*/  LDCU UR4, c[0x0][0x384] ;  /* 0x00007080ff0477ac */ /* 0x001e220008000800 */
[----:B-1----:R-:W-:Y:S01]  /*01e0*/  IMAD.MOV.U32 R26, RZ, RZ, RZ ;  /* 0x000000ffff1a7224 */ /* 0x002fe200078e00ff */
[----:B------:R-:W1:Y:S01]  /*01f0*/  LDCU UR10, c[0x0][0x388] ;  /* 0x00007100ff0a77ac */ /* 0x000e620008000800 */
[----:B0-----:R-:W-:Y:S02]  /*0200*/  UISETP.GE.U32.AND UP0, UPT, UR4, 0x10, UPT ;  /* 0x000000100400788c */ /* 0x001fe4000bf06070 */
[C---:B---34-:R-:W-:Y:S02]  /*0210*/  IMAD R9, R10.reuse, UR4, RZ ;  /* 0x000000040a097c24 */ /* 0x058fe4000f8e02ff */
[----:B------:R-:W-:Y:S02]  /*0220*/  VIADD R10, R10, UR5 ;  /* 0x000000050a0a7c36 */ /* 0x000fe40008000000 */
[----:B-1----:R-:W-:-:S05]  /*0230*/  IMAD.U32 R3, RZ, RZ, UR10 ;  /* 0x0000000aff037e24 */ /* 0x002fca000f8e00ff */
[----:B------:R-:W-:Y:S01]  /*0240*/  ISETP.GE.AND P2, PT, R10, R3, PT ;  /* 0x000000030a00720c */ /* 0x000fe20003f46270 */
[----:B--2---:R-:W-:-:S12]  /*0250*/  BRA.U !UP0, `(.L_x_2) ;  /* 0x00000005082c7547 */ /* 0x004fd8000b800000 */
[----:B------:R-:W-:-:S07]  /*0260*/  HFMA2 R11, -RZ, RZ, 0, 0 ;  /* 0x00000000ff0b7431 */ /* 0x000fce00000001ff */
.L_x_3:
[----:B-1----:R-:W-:-:S05]  /*0270*/  IMAD.IADD R19, R9, 0x1, R11 ;  /* 0x0000000109137824 */ /* 0x002fca00078e020b */
[----:B------:R-:W-:-:S05]  /*0280*/  IADD3 R16, P3, PT, R2, R19, RZ ;  /* 0x0000001302107210 */ /* 0x000fca0007f7e0ff */
[----:B------:R-:W-:Y:S01]  /*0290*/  IMAD.X R17, RZ, RZ, R8, P3 ;  /* 0x000000ffff117224 */ /* 0x000fe200018e0608 */
[----:B------:R-:W-:-:S04]  /*02a0*/  LEA R20, P3, R16, UR8, 0x2 ;  /* 0x0000000810147c11 */ /* 0x000fc8000f8610ff */
[----:B------:R-:W-:-:S05]  /*02b0*/  LEA.HI.X R21, R16, UR9, R17, 0x2, P3 ;  /* 0x0000000910157c11 */ /* 0x000fca00098f1411 */
[----:B------:R-:W2:Y:S01]  /*02c0*/  LDG.E R23, desc[UR6][R20.64] ;  /* 0x0000000614177981 */ /* 0x000ea2000c1e1900 */
[----:B------:R-:W-:-:S04]  /*02d0*/  IMAD.WIDE.U32 R16, R19, 0x4, R14 ;  /* 0x0000000413107825 */ /* 0x000fc800078e000e */
[----:B------:R-:W-:Y:S01]  /*02e0*/  IMAD.WIDE.U32 R18, R19, 0x4, R12 ;  /* 0x0000000413127825 */ /* 0x000fe200078e000c */
[----:B--2---:R0:W-:Y:S04]  /*02f0*/  STG.E desc[UR6][R16.64], R23 ;  /* 0x0000001710007986 */ /* 0x0041e8000c101906 */
[----:B------:R-:W-:Y:S04]  /*0300*/  STG.E desc[UR6][R18.64], R11 ;  /* 0x0000000b12007986 */ /* 0x000fe8000c101906 */
[----:B------:R-:W2:Y:S01]  /*0310*/  LDG.E R27, desc[UR6][R20.64+0x4] ;  /* 0x00000406141b7981 */ /* 0x000ea2000c1e1900 */
[C---:B------:R-:W-:Y:S01]  /*0320*/  VIADD R25, R11.reuse, 0x1 ;  /* 0x000000010b197836 */ /* 0x040fe20000000000 */
[----:B------:R-:W-:-:S02]  /*0330*/  IADD3 R29, PT, PT, R11, 0x2, RZ ;  /* 0x000000020b1d7810 */ /* 0x000fc40007ffe0ff */
[----:B--2---:R1:W-:Y:S04]  /*0340*/  STG.E desc[UR6][R16.64+0x4], R27 ;  /* 0x0000041b10007986 */ /* 0x0043e8000c101906 */
[----:B------:R2:W-:Y:S04]  /*0350*/  STG.E desc[UR6][R18.64+0x4], R25 ;  /* 0x0000041912007986 */ /* 0x0005e8000c101906 */
[----:B------:R-:W3:Y:S01]  /*0360*/  LDG.E R22, desc[UR6][R20.64+0x8] ;  /* 0x0000080614167981 */ /* 0x000ee2000c1e1900 */
[----:B0-----:R-:W-:-:S03]  /*0370*/  VIADD R23, R11, 0x3 ;  /* 0x000000030b177836 */ /* 0x001fc60000000000 */
[----:B---3--:R-:W-:Y:S04]  /*0380*/  STG.E desc[UR6][R16.64+0x8], R22 ;  /* 0x0000081610007986 */ /* 0x008fe8000c101906 */
[----:B------:R0:W-:Y:S04]  /*0390*/  STG.E desc[UR6][R18.64+0x8], R29 ;  /* 0x0000081d12007986 */ /* 0x0001e8000c101906 */
[----:B------:R-:W3:Y:S01]  /*03a0*/  LDG.E R24, desc[UR6][R20.64+0xc] ;  /* 0x00000c0614187981 */ /* 0x000ee2000c1e1900 */
[----:B-1----:R-:W-:-:S03]  /*03b0*/  VIADD R27, R11, 0x4 ;  /* 0x000000040b1b7836 */ /* 0x002fc60000000000 */
[----:B---3--:R-:W-:Y:S04]  /*03c0*/  STG.E desc[UR6][R16.64+0xc], R24 ;  /* 0x00000c1810007986 */ /* 0x008fe8000c101906 */
[----:B------:R1:W-:Y:S04]  /*03d0*/  STG.E desc[UR6][R18.64+0xc], R23 ;  /* 0x00000c1712007986 */ /* 0x0003e8000c101906 */
[----:B------:R-:W3:Y:S01]  /*03e0*/  LDG.E R26, desc[UR6][R20.64+0x10] ;  /* 0x00001006141a7981 */ /* 0x000ee2000c1e1900 */
[----:B--2---:R-:W-:-:S03]  /*03f0*/  VIADD R25, R11, 0x5 ;  /* 0x000000050b197836 */ /* 0x004fc60000000000 */
[----:B---3--:R-:W-:Y:S04]  /*0400*/  STG.E desc[UR6][R16.64+0x10], R26 ;  /* 0x0000101a10007986 */ /* 0x008fe8000c101906 */
[----:B------:R2:W-:Y:S04]  /*0410*/  STG.E desc[UR6][R18.64+0x10], R27 ;  /* 0x0000101b12007986 */ /* 0x0005e8000c101906 */
[----:B------:R-:W3:Y:S01]  /*0420*/  LDG.E R28, desc[UR6][R20.64+0x14] ;  /* 0x00001406141c7981 */ /* 0x000ee2000c1e1900 */
[----:B0-----:R-:W-:-:S03]  /*0430*/  IADD3 R29, PT, PT, R11, 0x6, RZ ;  /* 0x000000060b1d7810 */ /* 0x001fc60007ffe0ff */
        /* <DEDUP_REMOVED lines=11> */
[----:B0-----:R-:W-:-:S03]  /*04f0*/  VIADD R25, R11, 0x9 ;  /* 0x000000090b197836 */ /* 0x001fc60000000000 */
[----:B---3--:R-:W-:Y:S04]  /*0500*/  STG.E desc[UR6][R16.64+0x20], R26 ;  /* 0x0000201a10007986 */ /* 0x008fe8000c101906 */
[----:B------:R0:W-:Y:S04]  /*0510*/  STG.E desc[UR6][R18.64+0x20], R27 ;  /* 0x0000201b12007986 */ /* 0x0001e8000c101906 */
[----:B------:R-:W3:Y:S01]  /*0520*/  LDG.E R28, desc[UR6][R20.64+0x24] ;  /* 0x00002406141c7981 */ /* 0x000ee2000c1e1900 */
[----:B-1----:R-:W-:-:S03]  /*0530*/  IADD3 R29, PT, PT, R11, 0xa, RZ ;  /* 0x0000000a0b1d7810 */ /* 0x002fc60007ffe0ff */
        /* <DEDUP_REMOVED lines=11> */
[----:B-1----:R-:W-:-:S03]  /*05f0*/  VIADD R25, R11, 0xd ;  /* 0x0000000d0b197836 */ /* 0x002fc60000000000 */
[----:B---3--:R1:W-:Y:S04]  /*0600*/  STG.E desc[UR6][R16.64+0x30], R26 ;  /* 0x0000301a10007986 */ /* 0x0083e8000c101906 */
[----:B------:R1:W-:Y:S04]  /*0610*/  STG.E desc[UR6][R18.64+0x30], R27 ;  /* 0x0000301b12007986 */ /* 0x0003e8000c101906 */
[----:B------:R-:W3:Y:S01]  /*0620*/  LDG.E R28, desc[UR6][R20.64+0x34] ;  /* 0x00003406141c7981 */ /* 0x000ee2000c1e1900 */
[----:B--2---:R-:W-:-:S03]  /*0630*/  IADD3 R29, PT, PT, R11, 0xe, RZ ;  /* 0x0000000e0b1d7810 */ /* 0x004fc60007ffe0ff */
[----:B---3--:R1:W-:Y:S04]  /*0640*/  STG.E desc[UR6][R16.64+0x34], R28 ;  /* 0x0000341c10007986 */ /* 0x0083e8000c101906 */
[----:B------:R1:W-:Y:S04]  /*0650*/  STG.E desc[UR6][R18.64+0x34], R25 ;  /* 0x0000341912007986 */ /* 0x0003e8000c101906 */
[----:B------:R-:W2:Y:S01]  /*0660*/  LDG.E R22, desc[UR6][R20.64+0x38] ;  /* 0x0000380614167981 */ /* 0x000ea2000c1e1900 */
[----:B0-----:R-:W-:-:S03]  /*0670*/  VIADD R23, R11, 0xf ;  /* 0x0000000f0b177836 */ /* 0x001fc60000000000 */
[----:B--2---:R1:W-:Y:S04]  /*0680*/  STG.E desc[UR6][R16.64+0x38], R22 ;  /* 0x0000381610007986 */ /* 0x0043e8000c101906 */
[----:B------:R1:W-:Y:S04]  /*0690*/  STG.E desc[UR6][R18.64+0x38], R29 ;  /* 0x0000381d12007986 */ /* 0x0003e8000c101906 */
[----:B------:R-:W2:Y:S01]  /*06a0*/  LDG.E R24, desc[UR6][R20.64+0x3c] ;  /* 0x00003c0614187981 */ /* 0x000ea2000c1e1900 */
[----:B------:R-:W-:-:S05]  /*06b0*/  VIADD R11, R11, 0x10 ;  /* 0x000000100b0b7836 */ /* 0x000fca0000000000 */
[----:B------:R-:W-:Y:S01]  /*06c0*/  ISETP.NE.AND P3, PT, R11, R6, PT ;  /* 0x000000060b00720c */ /* 0x000fe20003f65270 */
[----:B--2---:R1:W-:Y:S04]  /*06d0*/  STG.E desc[UR6][R16.64+0x3c], R24 ;  /* 0x00003c1810007986 */ /* 0x0043e8000c101906 */
[----:B------:R1:W-:Y:S08]  /*06e0*/  STG.E desc[UR6][R18.64+0x3c], R23 ;  /* 0x00003c1712007986 */ /* 0x0003f0000c101906 */
[----:B------:R-:W-:Y:S05]  /*06f0*/  @P3 BRA `(.L_x_3) ;  /* 0xfffffff800dc3947 */ /* 0x000fea000383ffff */
[----:B-1----:R-:W-:-:S07]  /*0700*/  IMAD.MOV.U32 R26, RZ, RZ, R6 ;  /* 0x000000ffff1a7224 */ /* 0x002fce00078e0006 */
.L_x_2:
[----:B------:R-:W-:-:S13]  /*0710*/  ISETP.NE.AND P3, PT, R4, RZ, PT ;  /* 0x000000ff0400720c */ /* 0x000fda0003f65270 */
[----:B------:R-:W-:Y:S05]  /*0720*/  @!P3 BRA `(.L_x_4) ;  /* 0x000000080004b947 */ /* 0x000fea0003800000 */
[----:B------:R-:W-:Y:S01]  /*0730*/  ISETP.NE.AND P3, PT, R5, RZ, PT ;  /* 0x000000ff0500720c */ /* 0x000fe20003f65270 */
[----:B------:R-:W-:-:S12]  /*0740*/  @!P0 BRA `(.L_x_5) ;  /* 0x0000000000d08947 */ /* 0x000fd80003800000 */
[----:B------:R-:W0:Y:S01]  /*0750*/  LDCU.64 UR10, c[0x0][0x390] ;  /* 0x00007200ff0a77ac */ /* 0x000e220008000a00 */
[----:B------:R-:W-:-:S04]  /*0760*/  IADD3 R23, PT, PT, R9, R26, RZ ;  /* 0x0000001a09177210 */ /* 0x000fc80007ffe0ff */
[----:B------:R-:W-:-:S05]  /*0770*/  IADD3 R11, P4, PT, R2, R23, RZ ;  /* 0x00000017020b7210 */ /* 0x000fca0007f9e0ff */
[----:B------:R-:W-:Y:S01]  /*0780*/  IMAD.X R18, RZ, RZ, R8, P4 ;  /* 0x000000ffff127224 */ /* 0x000fe200020e0608 */
[----:B0-----:R-:W-:-:S04]  /*0790*/  LEA R16, P4, R11, UR10, 0x2 ;  /* 0x0000000a0b107c11 */ /* 0x001fc8000f8810ff */
[----:B------:R-:W-:-:S05]  /*07a0*/  LEA.HI.X R17, R11, UR11, R18, 0x2, P4 ;  /* 0x0000000b0b117c11 */ /* 0x000fca000a0f1412 */
[----:B------:R-:W2:Y:S01]  /*07b0*/  LDG.E R11, desc[UR6][R16.64] ;  /* 0x00000006100b7981 */ /* 0x000ea2000c1e1900 */
[----:B------:R-:W-:Y:S01]  /*07c0*/  IADD3 R27, P4, PT, R9, R26, RZ ;  /* 0x0000001a091b7210 */ /* 0x000fe20007f9e0ff */
[----:B------:R-:W-:-:S04]  /*07d0*/  IMAD.WIDE.U32 R24, R23, 0x4, R14 ;  /* 0x0000000417187825 */ /* 0x000fc800078e000e */
[----:B------:R-:W-:Y:S01]  /*07e0*/  IMAD.X R28, RZ, RZ, RZ, P4 ;  /* 0x000000ffff1c7224 */ /* 0x000fe200020e06ff */
[----:B------:R-:W-:Y:S01]  /*07f0*/  IADD3 R18, P4, PT, R2, R27, RZ ;  /* 0x0000001b02127210 */ /* 0x000fe20007f9e0ff */
[----:B------:R-:W-:-:S04]  /*0800*/  IMAD.WIDE.U32 R22, R23, 0x4, R12 ;  /* 0x0000000417167825 */ /* 0x000fc800078e000c */
[----:B------:R-:W-:Y:S01]  /*0810*/  IMAD.X R19, R8, 0x1, R28, P4 ;  /* 0x0000000108137824 */ /* 0x000fe200020e061c */
[----:B------:R-:W-:-:S04]  /*0820*/  LEA R20, P4, R18, UR10, 0x2 ;  /* 0x0000000a12147c11 */ /* 0x000fc8000f8810ff */
[----:B------:R-:W-:Y:S01]  /*0830*/  LEA.HI.X R21, R18, UR11, R19, 0x2, P4 ;  /* 0x0000000b12157c11 */ /* 0x000fe2000a0f1413 */
[----:B--2---:R-:W-:Y:S04]  /*0840*/  STG.E desc[UR6][R24.64], R11 ;  /* 0x0000000b18007986 */ /* 0x004fe8000c101906 */
[----:B------:R0:W-:Y:S04]  /*0850*/  STG.E desc[UR6][R22.64], R26 ;  /* 0x0000001a16007986 */ /* 0x0001e8000c101906 */
[----:B------:R-:W2:Y:S01]  /*0860*/  LDG.E R29, desc[UR6][R20.64+0x4] ;  /* 0x00000406141d7981 */ /* 0x000ea2000c1e1900 */
[----:B------:R-:W-:-:S02]  /*0870*/  SHF.L.U32 R19, R27, 0x2, RZ ;  /* 0x000000021b137819 */ /* 0x000fc400000006ff */
[----:B------:R-:W-:Y:S02]  /*0880*/  SHF.L.U64.HI R27, R27, 0x2, R28 ;  /* 0x000000021b1b7819 */ /* 0x000fe4000001021c */
[-C--:B------:R-:W-:Y:S02]  /*0890*/  IADD3 R16, P4, PT, R14, R19.reuse, RZ ;  /* 0x000000130e107210 */ /* 0x080fe40007f9e0ff */
[----:B------:R-:W-:-:S03]  /*08a0*/  IADD3 R18, P5, PT, R12, R19, RZ ;  /* 0x000000130c127210 */ /* 0x000fc60007fbe0ff */
[--C-:B------:R-:W-:Y:S02]  /*08b0*/  IMAD.X R17, R15, 0x1, R27.reuse, P4 ;  /* 0x000000010f117824 */ /* 0x100fe400020e061b */
[----:B------:R-:W-:Y:S02]  /*08c0*/  IMAD.X R19, R13, 0x1, R27, P5 ;  /* 0x000000010d137824 */ /* 0x000fe400028e061b */
[C---:B------:R-:W-:Y:S01]  /*08d0*/  VIADD R27, R26.reuse, 0x1 ;  /* 0x000000011a1b7836 */ /* 0x040fe20000000000 */
[----:B--2---:R1:W-:Y:S04]  /*08e0*/  STG.E desc[UR6][R16.64+0x4], R29 ;  /* 0x0000041d10007986 */ /* 0x0043e8000c101906 */
[----:B------:R-:W-:Y:S04]  /*08f0*/  STG.E desc[UR6][R18.64+0x4], R27 ;  /* 0x0000041b12007986 */ /* 0x000fe8000c101906 */
[----:B0-----:R-:W2:Y:S01]  /*0900*/  LDG.E R23, desc[UR6][R20.64+0x8] ;  /* 0x0000080614177981 */ /* 0x001ea2000c1e1900 */
[C---:B------:R-:W-:Y:S01]  /*0910*/  IADD3 R11, PT, PT, R26.reuse, 0x2, RZ ;  /* 0x000000021a0b7810 */ /* 0x040fe20007ffe0ff */
[----:B------:R-:W-:-:S02]  /*0920*/  VIADD R25, R26, 0x3 ;  /* 0x000000031a197836 */ /* 0x000fc40000000000 */
[----:B--2---:R0:W-:Y:S04]  /*0930*/  STG.E desc[UR6][R16.64+0x8], R23 ;  /* 0x0000081710007986 */ /* 0x0041e8000c101906 */
[----:B------:R2:W-:Y:S04]  /*0940*/  STG.E desc[UR6][R18.64+0x8], R11 ;  /* 0x0000080b12007986 */ /* 0x0005e8000c101906 */
[----:B------:R-:W3:Y:S01]  /*0950*/  LDG.E R22, desc[UR6][R20.64+0xc] ;  /* 0x00000c0614167981 */ /* 0x000ee2000c1e1900 */
[----:B-1----:R-:W-:-:S03]  /*0960*/  VIADD R29, R26, 0x4 ;  /* 0x000000041a1d7836 */ /* 0x002fc60000000000 */
[----:B---3--:R-:W-:Y:S04]  /*0970*/  STG.E desc[UR6][R16.64+0xc], R22 ;  /* 0x00000c1610007986 */ /* 0x008fe8000c101906 */
[----:B------:R1:W-:Y:S04]  /*0980*/  STG.E desc[UR6][R18.64+0xc], R25 ;  /* 0x00000c1912007986 */ /* 0x0003e8000c101906 */
[----:B------:R-:W3:Y:S01]  /*0990*/  LDG.E R24, desc[UR6][R20.64+0x10] ;  /* 0x0000100614187981 */ /* 0x000ee2000c1e1900 */
[----:B0-----:R-:W-:-:S03]  /*09a0*/  VIADD R23, R26, 0x5 ;  /* 0x000000051a177836 */ /* 0x001fc60000000000 */
[----:B---3--:R0:W-:Y:S04]  /*09b0*/  STG.E desc[UR6][R16.64+0x10], R24 ;  /* 0x0000101810007986 */ /* 0x0081e8000c101906 */
[----:B------:R0:W-:Y:S04]  /*09c0*/  STG.E desc[UR6][R18.64+0x10], R29 ;  /* 0x0000101d12007986 */ /* 0x0001e8000c101906 */
[----:B------:R-:W3:Y:S01]  /*09d0*/  LDG.E R27, desc[UR6][R20.64+0x14] ;  /* 0x00001406141b7981 */ /* 0x000ee2000c1e1900 */
[----:B--2---:R-:W-:-:S03]  /*09e0*/  IADD3 R11, PT, PT, R26, 0x6, RZ ;  /* 0x000000061a0b7810 */ /* 0x004fc60007ffe0ff */
[----:B---3--:R0:W-:Y:S04]  /*09f0*/  STG.E desc[UR6][R16.64+0x14], R27 ;  /* 0x0000141b10007986 */ /* 0x0081e8000c101906 */
[----:B------:R0:W-:Y:S04]  /*0a00*/  STG.E desc[UR6][R18.64+0x14], R23 ;  /* 0x0000141712007986 */ /* 0x0001e8000c101906 */
[----:B------:R-:W2:Y:S01]  /*0a10*/  LDG.E R28, desc[UR6][R20.64+0x18] ;  /* 0x00001806141c7981 */ /* 0x000ea2000c1e1900 */
[----:B-1----:R-:W-:-:S03]  /*0a20*/  VIADD R25, R26, 0x7 ;  /* 0x000000071a197836 */ /* 0x002fc60000000000 */
[----:B--2---:R0:W-:Y:S04]  /*0a30*/  STG.E desc[UR6][R16.64+0x18], R28 ;  /* 0x0000181c10007986 */ /* 0x0041e8000c101906 */
[----:B------:R0:W-:Y:S04]  /*0a40*/  STG.E desc[UR6][R18.64+0x18], R11 ;  /* 0x0000180b12007986 */ /* 0x0001e8000c101906 */
[----:B------:R-:W2:Y:S01]  /*0a50*/  LDG.E R22, desc[UR6][R20.64+0x1c] ;  /* 0x00001c0614167981 */ /* 0x000ea2000c1e1900 */
[----:B------:R-:W-:-:S03]  /*0a60*/  VIADD R26, R26, 0x8 ;  /* 0x000000081a1a7836 */ /* 0x000fc60000000000 */
[----:B--2---:R0:W-:Y:S04]  /*0a70*/  STG.E desc[UR6][R16.64+0x1c], R22 ;  /* 0x00001c1610007986 */ /* 0x0041e8000c101906 */
[----:B------:R0:W-:Y:S02]  /*0a80*/  STG.E desc[UR6][R18.64+0x1c], R25 ;  /* 0x00001c1912007986 */ /* 0x0001e4000c101906 */
.L_x_5:
[----:B------:R-:W-:Y:S05]  /*0a90*/  @!P3 BRA `(.L_x_4) ;  /* 0x000000040028b947 */ /* 0x000fea0003800000 */
[----:B------:R-:W-:Y:S01]  /*0aa0*/  ISETP.NE.AND P3, PT, R7, RZ, PT ;  /* 0x000000ff0700720c */ /* 0x000fe20003f65270 */
[----:B------:R-:W-:-:S12]  /*0ab0*/  @!P1 BRA `(.L_x_6) ;  /* 0x0000000000909947 */ /* 0x000fd80003800000 */
[----:B------:R-:W1:Y:S01]  /*0ac0*/  LDCU.64 UR10, c[0x0][0x390] ;  /* 0x00007200ff0a77ac */ /* 0x000e620008000a00 */
[----:B------:R-:W-:-:S05]  /*0ad0*/  IMAD.IADD R21, R9, 0x1, R26 ;  /* 0x0000000109157824 */ /* 0x000fca00078e021a */
[----:B0-----:R-:W-:-:S04]  /*0ae0*/  IADD3 R11, P4, PT, R2, R21, RZ ;  /* 0x00000015020b7210 */ /* 0x001fc80007f9e0ff */
[----:B------:R-:W-:Y:S02]  /*0af0*/  IADD3.X R16, PT, PT, RZ, R8, RZ, P4, !PT ;  /* 0x00000008ff107210 */ /* 0x000fe400027fe4ff */
[----:B-1----:R-:W-:-:S04]  /*0b00*/  LEA R22, P4, R11, UR10, 0x2 ;  /* 0x0000000a0b167c11 */ /* 0x002fc8000f8810ff */
[----:B------:R-:W-:-:S05]  /*0b10*/  LEA.HI.X R23, R11, UR11, R16, 0x2, P4 ;  /* 0x0000000b0b177c11 */ /* 0x000fca000a0f1410 */
[----:B------:R-:W2:Y:S01]  /*0b20*/  LDG.E R11, desc[UR6][R22.64] ;  /* 0x00000006160b7981 */ /* 0x000ea2000c1e1900 */
[----:B------:R-:W-:-:S05]  /*0b30*/  IADD3 R25, P4, PT, R9, R26, RZ ;  /* 0x0000001a09197210 */ /* 0x000fca0007f9e0ff */
[----:B------:R-:W-:Y:S01]  /*0b40*/  IMAD.X R24, RZ, RZ, RZ, P4 ;  /* 0x000000ffff187224 */ /* 0x000fe200020e06ff */
[----:B------:R-:W-:-:S05]  /*0b50*/  IADD3 R17, P4, PT, R2, R25, RZ ;  /* 0x0000001902117210 */ /* 0x000fca0007f9e0ff */
[----:B------:R-:W-:Y:S01]  /*0b60*/  IMAD.X R18, R8, 0x1, R24, P4 ;  /* 0x0000000108127824 */ /* 0x000fe200020e0618 */
[----:B------:R-:W-:-:S04]  /*0b70*/  LEA R16, P4, R17, UR10, 0x2 ;  /* 0x0000000a11107c11 */ /* 0x000fc8000f8810ff */
[----:B------:R-:W-:Y:S01]  /*0b80*/  LEA.HI.X R17, R17, UR11, R18, 0x2, P4 ;  /* 0x0000000b11117c11 */ /* 0x000fe2000a0f1412 */
[----:B------:R-:W-:-:S04]  /*0b90*/  IMAD.WIDE.U32 R18, R21, 0x4, R14 ;  /* 0x0000000415127825 */ /* 0x000fc800078e000e */
[----:B------:R-:W-:Y:S01]  /*0ba0*/  IMAD.WIDE.U32 R20, R21, 0x4, R12 ;  /* 0x0000000415147825 */ /* 0x000fe200078e000c */
[----:B--2---:R0:W-:Y:S04]  /*0bb0*/  STG.E desc[UR6][R18.64], R11 ;  /* 0x0000000b12007986 */ /* 0x0041e8000c101906 */
[----:B------:R1:W-:Y:S04]  /*0bc0*/  STG.E desc[UR6][R20.64], R26 ;  /* 0x0000001a14007986 */ /* 0x0003e8000c101906 */
[----:B------:R-:W2:Y:S01]  /*0bd0*/  LDG.E R27, desc[UR6][R16.64+0x4] ;  /* 0x00000406101b7981 */ /* 0x000ea2000c1e1900 */
[C---:B------:R-:W-:Y:S01]  /*0be0*/  IMAD.SHL.U32 R23, R25.reuse, 0x4, RZ ;  /* 0x0000000419177824 */ /* 0x040fe200078e00ff */
[----:B------:R-:W-:Y:S01]  /*0bf0*/  SHF.L.U64.HI R25, R25, 0x2, R24 ;  /* 0x0000000219197819 */ /* 0x000fe20000010218 */
[----:B------:R-:W-:-:S03]  /*0c00*/  VIADD R29, R26, 0x1 ;  /* 0x000000011a1d7836 */ /* 0x000fc60000000000 */
[-C--:B------:R-:W-:Y:S02]  /*0c10*/  IADD3 R22, P4, PT, R14, R23.reuse, RZ ;  /* 0x000000170e167210 */ /* 0x080fe40007f9e0ff */
[----:B------:R-:W-:Y:S02]  /*0c20*/  IADD3 R24, P5, PT, R12, R23, RZ ;  /* 0x000000170c187210 */ /* 0x000fe40007fbe0ff */
[----:B------:R-:W-:-:S03]  /*0c30*/  IADD3.X R23, PT, PT, R15, R25, RZ, P4, !PT ;  /* 0x000000190f177210 */ /* 0x000fc600027fe4ff */
[----:B------:R-:W-:Y:S02]  /*0c40*/  IMAD.X R25, R13, 0x1, R25, P5 ;  /* 0x000000010d197824 */ /* 0x000fe400028e0619 */
[----:B--2---:R2:W-:Y:S04]  /*0c50*/  STG.E desc[UR6][R22.64+0x4], R27 ;  /* 0x0000041b16007986 */ /* 0x0045e8000c101906 */
[----:B------:R2:W-:Y:S04]  /*0c60*/  STG.E desc[UR6][R24.64+0x4], R29 ;  /* 0x0000041d18007986 */ /* 0x0005e8000c101906 */
[----:B0-----:R-:W3:Y:S01]  /*0c70*/  LDG.E R11, desc[UR6][R16.64+0x8] ;  /* 0x00000806100b7981 */ /* 0x001ee2000c1e1900 */
[C---:B-1----:R-:W-:Y:S01]  /*0c80*/  VIADD R21, R26.reuse, 0x2 ;  /* 0x000000021a157836 */ /* 0x042fe20000000000 */
[----:B------:R-:W-:-:S02]  /*0c90*/  IADD3 R18, PT, PT, R26, 0x3, RZ ;  /* 0x000000031a127810 */ /* 0x000fc40007ffe0ff */
[----:B---3--:R2:W-:Y:S04]  /*0ca0*/  STG.E desc[UR6][R22.64+0x8], R11 ;  /* 0x0000080b16007986 */ /* 0x0085e8000c101906 */
[----:B------:R2:W-:Y:S04]  /*0cb0*/  STG.E desc[UR6][R24.64+0x8], R21 ;  /* 0x0000081518007986 */ /* 0x0005e8000c101906 */
[----:B------:R-:W3:Y:S01]  /*0cc0*/  LDG.E R19, desc[UR6][R16.64+0xc] ;  /* 0x00000c0610137981 */ /* 0x000ee2000c1e1900 */
[----:B------:R-:W-:-:S03]  /*0cd0*/  VIADD R26, R26, 0x4 ;  /* 0x000000041a1a7836 */ /* 0x000fc60000000000 */
[----:B---3--:R2:W-:Y:S04]  /*0ce0*/  STG.E desc[UR6][R22.64+0xc], R19 ;  /* 0x00000c1316007986 */ /* 0x0085e8000c101906 */
[----:B------:R2:W-:Y:S02]  /*0cf0*/  STG.E desc[UR6][R24.64+0xc], R18 ;  /* 0x00000c1218007986 */ /* 0x0005e4000c101906 */
.L_x_6:
[----:B------:R-:W-:Y:S05]  /*0d00*/  @!P3 BRA `(.L_x_4) ;  /* 0x00000000008cb947 */ /* 0x000fea0003800000 */
[----:B------:R-:W1:Y:S01]  /*0d10*/  LDCU.64 UR10, c[0x0][0x390] ;  /* 0x00007200ff0a77ac */ /* 0x000e620008000a00 */
[----:B0-----:R-:W-:-:S05]  /*0d20*/  IMAD.IADD R17, R9, 0x1, R26 ;  /* 0x0000000109117824 */ /* 0x001fca00078e021a */
[----:B--2---:R-:W-:-:S05]  /*0d30*/  IADD3 R11, P3, PT, R2, R17, RZ ;  /* 0x00000011020b7210 */ /* 0x004fca0007f7e0ff */
[----:B------:R-:W-:Y:S01]  /*0d40*/  IMAD.X R16, RZ, RZ, R8, P3 ;  /* 0x000000ffff107224 */ /* 0x000fe200018e0608 */
[----:B-1----:R-:W-:-:S04]  /*0d50*/  LEA R20, P3, R11, UR10, 0x2 ;  /* 0x0000000a0b147c11 */ /* 0x002fc8000f8610ff */
[----:B------:R-:W-:-:S06]  /*0d60*/  LEA.HI.X R21, R11, UR11, R16, 0x2, P3 ;  /* 0x0000000b0b157c11 */ /* 0x000fcc00098f1410 */
[----:B------:R-:W2:Y:S01]  /*0d70*/  LDG.E R21, desc[UR6][R20.64] ;  /* 0x0000000614157981 */ /* 0x000ea2000c1e1900 */
[----:B------:R-:W-:Y:S01]  /*0d80*/  IMAD.WIDE.U32 R18, R17, 0x4, R14 ;  /* 0x0000000411127825 */ /* 0x000fe200078e000e */
[----:B------:R-:W-:-:S03]  /*0d90*/  ISETP.NE.AND P3, PT, R7, 0x1, PT ;  /* 0x000000010700780c */ /* 0x000fc60003f65270 */
[----:B------:R-:W-:Y:S01]  /*0da0*/  IMAD.WIDE.U32 R16, R17, 0x4, R12 ;  /* 0x0000000411107825 */ /* 0x000fe200078e000c */
[----:B--2---:R1:W-:Y:S04]  /*0db0*/  STG.E desc[UR6][R18.64], R21 ;  /* 0x0000001512007986 */ /* 0x0043e8000c101906 */
[----:B------:R1:W-:Y:S05]  /*0dc0*/  STG.E desc[UR6][R16.64], R26 ;  /* 0x0000001a10007986 */ /* 0x0003ea000c101906 */
[----:B------:R-:W-:Y:S05]  /*0dd0*/  @!P3 BRA `(.L_x_4) ;  /* 0x000000000058b947 */ /* 0x000fea0003800000 */
[----:B-1----:R-:W-:-:S04]  /*0de0*/  IADD3 R17, P3, PT, R9, R26, RZ ;  /* 0x0000001a09117210 */ /* 0x002fc80007f7e0ff */
[----:B------:R-:W-:Y:S02]  /*0df0*/  IADD3.X R18, PT, PT, RZ, RZ, RZ, P3, !PT ;  /* 0x000000ffff127210 */ /* 0x000fe40001ffe4ff */
[----:B------:R-:W-:-:S05]  /*0e00*/  IADD3 R9, P3, PT, R2, R17, RZ ;  /* 0x0000001102097210 */ /* 0x000fca0007f7e0ff */
[----:B------:R-:W-:Y:S01]  /*0e10*/  IMAD.X R16, R8, 0x1, R18, P3 ;  /* 0x0000000108107824 */ /* 0x000fe200018e0612 */
[----:B------:R-:W-:-:S04]  /*0e20*/  LEA R20, P3, R9, UR10, 0x2 ;  /* 0x0000000a09147c11 */ /* 0x000fc8000f8610ff */
[----:B------:R-:W-:-:S05]  /*0e30*/  LEA.HI.X R21, R9, UR11, R16, 0x2, P3 ;  /* 0x0000000b09157c11 */ /* 0x000fca00098f1410 */
[----:B------:R-:W2:Y:S01]  /*0e40*/  LDG.E R11, desc[UR6][R20.64+0x4] ;  /* 0x00000406140b7981 */ /* 0x000ea2000c1e1900 */
[C---:B------:R-:W-:Y:S01]  /*0e50*/  IMAD.SHL.U32 R19, R17.reuse, 0x4, RZ ;  /* 0x0000000411137824 */ /* 0x040fe200078e00ff */
[----:B------:R-:W-:-:S04]  /*0e60*/  SHF.L.U64.HI R9, R17, 0x2, R18 ;  /* 0x0000000211097819 */ /* 0x000fc80000010212 */
[-C--:B------:R-:W-:Y:S02]  /*0e70*/  IADD3 R16, P3, PT, R14, R19.reuse, RZ ;  /* 0x000000130e107210 */ /* 0x080fe40007f7e0ff */
[----:B------:R-:W-:-:S03]  /*0e80*/  IADD3 R18, P4, PT, R12, R19, RZ ;  /* 0x000000130c127210 */ /* 0x000fc60007f9e0ff */
[----:B------:R-:W-:Y:S01]  /*0e90*/  IMAD.X R17, R15, 0x1, R9, P3 ;  /* 0x000000010f117824 */ /* 0x000fe200018e0609 */
[----:B------:R-:W-:Y:S01]  /*0ea0*/  IADD3.X R19, PT, PT, R13, R9, RZ, P4, !PT ;  /* 0x000000090d137210 */ /* 0x000fe200027fe4ff */
[----:B------:R-:W-:Y:S01]  /*0eb0*/  VIADD R9, R26, 0x1 ;  /* 0x000000011a097836 */ /* 0x000fe20000000000 */
[----:B------:R-:W-:Y:S02]  /*0ec0*/  ISETP.NE.AND P3, PT, R7, 0x2, PT ;  /* 0x000000020700780c */ /* 0x000fe40003f65270 */
[----:B--2---:R3:W-:Y:S04]  /*0ed0*/  STG.E desc[UR6][R16.64+0x4], R11 ;  /* 0x0000040b10007986 */ /* 0x0047e8000c101906 */
[----:B------:R3:W-:Y:S07]  /*0ee0*/  STG.E desc[UR6][R18.64+0x4], R9 ;  /* 0x0000040912007986 */ /* 0x0007ee000c101906 */
[----:B------:R-:W-:Y:S05]  /*0ef0*/  @!P3 BRA `(.L_x_4) ;  /* 0x000000000010b947 */ /* 0x000fea0003800000 */
[----:B------:R-:W2:Y:S01]  /*0f00*/  LDG.E R21, desc[UR6][R20.64+0x8] ;  /* 0x0000080614157981 */ /* 0x000ea2000c1e1900 */
[----:B---3--:R-:W-:-:S03]  /*0f10*/  VIADD R9, R26, 0x2 ;  /* 0x000000021a097836 */ /* 0x008fc60000000000 */
[----:B--2---:R4:W-:Y:S04]  /*0f20*/  STG.E desc[UR6][R16.64+0x8], R21 ;  /* 0x0000081510007986 */ /* 0x0049e8000c101906 */
[----:B------:R4:W-:Y:S02]  /*0f30*/  STG.E desc[UR6][R18.64+0x8], R9 ;  /* 0x0000080912007986 */ /* 0x0009e4000c101906 */
.L_x_4:
[----:B------:R-:W-:Y:S05]  /*0f40*/  @!P2 BRA `(.L_x_7) ;  /* 0xfffffff000a0a947 */ /* 0x000fea000383ffff */
.L_x_1:
[----:B------:R-:W-:Y:S05]  /*0f50*/  BSYNC.RECONVERGENT B0 ;  /* 0x0000000000007941 */ /* 0x000fea0003800200 */
.L_x_0:
[----:B------:R-:W5:Y:S02]  /*0f60*/  LDC R2, c[0x0][0x38c] ;  /* 0x0000e300ff027b82 */ /* 0x000f640000000800 */
[----:B-----5:R-:W-:-:S04]  /*0f70*/  ISETP.GE.AND P0, PT, R2, 0x1, PT ;  /* 0x000000010200780c */ /* 0x020fc80003f06270 */
[----:B------:R-:W-:-:S13]  /*0f80*/  ISETP.GE.OR P0, PT, R0, R3, !P0 ;  /* 0x000000030000720c */ /* 0x000fda0004706670 */
[----:B------:R-:W-:Y:S05]  /*0f90*/  @P0 EXIT ;  /* 0x000000000000094d */ /* 0x000fea0003800000 */
[----:B------:R-:W0:Y:S02]  /*0fa0*/  LDCU.U16 UR4, c[0x0][0x384] ;  /* 0x00007080ff0477ac */ /* 0x000e240008000400 */
.L_x_14:
[----:B------:R-:W5:Y:S01]  /*0fb0*/  LDCU UR8, c[0x0][0x384] ;  /* 0x00007080ff0877ac */ /* 0x000f620008000800 */
[----:B------:R-:W-:Y:S01]  /*0fc0*/  IMAD.MOV.U32 R2, RZ, RZ, RZ ;  /* 0x000000ffff027224 */ /* 0x000fe200078e00ff */
[----:B------:R-:W-:Y:S02]  /*0fd0*/  PRMT R4, RZ, 0x7610, R4 ;  /* 0x00007610ff047816 */ /* 0x000fe40000000004 */
[----:B------:R-:W-:Y:S01]  /*0fe0*/  PRMT R5, RZ, 0x7610, R5 ;  /* 0x00007610ff057816 */ /* 0x000fe20000000005 */
[----:B-----5:R-:W-:-:S04]  /*0ff0*/  IMAD R3, R0, UR8, RZ ;  /* 0x0000000800037c24 */ /* 0x020fc8000f8e02ff */
[----:B0-23--:R-:W-:-:S07]  /*1000*/  IMAD.WIDE R10, R3, 0x4, R14 ;  /* 0x00000004030a7825 */ /* 0x00dfce00078e020e */
.L_x_13:
[----:B-1--4-:R-:W0:Y:S01]  /*1010*/  LDC R17, c[0x0][0x384] ;  /* 0x0000e100ff117b82 */ /* 0x012e220000000800 */
[----:B------:R-:W-:Y:S01]  /*1020*/  IADD3 R6, PT, PT, R2, 0x1, RZ ;  /* 0x0000000102067810 */ /* 0x000fe20007ffe0ff */
[----:B------:R-:W-:-:S03]  /*1030*/  IMAD.MOV.U32 R9, RZ, RZ, R2 ;  /* 0x000000ffff097224 */ /* 0x000fc600078e0002 */
[----:B0-----:R-:W-:-:S13]  /*1040*/  ISETP.GE.AND P0, PT, R6, R17, PT ;  /* 0x000000110600720c */ /* 0x001fda0003f06270 */
[----:B------:R-:W-:Y:S05]  /*1050*/  @P0 BRA `(.L_x_8) ;  /* 0x0000000c00240947 */ /* 0x000fea0003800000 */
[--C-:B------:R-:W-:Y:S02]  /*1060*/  IADD3 R7, PT, PT, -R2, -0x2, R17.reuse ;  /* 0xfffffffe02077810 */ /* 0x100fe40007ffe111 */
[-C--:B------:R-:W-:Y:S02]  /*1070*/  LOP3.LUT R8, RZ, R2.reuse, RZ, 0x33, !PT ;  /* 0x00000002ff087212 */ /* 0x080fe400078e33ff */
[----:B------:R-:W-:Y:S01]  /*1080*/  ISETP.GE.U32.AND P0, PT, R7, 0xf, PT ;  /* 0x0000000f0700780c */ /* 0x000fe20003f06070 */
[----:B------:R-:W-:Y:S01]  /*1090*/  IMAD.MOV.U32 R7, RZ, RZ, R6 ;  /* 0x000000ffff077224 */ /* 0x000fe200078e0006 */
[----:B------:R-:W-:Y:S01]  /*10a0*/  MOV R9, R2 ;  /* 0x0000000200097202 */ /* 0x000fe20000000f00 */
[----:B------:R-:W-:-:S10]  /*10b0*/  IMAD.IADD R8, R8, 0x1, R17 ;  /* 0x0000000108087824 */ /* 0x000fd400078e0211 */
[----:B------:R-:W-:Y:S05]  /*10c0*/  @!P0 BRA `(.L_x_9) ;  /* 0x00000004006c8947 */ /* 0x000fea0003800000 */
[----:B------:R-:W-:Y:S01]  /*10d0*/  LOP3.LUT R7, R8, 0xfffffff0, RZ, 0xc0, !PT ;  /* 0xfffffff008077812 */ /* 0x000fe200078ec0ff */
[--C-:B------:R-:W-:Y:S02]  /*10e0*/  IMAD.MOV.U32 R24, RZ, RZ, R2.reuse ;  /* 0x000000ffff187224 */ /* 0x100fe400078e0002 */
[----:B------:R-:W-:Y:S02]  /*10f0*/  IMAD.MOV.U32 R9, RZ, RZ, R2 ;  /* 0x000000ffff097224 */ /* 0x000fe400078e0002 */
[----:B------:R-:W-:-:S07]  /*1100*/  IMAD.MOV R7, RZ, RZ, -R7 ;  /* 0x000000ffff077224 */ /* 0x000fce00078e0a07 */
.L_x_10:
[----:B------:R-:W-:Y:S01]  /*1110*/  IADD3 R18, PT, PT, R24, 0x1, RZ ;  /* 0x0000000118127810 */ /* 0x000fe20007ffe0ff */
[----:B------:R-:W-:-:S04]  /*1120*/  IMAD.WIDE R20, R9, 0x4, R10 ;  /* 0x0000000409147825 */ /* 0x000fc800078e020a */
[----:B------:R-:W-:Y:S02]  /*1130*/  IMAD.WIDE.U32 R16, R18, 0x4, R10 ;  /* 0x0000000412107825 */ /* 0x000fe400078e000a */
[----:B------:R-:W2:Y:S04]  /*1140*/  LDG.E R20, desc[UR6][R20.64] ;  /* 0x0000000614147981 */ /* 0x000ea8000c1e1900 */
[----:B------:R-:W2:Y:S04]  /*1150*/  LDG.E R19, desc[UR6][R16.64] ;  /* 0x0000000610137981 */ /* 0x000ea8000c1e1900 */
[----:B------:R-:W3:Y:S01]  /*1160*/  LDG.E R25, desc[UR6][R16.64+0x8] ;  /* 0x0000080610197981 */ /* 0x000ee2000c1e1900 */
[----:B--2---:R-:W-:-:S04]  /*1170*/  FSETP.GEU.AND P0, PT, R19, R20, PT ;  /* 0x000000141300720b */ /* 0x004fc80003f0e000 */
[----:B------:R-:W-:Y:S02]  /*1180*/  SEL R9, R18, R9, !P0 ;  /* 0x0000000912097207 */ /* 0x000fe40004000000 */
[----:B------:R-:W2:Y:S03]  /*1190*/  LDG.E R18, desc[UR6][R16.64+0x4] ;  /* 0x0000040610127981 */ /* 0x000ea6000c1e1900 */
[----:B------:R-:W-:-:S06]  /*11a0*/  IMAD.WIDE R22, R9, 0x4, R10 ;  /* 0x0000000409167825 */ /* 0x000fcc00078e020a */
[----:B------:R-:W2:Y:S02]  /*11b0*/  LDG.E R23, desc[UR6][R22.64] ;  /* 0x0000000616177981 */ /* 0x000ea4000c1e1900 */
[----:B--2---:R-:W-:-:S13]  /*11c0*/  FSETP.GEU.AND P0, PT, R18, R23, PT ;  /* 0x000000171200720b */ /* 0x004fda0003f0e000 */
[----:B------:R-:W-:-:S04]  /*11d0*/  @!P0 VIADD R9, R24, 0x2 ;  /* 0x0000000218098836 */ /* 0x000fc80000000000 */
[----:B------:R-:W-:-:S06]  /*11e0*/  IMAD.WIDE R18, R9, 0x4, R10 ;  /* 0x0000000409127825 */ /* 0x000fcc00078e020a */
[----:B------:R-:W3:Y:S02]  /*11f0*/  LDG.E R18, desc[UR6][R18.64] ;  /* 0x0000000612127981 */ /* 0x000ee4000c1e1900 */
[----:B---3--:R-:W-:Y:S02]  /*1200*/  FSETP.GEU.AND P0, PT, R25, R18, PT ;  /* 0x000000121900720b */ /* 0x008fe40003f0e000 */
[----:B------:R-:W2:Y:S11]  /*1210*/  LDG.E R25, desc[UR6][R16.64+0xc] ;  /* 0x00000c0610197981 */ /* 0x000eb6000c1e1900 */
[----:B------:R-:W-:-:S04]  /*1220*/  @!P0 VIADD R9, R24, 0x3 ;  /* 0x0000000318098836 */ /* 0x000fc80000000000 */
[----:B------:R-:W-:-:S06]  /*1230*/  IMAD.WIDE R20, R9, 0x4, R10 ;  /* 0x0000000409147825 */ /* 0x000fcc00078e020a */
[----:B------:R-:W2:Y:S02]  /*1240*/  LDG.E R20, desc[UR6][R20.64] ;  /* 0x0000000614147981 */ /* 0x000ea4000c1e1900 */
[----:B--2---:R-:W-:Y:S02]  /*1250*/  FSETP.GEU.AND P0, PT, R25, R20, PT ;  /* 0x000000141900720b */ /* 0x004fe40003f0e000 */
[----:B------:R-:W2:Y:S11]  /*1260*/  LDG.E R25, desc[UR6][R16.64+0x10] ;  /* 0x0000100610197981 */ /* 0x000eb6000c1e1900 */
[----:B------:R-:W-:-:S04]  /*1270*/  @!P0 VIADD R9, R24, 0x4 ;  /* 0x0000000418098836 */ /* 0x000fc80000000000 */
[----:B------:R-:W-:-:S06]  /*1280*/  IMAD.WIDE R22, R9, 0x4, R10 ;  /* 0x0000000409167825 */ /* 0x000fcc00078e020a */
[----:B------:R-:W2:Y:S02]  /*1290*/  LDG.E R22, desc[UR6][R22.64] ;  /* 0x0000000616167981 */ /* 0x000ea4000c1e1900 */
[----:B--2---:R-:W-:Y:S02]  /*12a0*/  FSETP.GEU.AND P0, PT, R25, R22, PT ;  /* 0x000000161900720b */ /* 0x004fe40003f0e000 */
[----:B------:R-:W2:Y:S11]  /*12b0*/  LDG.E R25, desc[UR6][R16.64+0x14] ;  /* 0x0000140610197981 */ /* 0x000eb6000c1e1900 */
[----:B------:R-:W-:-:S05]  /*12c0*/  @!P0 IADD3 R9, PT, PT, R24, 0x5, RZ ;  /* 0x0000000518098810 */ /* 0x000fca0007ffe0ff */
        /* <DEDUP_REMOVED lines=51> */
[----:B------:R-:W2:Y:S01]  /*1600*/  LDG.E R20, desc[UR6][R20.64] ;  /* 0x0000000614147981 */ /* 0x000ea2000c1e1900 */
[----:B------:R-:W-:-:S05]  /*1610*/  VIADD R7, R7, 0x10 ;  /* 0x0000001007077836 */ /* 0x000fca0000000000 */
[----:B------:R-:W-:Y:S02]  /*1620*/  ISETP.NE.AND P1, PT, R7, RZ, PT ;  /* 0x000000ff0700720c */ /* 0x000fe40003f25270 */
[----:B------:R-:W-:Y:S02]  /*1630*/  IADD3 R24, PT, PT, R24, 0x10, RZ ;  /* 0x0000001018187810 */ /* 0x000fe40007ffe0ff */
[----:B--2---:R-:W-:-:S04]  /*1640*/  FSETP.GEU.AND P0, PT, R25, R20, PT ;  /* 0x000000141900720b */ /* 0x004fc80003f0e000 */
[----:B------:R-:W-:-:S05]  /*1650*/  SEL R9, R24, R9, !P0 ;  /* 0x0000000918097207 */ /* 0x000fca0004000000 */
[----:B------:R-:W-:Y:S05]  /*1660*/  @P1 BRA `(.L_x_10) ;  /* 0xfffffff800a81947 */ /* 0x000fea000383ffff */
[----:B------:R-:W-:-:S07]  /*1670*/  VIADD R7, R24, 0x1 ;  /* 0x0000000118077836 */ /* 0x000fce0000000000 */
.L_x_9:
[----:B------:R-:W-:-:S13]  /*1680*/  LOP3.LUT P0, RZ, R8, 0xf, RZ, 0xc0, !PT ;  /* 0x0000000f08ff7812 */ /* 0x000fda000780c0ff */
[----:B------:R-:W-:Y:S05]  /*1690*/  @!P0 BRA `(.L_x_8) ;  /* 0x0000000400948947 */ /* 0x000fea0003800000 */
[----:B------:R-:W-:-:S05]  /*16a0*/  LOP3.LUT R8, RZ, R5, RZ, 0x33, !PT ;  /* 0x00000005ff087212 */ /* 0x000fca00078e33ff */
[----:B------:R-:W-:-:S05]  /*16b0*/  VIADD R8, R8, UR4 ;  /* 0x0000000408087c36 */ /* 0x000fca0008000000 */
[----:B------:R-:W-:-:S04]  /*16c0*/  LOP3.LUT R8, R8, 0xf, RZ, 0xc0, !PT ;  /* 0x0000000f08087812 */ /* 0x000fc800078ec0ff */
[C---:B------:R-:W-:Y:S01]  /*16d0*/  LOP3.LUT P0, RZ, R8.reuse, 0x7, RZ, 0xc0, !PT ;  /* 0x0000000708ff7812 */ /* 0x040fe2000780c0ff */
[----:B------:R-:W-:-:S05]  /*16e0*/  VIADD R16, R8, 0xffffffff ;  /* 0xffffffff08107836 */ /* 0x000fca0000000000 */
[----:B------:R-:W-:-:S13]  /*16f0*/  ISETP.GE.U32.AND P1, PT, R16, 0x7, PT ;  /* 0x000000071000780c */ /* 0x000fda0003f26070 */
[----:B------:R-:W-:Y:S05]  /*1700*/  @!P1 BRA `(.L_x_11) ;  /* 0x0000000000a89947 */ /* 0x000fea0003800000 */
[----:B------:R-:W-:-:S04]  /*1710*/  IMAD.WIDE R18, R9, 0x4, R10 ;  /* 0x0000000409127825 */ /* 0x000fc800078e020a */
[C---:B------:R-:W-:Y:S02]  /*1720*/  IMAD.WIDE.U32 R16, R7.reuse, 0x4, R10 ;  /* 0x0000000407107825 */ /* 0x040fe400078e000a */
[----:B------:R-:W2:Y:S04]  /*1730*/  LDG.E R19, desc[UR6][R18.64] ;  /* 0x0000000612137981 */ /* 0x000ea8000c1e1900 */
[----:B------:R-:W2:Y:S02]  /*1740*/  LDG.E R8, desc[UR6][R16.64] ;  /* 0x0000000610087981 */ /* 0x000ea4000c1e1900 */
[----:B--2---:R-:W-:Y:S02]  /*1750*/  FSETP.GEU.AND P1, PT, R8, R19, PT ;  /* 0x000000130800720b */ /* 0x004fe40003f2e000 */
[----:B------:R-:W2:Y:S02]  /*1760*/  LDG.E R8, desc[UR6][R16.64+0x4] ;  /* 0x0000040610087981 */ /* 0x000ea4000c1e1900 */
[----:B------:R-:W-:-:S05]  /*1770*/  SEL R9, R7, R9, !P1 ;  /* 0x0000000907097207 */ /* 0x000fca0004800000 */
        /* <DEDUP_REMOVED lines=32> */
[----:B--2---:R-:W-:-:S13]  /*1980*/  FSETP.GEU.AND P1, PT, R8, R21, PT ;  /* 0x000000150800720b */ /* 0x004fda0003f2e000 */
[C---:B------:R-:W-:Y:S02]  /*1990*/  @!P1 VIADD R9, R7.reuse, 0x7 ;  /* 0x0000000707099836 */ /* 0x040fe40000000000 */
[----:B------:R-:W-:-:S07]  /*19a0*/  VIADD R7, R7, 0x8 ;  /* 0x0000000807077836 */ /* 0x000fce0000000000 */
.L_x_11:
[----:B------:R-:W-:Y:S05]  /*19b0*/  @!P0 BRA `(.L_x_8) ;  /* 0x0000000000cc8947 */ /* 0x000fea0003800000 */
[----:B------:R-:W-:-:S04]  /*19c0*/  LOP3.LUT R8, RZ, R4, RZ, 0x33, !PT ;  /* 0x00000004ff087212 */ /* 0x000fc800078e33ff */
[----:B------:R-:W-:-:S04]  /*19d0*/  IADD3 R8, PT, PT, R8, UR4, RZ ;  /* 0x0000000408087c10 */ /* 0x000fc8000fffe0ff */
[----:B------:R-:W-:-:S04]  /*19e0*/  LOP3.LUT R8, R8, 0xffff, RZ, 0xc0, !PT ;  /* 0x0000ffff08087812 */ /* 0x000fc800078ec0ff */
[C---:B------:R-:W-:Y:S02]  /*19f0*/  LOP3.LUT R16, R8.reuse, 0x7, RZ, 0xc0, !PT ;  /* 0x0000000708107812 */ /* 0x040fe400078ec0ff */
[----:B------:R-:W-:-:S03]  /*1a00*/  LOP3.LUT R8, R8, 0x3, RZ, 0xc0, !PT ;  /* 0x0000000308087812 */ /* 0x000fc600078ec0ff */
[----:B------:R-:W-:Y:S01]  /*1a10*/  VIADD R16, R16, 0xffffffff ;  /* 0xffffffff10107836 */ /* 0x000fe20000000000 */
[----:B------:R-:W-:-:S04]  /*1a20*/  ISETP.NE.AND P1, PT, R8, RZ, PT ;  /* 0x000000ff0800720c */ /* 0x000fc80003f25270 */
[----:B------:R-:W-:-:S13]  /*1a30*/  ISETP.GE.U32.AND P0, PT, R16, 0x3, PT ;  /* 0x000000031000780c */ /* 0x000fda0003f06070 */
[----:B------:R-:W-:Y:S05]  /*1a40*/  @!P0 BRA `(.L_x_12) ;  /* 0x0000000000588947 */ /* 0x000fea0003800000 */
[----:B------:R-:W-:-:S04]  /*1a50*/  IMAD.WIDE R22, R9, 0x4, R10 ;  /* 0x0000000409167825 */ /* 0x000fc800078e020a */
[----:B------:R-:W-:Y:S02]  /*1a60*/  IMAD.WIDE.U32 R16, R7, 0x4, R10 ;  /* 0x0000000407107825 */ /* 0x000fe400078e000a */
[----:B------:R-:W2:Y:S04]  /*1a70*/  LDG.E R23, desc[UR6][R22.64] ;  /* 0x0000000616177981 */ /* 0x000ea8000c1e1900 */
[----:B------:R-:W2:Y:S04]  /*1a80*/  LDG.E R18, desc[UR6][R16.64] ;  /* 0x0000000610127981 */ /* 0x000ea8000c1e1900 */
[----:B------:R-:W3:Y:S04]  /*1a90*/  LDG.E R20, desc[UR6][R16.64+0x4] ;  /* 0x0000040610147981 */ /* 0x000ee8000c1e1900 */
[----:B------:R-:W4:Y:S01]  /*1aa0*/  LDG.E R24, desc[UR6][R16.64+0x8] ;  /* 0x0000080610187981 */ /* 0x000f22000c1e1900 */
[----:B--2---:R-:W-:-:S04]  /*1ab0*/  FSETP.GEU.AND P0, PT, R18, R23, PT ;  /* 0x000000171200720b */ /* 0x004fc80003f0e000 */
[----:B------:R-:W-:-:S05]  /*1ac0*/  SEL R9, R7, R9, !P0 ;  /* 0x0000000907097207 */ /* 0x000fca0004000000 */
[----:B------:R-:W-:-:S06]  /*1ad0*/  IMAD.WIDE R18, R9, 0x4, R10 ;  /* 0x0000000409127825 */ /* 0x000fcc00078e020a */
[----:B------:R-:W3:Y:S02]  /*1ae0*/  LDG.E R19, desc[UR6][R18.64] ;  /* 0x0000000612137981 */ /* 0x000ee4000c1e1900 */
[----:B---3--:R-:W-:-:S13]  /*1af0*/  FSETP.GEU.AND P0, PT, R20, R19, PT ;  /* 0x000000131400720b */ /* 0x008fda0003f0e000 */
[----:B------:R-:W-:-:S04]  /*1b00*/  @!P0 VIADD R9, R7, 0x1 ;  /* 0x0000000107098836 */ /* 0x000fc80000000000 */
[----:B------:R-:W-:-:S06]  /*1b10*/  IMAD.WIDE R20, R9, 0x4, R10 ;  /* 0x0000000409147825 */ /* 0x000fcc00078e020a */
[----:B------:R-:W4:Y:S02]  /*1b20*/  LDG.E R21, desc[UR6][R20.64] ;  /* 0x0000000614157981 */ /* 0x000f24000c1e1900 */
[----:B----4-:R-:W-:Y:S02]  /*1b30*/  FSETP.GEU.AND P0, PT, R24, R21, PT ;  /* 0x000000151800720b */ /* 0x010fe40003f0e000 */
[----:B------:R-:W2:Y:S11]  /*1b40*/  LDG.E R24, desc[UR6][R16.64+0xc] ;  /* 0x00000c0610187981 */ /* 0x000eb6000c1e1900 */
[----:B------:R-:W-:-:S05]  /*1b50*/  @!P0 IADD3 R9, PT, PT, R7, 0x2, RZ ;  /* 0x0000000207098810 */ /* 0x000fca0007ffe0ff */
[----:B------:R-:W-:-:S06]  /*1b60*/  IMAD.WIDE R22, R9, 0x4, R10 ;  /* 0x0000000409167825 */ /* 0x000fcc00078e020a */
[----:B------:R-:W2:Y:S02]  /*1b70*/  LDG.E R23, desc[UR6][R22.64] ;  /* 0x0000000616177981 */ /* 0x000ea4000c1e1900 */
[----:B--2---:R-:W-:-:S13]  /*1b80*/  FSETP.GEU.AND P0, PT, R24, R23, PT ;  /* 0x000000171800720b */ /* 0x004fda0003f0e000 */
[C---:B------:R-:W-:Y:S02]  /*1b90*/  @!P0 VIADD R9, R7.reuse, 0x3 ;  /* 0x0000000307098836 */ /* 0x040fe40000000000 */
[----:B------:R-:W-:-:S07]  /*1ba0*/  VIADD R7, R7, 0x4 ;  /* 0x0000000407077836 */ /* 0x000fce0000000000 */
.L_x_12:
[----:B------:R-:W-:Y:S05]  /*1bb0*/  @!P1 BRA `(.L_x_8) ;  /* 0x00000000004c9947 */ /* 0x000fea0003800000 */
[----:B------:R-:W-:-:S04]  /*1bc0*/  IMAD.WIDE R18, R9, 0x4, R10 ;  /* 0x0000000409127825 */ /* 0x000fc800078e020a */
[----:B------:R-:W-:Y:S02]  /*1bd0*/  IMAD.WIDE.U32 R16, R7, 0x4, R10 ;  /* 0x0000000407107825 */ /* 0x000fe400078e000a */
[----:B------:R-:W2:Y:S04]  /*1be0*/  LDG.E R19, desc[UR6][R18.64] ;  /* 0x0000000612137981 */ /* 0x000ea8000c1e1900 */
[----:B------:R-:W2:Y:S01]  /*1bf0*/  LDG.E R20, desc[UR6][R16.64] ;  /* 0x0000000610147981 */ /* 0x000ea2000c1e1900 */
[----:B------:R-:W-:Y:S02]  /*1c00*/  ISETP.NE.AND P1, PT, R8, 0x1, PT ;  /* 0x000000010800780c */ /* 0x000fe40003f25270 */
[----:B--2---:R-:W-:-:S04]  /*1c10*/  FSETP.GEU.AND P0, PT, R20, R19, PT ;  /* 0x000000131400720b */ /* 0x004fc80003f0e000 */
[----:B------:R-:W-:-:S07]  /*1c20*/  SEL R9, R7, R9, !P0 ;  /* 0x0000000907097207 */ /* 0x000fce0004000000 */
[----:B------:R-:W-:Y:S05]  /*1c30*/  @!P1 BRA `(.L_x_8) ;  /* 0x00000000002c9947 */ /* 0x000fea0003800000 */
[----:B------:R-:W-:Y:S01]  /*1c40*/  IMAD.WIDE R18, R9, 0x4, R10 ;  /* 0x0000000409127825 */ /* 0x000fe200078e020a */
[----:B------:R-:W2:Y:S05]  /*1c50*/  LDG.E R20, desc[UR6][R16.64+0x4] ;  /* 0x0000040610147981 */ /* 0x000eaa000c1e1900 */
[----:B------:R-:W2:Y:S01]  /*1c60*/  LDG.E R19, desc[UR6][R18.64] ;  /* 0x0000000612137981 */ /* 0x000ea2000c1e1900 */
[----:B------:R-:W-:-:S13]  /*1c70*/  ISETP.NE.AND P1, PT, R8, 0x2, PT ;  /* 0x000000020800780c */ /* 0x000fda0003f25270 */
[----:B------:R-:W3:Y:S01]  /*1c80*/  @P1 LDG.E R8, desc[UR6][R16.64+0x8] ;  /* 0x0000080610081981 */ /* 0x000ee2000c1e1900 */
[----:B--2---:R-:W-:-:S13]  /*1c90*/  FSETP.GEU.AND P0, PT, R20, R19, PT ;  /* 0x000000131400720b */ /* 0x004fda0003f0e000 */
[----:B------:R-:W-:-:S05]  /*1ca0*/  @!P0 IADD3 R9, PT, PT, R7, 0x1, RZ ;  /* 0x0000000107098810 */ /* 0x000fca0007ffe0ff */
[----:B------:R-:W-:-:S06]  /*1cb0*/  @P1 IMAD.WIDE R20, R9, 0x4, R10 ;  /* 0x0000000409141825 */ /* 0x000fcc00078e020a */
[----:B------:R-:W3:Y:S02]  /*1cc0*/  @P1 LDG.E R21, desc[UR6][R20.64] ;  /* 0x0000000614151981 */ /* 0x000ee4000c1e1900 */
[----:B---3--:R-:W-:-:S13]  /*1cd0*/  FSETP.GEU.OR P0, PT, R8, R21, !P1 ;  /* 0x000000150800720b */ /* 0x008fda0004f0e400 */
[----:B------:R-:W-:-:S07]  /*1ce0*/  @!P0 VIADD R9, R7, 0x2 ;  /* 0x0000000207098836 */ /* 0x000fce0000000000 */
.L_x_8:
[----:B------:R-:W-:Y:S01]  /*1cf0*/  ISETP.NE.AND P0, PT, R9, R2, PT ;  /* 0x000000020900720c */ /* 0x000fe20003f05270 */
[----:B------:R-:W0:-:S12]  /*1d00*/  LDCU UR8, c[0x0][0x38c] ;  /* 0x00007180ff0877ac */ /* 0x000e180008000800 */
[----:B------:R-:W-:-:S04]  /*1d10*/  @P0 IMAD.WIDE.U32 R18, R2, 0x4, R10 ;  /* 0x0000000402120825 */ /* 0x000fc800078e000a */
[----:B------:R-:W-:Y:S01]  /*1d20*/  @P0 IMAD.WIDE R16, R9, 0x4, R10 ;  /* 0x0000000409100825 */ /* 0x000fe200078e020a */
[----:B------:R-:W2:Y:S04]  /*1d30*/  @P0 LDG.E R23, desc[UR6][R18.64] ;  /* 0x0000000612170981 */ /* 0x000ea8000c1e1900 */
[----:B------:R-:W3:Y:S01]  /*1d40*/  @P0 LDG.E R7, desc[UR6][R16.64] ;  /* 0x0000000610070981 */ /* 0x000ee2000c1e1900 */
[C---:B------:R-:W-:Y:S01]  /*1d50*/  @P0 IMAD.IADD R25, R3.reuse, 0x1, R2 ;  /* 0x0000000103190824 */ /* 0x040fe200078e0202 */
[----:B------:R-:W-:-:S03]  /*1d60*/  @P0 IADD3 R21, PT, PT, R3, R9, RZ ;  /* 0x0000000903150210 */ /* 0x000fc60007ffe0ff */
[----:B------:R-:W-:-:S04]  /*1d70*/  @P0 IMAD.WIDE R8, R25, 0x4, R12 ;  /* 0x0000000419080825 */ /* 0x000fc800078e020c */
[----:B------:R-:W-:Y:S01]  /*1d80*/  @P0 IMAD.WIDE R20, R21, 0x4, R12 ;  /* 0x0000000415140825 */ /* 0x000fe200078e020c */
[----:B--2---:R2:W-:Y:S04]  /*1d90*/  @P0 STG.E desc[UR6][R16.64], R23 ;  /* 0x0000001710000986 */ /* 0x0045e8000c101906 */
[----:B---3--:R2:W-:Y:S04]  /*1da0*/  @P0 STG.E desc[UR6][R18.64], R7 ;  /* 0x0000000712000986 */ /* 0x0085e8000c101906 */
[----:B------:R-:W3:Y:S04]  /*1db0*/  @P0 LDG.E R27, desc[UR6][R8.64] ;  /* 0x00000006081b0981 */ /* 0x000ee8000c1e1900 */
[----:B------:R-:W4:Y:S01]  /*1dc0*/  @P0 LDG.E R25, desc[UR6][R20.64] ;  /* 0x0000000614190981 */ /* 0x000f22000c1e1900 */
[----:B------:R-:W-:Y:S01]  /*1dd0*/  VIADD R5, R5, 0x1 ;  /* 0x0000000105057836 */ /* 0x000fe20000000000 */
[----:B------:R-:W-:Y:S01]  /*1de0*/  MOV R2, R6 ;  /* 0x0000000600027202 */ /* 0x000fe20000000f00 */
[----:B------:R-:W-:Y:S01]  /*1df0*/  VIADD R4, R4, 0x1 ;  /* 0x0000000104047836 */ /* 0x000fe20000000000 */
[----:B---3--:R2:W-:Y:S04]  /*1e00*/  @P0 STG.E desc[UR6][R20.64], R27 ;  /* 0x0000001b14000986 */ /* 0x0085e8000c101906 */
[----:B----4-:R2:W-:Y:S01]  /*1e10*/  @P0 STG.E desc[UR6][R8.64], R25 ;  /* 0x0000001908000986 */ /* 0x0105e2000c101906 */
[----:B0-----:R-:W-:-:S13]  /*1e20*/  ISETP.NE.AND P0, PT, R6, UR8, PT ;  /* 0x0000000806007c0c */ /* 0x001fda000bf05270 */
[----:B--2---:R-:W-:Y:S05]  /*1e30*/  @P0 BRA `(.L_x_13) ;  /* 0xfffffff000740947 */ /* 0x004fea000383ffff */
[----:B------:R-:W0:Y:S01]  /*1e40*/  LDCU UR8, c[0x0][0x388] ;  /* 0x00007100ff0877ac */ /* 0x000e220008000800 */
[----:B------:R-:W-:-:S05]  /*1e50*/  VIADD R0, R0, UR5 ;  /* 0x0000000500007c36 */ /* 0x000fca0008000000 */
[----:B0-----:R-:W-:-:S13]  /*1e60*/  ISETP.GE.AND P0, PT, R0, UR8, PT ;  /* 0x0000000800007c0c */ /* 0x001fda000bf06270 */
[----:B------:R-:W-:Y:S05]  /*1e70*/  @!P0 BRA `(.L_x_14) ;  /* 0xfffffff0004c8947 */ /* 0x000fea000383ffff */
[----:B------:R-:W-:Y:S05]  /*1e80*/  EXIT ;  /* 0x000000000000794d */ /* 0x000fea0003800000 */
.L_x_15:
[----:B------:R-:W-:-:S00]  /*1e90*/  BRA `(.L_x_15) ;  /* 0xfffffffc00fc7947 */ /* 0x000fc0000383ffff */
[----:B------:R-:W-:-:S00]  /*1ea0*/  NOP ;  /* 0x0000000000007918 */ /* 0x000fc00000000000 */
        /* <DEDUP_REMOVED lines=13> */
.L_x_327:


//--------------------- .text._Z20group_point_grad_gpuiiiiiPKfPKiPf --------------------------
	.section	.text._Z20group_point_grad_gpuiiiiiPKfPKiPf,"ax",@progbits
	.align	128
        .global         _Z20group_point_grad_gpuiiiiiPKfPKiPf
        .type           _Z20group_point_grad_gpuiiiiiPKfPKiPf,@function
        .size           _Z20group_point_grad_gpuiiiiiPKfPKiPf,(.L_x_328 - _Z20group_point_grad_gpuiiiiiPKfPKiPf)
        .other          _Z20group_point_grad_gpuiiiiiPKfPKiPf,@"STO_CUDA_ENTRY STV_DEFAULT"
_Z20group_point_grad_gpuiiiiiPKfPKiPf:
.text._Z20group_point_grad_gpuiiiiiPKfPKiPf:
[----:B------:R-:W-:Y:S01]  /*0000*/  LDC R1, c[0x0][0x37c] ;  /* 0x0000df00ff017b82 */ /* 0x000fe20000000800 */
[----:B------:R-:W0:Y:S07]  /*0010*/  S2R R2, SR_TID.X ;  /* 0x0000000000027919 */ /* 0x000e2e0000002100 */
[----:B------:R-:W1:Y:S01]  /*0020*/  LDC.64 R6, c[0x0][0x388] ;  /* 0x0000e200ff067b82 */ /* 0x000e620000000a00 */
[----:B------:R-:W1:Y:S01]  /*0030*/  LDCU UR5, c[0x0][0x380] ;  /* 0x00007000ff0577ac */ /* 0x000e620008000800 */
[----:B------:R-:W2:Y:S06]  /*0040*/  LDCU UR8, c[0x0][0x390] ;  /* 0x00007200ff0877ac */ /* 0x000eac0008000800 */
[----:B------:R-:W0:Y:S08]  /*0050*/  S2UR UR4, SR_CTAID.X ;  /* 0x00000000000479c3 */ /* 0x000e300000002500 */
[----:B------:R-:W0:Y:S01]  /*0060*/  LDC R15, c[0x0][0x360] ;  /* 0x0000d800ff0f7b82 */ /* 0x000e220000000800 */
[----:B-1----:R-:W-:-:S04]  /*0070*/  IMAD R0, R6, UR5, RZ ;  /* 0x0000000506007c24 */ /* 0x002fc8000f8e02ff */
[----:B------:R-:W-:-:S04]  /*0080*/  IMAD R0, R0, R7, RZ ;  /* 0x0000000700007224 */ /* 0x000fc800078e02ff */
[----:B--2---:R-:W-:Y:S02]  /*0090*/  IMAD R0, R0, UR8, RZ ;  /* 0x0000000800007c24 */ /* 0x004fe4000f8e02ff */
[----:B0-----:R-:W-:-:S05]  /*00a0*/  IMAD R11, R15, UR4, R2 ;  /* 0x000000040f0b7c24 */ /* 0x001fca000f8e0202 */
[----:B------:R-:W-:-:S13]  /*00b0*/  ISETP.GE.AND P0, PT, R11, R0, PT ;  /* 0x000000000b00720c */ /* 0x000fda0003f06270 */
[----:B------:R-:W-:Y:S05]  /*00c0*/  @P0 EXIT ;  /* 0x000000000000094d */ /* 0x000fea0003800000 */
[----:B------:R-:W-:Y:S01]  /*00d0*/  IABS R10, R6 ;  /* 0x00000006000a7213 */ /* 0x000fe20000000000 */
[----:B------:R-:W0:Y:S01]  /*00e0*/  LDC R8, c[0x0][0x388] ;  /* 0x0000e200ff087b82 */ /* 0x000e220000000800 */
[----:B------:R-:W1:Y:S01]  /*00f0*/  LDCU UR5, c[0x0][0x384] ;  /* 0x00007080ff0577ac */ /* 0x000e620008000800 */
[----:B------:R-:W-:Y:S01]  /*0100*/  IMAD R14, R6, R7, RZ ;  /* 0x00000007060e7224 */ /* 0x000fe200078e02ff */
[----:B------:R-:W2:Y:S01]  /*0110*/  I2F.RP R9, R10 ;  /* 0x0000000a00097306 */ /* 0x000ea20000209400 */
[----:B------:R-:W3:Y:S02]  /*0120*/  LDCU UR4, c[0x0][0x370] ;  /* 0x00006e00ff0477ac */ /* 0x000ee40008000800 */
[----:B------:R-:W-:Y:S02]  /*0130*/  IMAD R14, R14, UR8, RZ ;  /* 0x000000080e0e7c24 */ /* 0x000fe4000f8e02ff */
[----:B------:R-:W4:Y:S01]  /*0140*/  LDC.64 R4, c[0x0][0x3a0] ;  /* 0x0000e800ff047b82 */ /* 0x000f220000000a00 */
[----:B------:R-:W0:Y:S01]  /*0150*/  LDCU.64 UR6, c[0x0][0x358] ;  /* 0x00006b00ff0677ac */ /* 0x000e220008000a00 */
[----:B------:R-:W0:Y:S06]  /*0160*/  LDCU.64 UR10, c[0x0][0x3a8] ;  /* 0x00007500ff0a77ac */ /* 0x000e2c0008000a00 */
[----:B------:R-:W0:Y:S01]  /*0170*/  LDC.64 R2, c[0x0][0x398] ;  /* 0x0000e600ff027b82 */ /* 0x000e220000000a00 */
[----:B--2---:R-:W2:Y:S02]  /*0180*/  MUFU.RCP R9, R9 ;  /* 0x0000000900097308 */ /* 0x004ea40000001000 */
[----:B--2---:R-:W-:-:S02]  /*0190*/  VIADD R12, R9, 0xffffffe ;  /* 0x0ffffffe090c7836 */ /* 0x004fc40000000000 */
[----:B-1----:R-:W-:-:S04]  /*01a0*/  IMAD R9, R6, UR5, RZ ;  /* 0x0000000506097c24 */ /* 0x002fc8000f8e02ff */
[----:B------:R1:W2:Y:S02]  /*01b0*/  F2I.FTZ.U32.TRUNC.NTZ R13, R12 ;  /* 0x0000000c000d7305 */ /* 0x0002a4000021f000 */
[----:B-1----:R-:W-:Y:S02]  /*01c0*/  HFMA2 R12, -RZ, RZ, 0, 0 ;  /* 0x00000000ff0c7431 */ /* 0x002fe400000001ff */
[----:B--2---:R-:W-:-:S04]  /*01d0*/  IMAD.MOV R21, RZ, RZ, -R13 ;  /* 0x000000ffff157224 */ /* 0x004fc800078e0a0d */
[----:B------:R-:W-:-:S04]  /*01e0*/  IMAD R21, R21, R10, RZ ;  /* 0x0000000a15157224 */ /* 0x000fc800078e02ff */
[----:B------:R-:W-:-:S04]  /*01f0*/  IMAD.HI.U32 R21, R13, R21, R12 ;  /* 0x000000150d157227 */ /* 0x000fc800078e000c */
[----:B0--34-:R-:W-:-:S07]  /*0200*/  IMAD R12, R15, UR4, RZ ;  /* 0x000000040f0c7c24 */ /* 0x019fce000f8e02ff */
.L_x_18:
[----:B------:R-:W-:Y:S02]  /*0210*/  IABS R16, R11 ;  /* 0x0000000b00107213 */ /* 0x000fe40000000000 */
[-C--:B------:R-:W-:Y:S02]  /*0220*/  IABS R13, R8.reuse ;  /* 0x00000008000d7213 */ /* 0x080fe40000000000 */
[----:B------:R-:W-:Y:S01]  /*0230*/  LOP3.LUT R7, R11, R8, RZ, 0x3c, !PT ;  /* 0x000000080b077212 */ /* 0x000fe200078e3cff */
[----:B------:R-:W-:Y:S01]  /*0240*/  IMAD.HI.U32 R6, R21, R16, RZ ;  /* 0x0000001015067227 */ /* 0x000fe200078e00ff */
[----:B------:R-:W-:Y:S02]  /*0250*/  LOP3.LUT R17, RZ, R8, RZ, 0x33, !PT ;  /* 0x00000008ff117212 */ /* 0x000fe400078e33ff */
[----:B------:R-:W-:Y:S01]  /*0260*/  ISETP.GE.AND P2, PT, R7, RZ, PT ;  /* 0x000000ff0700720c */ /* 0x000fe20003f46270 */
[----:B------:R-:W-:-:S04]  /*0270*/  IMAD.MOV R15, RZ, RZ, -R6 ;  /* 0x000000ffff0f7224 */ /* 0x000fc800078e0a06 */
[----:B------:R-:W-:-:S05]  /*0280*/  IMAD R15, R13, R15, R16 ;  /* 0x0000000f0d0f7224 */ /* 0x000fca00078e0210 */
[----:B------:R-:W-:-:S13]  /*0290*/  ISETP.GT.U32.AND P1, PT, R10, R15, PT ;  /* 0x0000000f0a00720c */ /* 0x000fda0003f24070 */
[----:B------:R-:W-:Y:S01]  /*02a0*/  @!P1 IMAD.IADD R15, R15, 0x1, -R13 ;  /* 0x000000010f0f9824 */ /* 0x000fe200078e0a0d */
[----:B------:R-:W-:-:S04]  /*02b0*/  @!P1 IADD3 R6, PT, PT, R6, 0x1, RZ ;  /* 0x0000000106069810 */ /* 0x000fc80007ffe0ff */
[----:B------:R-:W-:-:S13]  /*02c0*/  ISETP.GE.U32.AND P0, PT, R15, R10, PT ;  /* 0x0000000a0f00720c */ /* 0x000fda0003f06070 */
[----:B------:R-:W-:Y:S01]  /*02d0*/  @P0 VIADD R6, R6, 0x1 ;  /* 0x0000000106060836 */ /* 0x000fe20000000000 */
[----:B------:R-:W-:-:S03]  /*02e0*/  ISETP.NE.AND P0, PT, R8, RZ, PT ;  /* 0x000000ff0800720c */ /* 0x000fc60003f05270 */
[----:B------:R-:W-:-:S05]  /*02f0*/  @!P2 IMAD.MOV R6, RZ, RZ, -R6 ;  /* 0x000000ffff06a224 */ /* 0x000fca00078e0a06 */
[----:B------:R-:W-:-:S05]  /*0300*/  SEL R7, R17, R6, !P0 ;  /* 0x0000000611077207 */ /* 0x000fca0004000000 */
[----:B------:R-:W-:-:S05]  /*0310*/  IMAD.WIDE R6, R7, 0x4, R4 ;  /* 0x0000000407067825 */ /* 0x000fca00078e0204 */
[----:B------:R-:W2:Y:S01]  /*0320*/  LDG.E R19, desc[UR6][R6.64] ;  /* 0x0000000606137981 */ /* 0x000ea2000c1e1900 */
[----:B------:R-:W-:Y:S01]  /*0330*/  BSSY.RECONVERGENT B0, `(.L_x_16) ;  /* 0x0000033000007945 */ /* 0x000fe20003800200 */
[----:B--2---:R-:W-:-:S13]  /*0340*/  ISETP.NE.AND P1, PT, R19, -0x1, PT ;  /* 0xffffffff1300780c */ /* 0x004fda0003f25270 */
[----:B------:R-:W-:Y:S05]  /*0350*/  @!P1 BRA `(.L_x_17) ;  /* 0x0000000000c09947 */ /* 0x000fea0003800000 */
[----:B------:R-:W-:-:S05]  /*0360*/  IMAD.WIDE R20, R11, 0x4, R2 ;  /* 0x000000040b147825 */ /* 0x000fca00078e0202 */
[----:B------:R0:W2:Y:S01]  /*0370*/  LDG.E R18, desc[UR6][R20.64] ;  /* 0x0000000614127981 */ /* 0x0000a2000c1e1900 */
[-C--:B------:R-:W-:Y:S02]  /*0380*/  IABS R10, R14.reuse ;  /* 0x0000000e000a7213 */ /* 0x080fe40000000000 */
[----:B------:R-:W-:Y:S02]  /*0390*/  IABS R24, R14 ;  /* 0x0000000e00187213 */ /* 0x000fe40000000000 */
[----:B------:R-:W1:Y:S01]  /*03a0*/  I2F.RP R22, R10 ;  /* 0x0000000a00167306 */ /* 0x000e620000209400 */
[----:B------:R-:W-:Y:S02]  /*03b0*/  ISETP.GE.AND P3, PT, R11, RZ, PT ;  /* 0x000000ff0b00720c */ /* 0x000fe40003f66270 */
[----:B0-----:R-:W-:-:S05]  /*03c0*/  IADD3 R21, PT, PT, RZ, -R24, RZ ;  /* 0x80000018ff157210 */ /* 0x001fca0007ffe0ff */
[----:B-1----:R-:W0:Y:S02]  /*03d0*/  MUFU.RCP R22, R22 ;  /* 0x0000001600167308 */ /* 0x002e240000001000 */
[----:B0-----:R-:W-:-:S06]  /*03e0*/  IADD3 R6, PT, PT, R22, 0xffffffe, RZ ;  /* 0x0ffffffe16067810 */ /* 0x001fcc0007ffe0ff */
[----:B------:R0:W1:Y:S02]  /*03f0*/  F2I.FTZ.U32.TRUNC.NTZ R7, R6 ;  /* 0x0000000600077305 */ /* 0x000064000021f000 */
[----:B0-----:R-:W-:Y:S02]  /*0400*/  IMAD.MOV.U32 R6, RZ, RZ, RZ ;  /* 0x000000ffff067224 */ /* 0x001fe400078e00ff */
[----:B-1----:R-:W-:-:S04]  /*0410*/  IMAD.MOV R23, RZ, RZ, -R7 ;  /* 0x000000ffff177224 */ /* 0x002fc800078e0a07 */
[----:B------:R-:W-:-:S04]  /*0420*/  IMAD R23, R23, R10, RZ ;  /* 0x0000000a17177224 */ /* 0x000fc800078e02ff */
[----:B------:R-:W-:Y:S01]  /*0430*/  IMAD.HI.U32 R7, R7, R23, R6 ;  /* 0x0000001707077227 */ /* 0x000fe200078e0006 */
[----:B------:R-:W-:-:S04]  /*0440*/  LOP3.LUT R6, R11, R14, RZ, 0x3c, !PT ;  /* 0x0000000e0b067212 */ /* 0x000fc800078e3cff */
[----:B------:R-:W-:Y:S01]  /*0450*/  ISETP.GE.AND P2, PT, R6, RZ, PT ;  /* 0x000000ff0600720c */ /* 0x000fe20003f46270 */
[----:B------:R-:W-:-:S04]  /*0460*/  IMAD.HI.U32 R7, R7, R16, RZ ;  /* 0x0000001007077227 */ /* 0x000fc800078e00ff */
[----:B------:R-:W-:Y:S02]  /*0470*/  IMAD R21, R7, R21, R16 ;  /* 0x0000001507157224 */ /* 0x000fe400078e0210 */
[----:B------:R-:W-:-:S03]  /*0480*/  IMAD.IADD R6, R15, 0x1, -R13 ;  /* 0x000000010f067824 */ /* 0x000fc600078e0a0d */
[----:B------:R-:W-:-:S13]  /*0490*/  ISETP.GT.U32.AND P4, PT, R10, R21, PT ;  /* 0x000000150a00720c */ /* 0x000fda0003f84070 */
[----:B------:R-:W-:Y:S02]  /*04a0*/  @!P4 IMAD.IADD R21, R21, 0x1, -R10 ;  /* 0x000000011515c824 */ /* 0x000fe400078e0a0a */
[----:B------:R-:W-:Y:S01]  /*04b0*/  @!P4 VIADD R7, R7, 0x1 ;  /* 0x000000010707c836 */ /* 0x000fe20000000000 */
[----:B------:R-:W-:Y:S02]  /*04c0*/  ISETP.NE.AND P4, PT, R14, RZ, PT ;  /* 0x000000ff0e00720c */ /* 0x000fe40003f85270 */
[----:B------:R-:W-:Y:S02]  /*04d0*/  ISETP.GE.U32.AND P1, PT, R21, R10, PT ;  /* 0x0000000a1500720c */ /* 0x000fe40003f26070 */
[----:B------:R-:W-:-:S11]  /*04e0*/  MOV R10, R13 ;  /* 0x0000000d000a7202 */ /* 0x000fd60000000f00 */
[----:B------:R-:W-:Y:S02]  /*04f0*/  @P1 IADD3 R7, PT, PT, R7, 0x1, RZ ;  /* 0x0000000107071810 */ /* 0x000fe40007ffe0ff */
[----:B------:R-:W-:-:S03]  /*0500*/  ISETP.GT.U32.AND P1, PT, R10, R15, PT ;  /* 0x0000000f0a00720c */ /* 0x000fc60003f24070 */
[----:B------:R-:W-:Y:S01]  /*0510*/  @!P2 IMAD.MOV R7, RZ, RZ, -R7 ;  /* 0x000000ffff07a224 */ /* 0x000fe200078e0a07 */
[----:B------:R-:W-:Y:S02]  /*0520*/  SEL R6, R6, R15, !P1 ;  /* 0x0000000f06067207 */ /* 0x000fe40004800000 */
[----:B------:R-:W-:Y:S02]  /*0530*/  @!P4 LOP3.LUT R7, RZ, R14, RZ, 0x33, !PT ;  /* 0x0000000eff07c212 */ /* 0x000fe400078e33ff */
[----:B------:R-:W-:-:S03]  /*0540*/  @!P3 IADD3 R6, PT, PT, -R6, RZ, RZ ;  /* 0x000000ff0606b210 */ /* 0x000fc60007ffe1ff */
[----:B------:R-:W-:Y:S01]  /*0550*/  IMAD R7, R9, R7, RZ ;  /* 0x0000000709077224 */ /* 0x000fe200078e02ff */
[----:B------:R-:W-:-:S04]  /*0560*/  SEL R6, R17, R6, !P0 ;  /* 0x0000000611067207 */ /* 0x000fc80004000000 */
[----:B------:R-:W-:Y:S01]  /*0570*/  SHF.R.S32.HI R15, RZ, 0x1f, R7 ;  /* 0x0000001fff0f7819 */ /* 0x000fe20000011407 */
[----:B------:R-:W-:-:S05]  /*0580*/  IMAD R6, R19, R8, R6 ;  /* 0x0000000813067224 */ /* 0x000fca00078e0206 */
[----:B------:R-:W-:-:S04]  /*0590*/  IADD3 R7, P0, PT, R7, R6, RZ ;  /* 0x0000000607077210 */ /* 0x000fc80007f1e0ff */
[----:B------:R-:W-:Y:S02]  /*05a0*/  LEA.HI.X.SX32 R16, R6, R15, 0x1, P0 ;  /* 0x0000000f06107211 */ /* 0x000fe400000f0eff */
[----:B------:R-:W-:-:S04]  /*05b0*/  LEA R6, P0, R7, UR10, 0x2 ;  /* 0x0000000a07067c11 */ /* 0x000fc8000f8010ff */
[----:B------:R-:W-:-:S05]  /*05c0*/  LEA.HI.X R7, R7, UR11, R16, 0x2, P0 ;  /* 0x0000000b07077c11 */ /* 0x000fca00080f1410 */
[----:B--2---:R0:W-:Y:S01]  /*05d0*/  REDG.E.ADD.F32.FTZ.RN.STRONG.GPU desc[UR6][R6.64], R18 ;  /* 0x00000012060079a6 */ /* 0x0041e2000c12f306 */
[----:B------:R-:W1:Y:S08]  /*05e0*/  I2F.RP R15, R13 ;  /* 0x0000000d000f7306 */ /* 0x000e700000209400 */
[----:B-1----:R-:W1:Y:S02]  /*05f0*/  MUFU.RCP R15, R15 ;  /* 0x0000000f000f7308 */ /* 0x002e640000001000 */
[----:B-1----:R-:W-:-:S06]  /*0600*/  VIADD R16, R15, 0xffffffe ;  /* 0x0ffffffe0f107836 */ /* 0x002fcc0000000000 */
[----:B------:R1:W2:Y:S02]  /*0610*/  F2I.FTZ.U32.TRUNC.NTZ R17, R16 ;  /* 0x0000001000117305 */ /* 0x0002a4000021f000 */
[----:B-1----:R-:W-:Y:S01]  /*0620*/  IMAD.MOV.U32 R16, RZ, RZ, RZ ;  /* 0x000000ffff107224 */ /* 0x002fe200078e00ff */
[----:B--2---:R-:W-:-:S05]  /*0630*/  IADD3 R20, PT, PT, RZ, -R17, RZ ;  /* 0x80000011ff147210 */ /* 0x004fca0007ffe0ff */
[----:B------:R-:W-:-:S04]  /*0640*/  IMAD R21, R20, R13, RZ ;  /* 0x0000000d14157224 */ /* 0x000fc800078e02ff */
[----:B0-----:R-:W-:-:S07]  /*0650*/  IMAD.HI.U32 R21, R17, R21, R16 ;  /* 0x0000001511157227 */ /* 0x001fce00078e0010 */
.L_x_17:
[----:B------:R-:W-:Y:S05]  /*0660*/  BSYNC.RECONVERGENT B0 ;  /* 0x0000000000007941 */ /* 0x000fea0003800200 */
.L_x_16:
[----:B------:R-:W-:-:S04]  /*0670*/  IADD3 R11, PT, PT, R12, R11, RZ ;  /* 0x0000000b0c0b7210 */ /* 0x000fc80007ffe0ff */
[----:B------:R-:W-:-:S13]  /*0680*/  ISETP.GE.AND P0, PT, R11, R0, PT ;  /* 0x000000000b00720c */ /* 0x000fda0003f06270 */
[----:B------:R-:W-:Y:S05]  /*0690*/  @!P0 BRA `(.L_x_18) ;  /* 0xfffffff800dc8947 */ /* 0x000fea000383ffff */
[----:B------:R-:W-:Y:S05]  /*06a0*/  EXIT ;  /* 0x000000000000794d */ /* 0x000fea0003800000 */
.L_x_19:
        /* <DEDUP_REMOVED lines=13> */
.L_x_328:


//--------------------- .text._Z15group_point_gpuiiiiiPKfPKiPf --------------------------
	.section	.text._Z15group_point_gpuiiiiiPKfPKiPf,"ax",@progbits
	.align	128
        .global         _Z15group_point_gpuiiiiiPKfPKiPf
        .type           _Z15group_point_gpuiiiiiPKfPKiPf,@function
        .size           _Z15group_point_gpuiiiiiPKfPKiPf,(.L_x_329 - _Z15group_point_gpuiiiiiPKfPKiPf)
        .other          _Z15group_point_gpuiiiiiPKfPKiPf,@"STO_CUDA_ENTRY STV_DEFAULT"
_Z15group_point_gpuiiiiiPKfPKiPf:
.text._Z15group_point_gpuiiiiiPKfPKiPf:
        /* <DEDUP_REMOVED lines=15> */
[----:B------:R-:W1:Y:S02]  /*00f0*/  LDCU UR5, c[0x0][0x384] ;  /* 0x00007080ff0577ac */ /* 0x000e640008000800 */
[----:B------:R-:W2:Y:S01]  /*0100*/  I2F.RP R8, R11 ;  /* 0x0000000b00087306 */ /* 0x000ea20000209400 */
[----:B------:R-:W3:Y:S04]  /*0110*/  LDCU UR4, c[0x0][0x370] ;  /* 0x00006e00ff0477ac */ /* 0x000ee80008000800 */
[----:B------:R-:W4:Y:S01]  /*0120*/  LDC.64 R4, c[0x0][0x3a0] ;  /* 0x0000e800ff047b82 */ /* 0x000f220000000a00 */
[----:B------:R-:W0:Y:S01]  /*0130*/  LDCU.64 UR6, c[0x0][0x358] ;  /* 0x00006b00ff0677ac */ /* 0x000e220008000a00 */
[----:B------:R-:W0:Y:S06]  /*0140*/  LDCU.64 UR10, c[0x0][0x398] ;  /* 0x00007300ff0a77ac */ /* 0x000e2c0008000a00 */
[----:B------:R-:W0:Y:S01]  /*0150*/  LDC.64 R2, c[0x0][0x3a8] ;  /* 0x0000ea00ff027b82 */ /* 0x000e220000000a00 */
[----:B--2---:R-:W2:Y:S01]  /*0160*/  MUFU.RCP R8, R8 ;  /* 0x0000000800087308 */ /* 0x004ea20000001000 */
[----:B---3--:R-:W-:-:S02]  /*0170*/  IMAD R16, R16, UR4, RZ ;  /* 0x0000000410107c24 */ /* 0x008fc4000f8e02ff */
[----:B--2---:R-:W-:-:S05]  /*0180*/  VIADD R6, R8, 0xffffffe ;  /* 0x0ffffffe08067836 */ /* 0x004fca0000000000 */
[----:B------:R2:W3:Y:S02]  /*0190*/  F2I.FTZ.U32.TRUNC.NTZ R7, R6 ;  /* 0x0000000600077305 */ /* 0x0004e4000021f000 */
[----:B--2---:R-:W-:Y:S02]  /*01a0*/  HFMA2 R6, -RZ, RZ, 0, 0 ;  /* 0x00000000ff067431 */ /* 0x004fe400000001ff */
[----:B---3--:R-:W-:-:S04]  /*01b0*/  IMAD.MOV R14, RZ, RZ, -R7 ;  /* 0x000000ffff0e7224 */ /* 0x008fc800078e0a07 */
[----:B------:R-:W-:Y:S02]  /*01c0*/  IMAD R21, R14, R11, RZ ;  /* 0x0000000b0e157224 */ /* 0x000fe400078e02ff */
[----:B------:R-:W-:Y:S02]  /*01d0*/  IMAD R14, R12, R13, RZ ;  /* 0x0000000d0c0e7224 */ /* 0x000fe400078e02ff */
[----:B------:R-:W-:-:S04]  /*01e0*/  IMAD.HI.U32 R21, R7, R21, R6 ;  /* 0x0000001507157227 */ /* 0x000fc800078e0006 */
[----:B-1----:R-:W-:Y:S02]  /*01f0*/  IMAD R12, R12, UR5, RZ ;  /* 0x000000050c0c7c24 */ /* 0x002fe4000f8e02ff */
[----:B------:R-:W-:Y:S02]  /*0200*/  IMAD.MOV.U32 R13, RZ, RZ, R9 ;  /* 0x000000ffff0d7224 */ /* 0x000fe400078e0009 */
[----:B0---4-:R-:W-:-:S07]  /*0210*/  IMAD R14, R14, UR8, RZ ;  /* 0x000000080e0e7c24 */ /* 0x011fce000f8e02ff */
.L_x_22:
        /* <DEDUP_REMOVED lines=9> */
[----:B------:R-:W-:Y:S01]  /*02b0*/  @!P1 IADD3 R20, PT, PT, R20, -R15, RZ ;  /* 0x8000000f14149210 */ /* 0x000fe20007ffe0ff */
[----:B------:R-:W-:-:S03]  /*02c0*/  @!P1 VIADD R6, R6, 0x1 ;  /* 0x0000000106069836 */ /* 0x000fc60000000000 */
[----:B------:R-:W-:-:S13]  /*02d0*/  ISETP.GE.U32.AND P0, PT, R20, R11, PT ;  /* 0x0000000b1400720c */ /* 0x000fda0003f06070 */
[----:B------:R-:W-:Y:S01]  /*02e0*/  @P0 VIADD R6, R6, 0x1 ;  /* 0x0000000106060836 */ /* 0x000fe20000000000 */
[----:B------:R-:W-:-:S04]  /*02f0*/  ISETP.NE.AND P0, PT, R10, RZ, PT ;  /* 0x000000ff0a00720c */ /* 0x000fc80003f05270 */
[----:B------:R-:W-:-:S04]  /*0300*/  @!P2 IADD3 R6, PT, PT, -R6, RZ, RZ ;  /* 0x000000ff0606a210 */ /* 0x000fc80007ffe1ff */
[----:B------:R-:W-:-:S05]  /*0310*/  SEL R9, R17, R6, !P0 ;  /* 0x0000000611097207 */ /* 0x000fca0004000000 */
[----:B------:R-:W-:-:S05]  /*0320*/  IMAD.WIDE R8, R9, 0x4, R4 ;  /* 0x0000000409087825 */ /* 0x000fca00078e0204 */
[----:B------:R-:W2:Y:S01]  /*0330*/  LDG.E R19, desc[UR6][R8.64] ;  /* 0x0000000608137981 */ /* 0x000ea2000c1e1900 */
[----:B------:R-:W-:Y:S01]  /*0340*/  BSSY.RECONVERGENT B0, `(.L_x_20) ;  /* 0x0000033000007945 */ /* 0x000fe20003800200 */
[----:B------:R-:W-:-:S04]  /*0350*/  IMAD.WIDE R6, R13, 0x4, R2 ;  /* 0x000000040d067825 */ /* 0x000fc800078e0202 */
[----:B------:R-:W-:Y:S01]  /*0360*/  IMAD.MOV.U32 R23, RZ, RZ, RZ ;  /* 0x000000ffff177224 */ /* 0x000fe200078e00ff */
[----:B--2---:R-:W-:-:S13]  /*0370*/  ISETP.NE.AND P1, PT, R19, -0x1, PT ;  /* 0xffffffff1300780c */ /* 0x004fda0003f25270 */
[----:B------:R-:W-:Y:S05]  /*0380*/  @!P1 BRA `(.L_x_21) ;  /* 0x0000000000b89947 */ /* 0x000fea0003800000 */
[----:B------:R-:W-:Y:S02]  /*0390*/  IABS R11, R14 ;  /* 0x0000000e000b7213 */ /* 0x000fe40000000000 */
[----:B------:R-:W-:Y:S02]  /*03a0*/  ISETP.GE.AND P2, PT, R13, RZ, PT ;  /* 0x000000ff0d00720c */ /* 0x000fe40003f46270 */
[----:B------:R-:W0:Y:S08]  /*03b0*/  I2F.RP R21, R11 ;  /* 0x0000000b00157306 */ /* 0x000e300000209400 */
[----:B0-----:R-:W0:Y:S02]  /*03c0*/  MUFU.RCP R21, R21 ;  /* 0x0000001500157308 */ /* 0x001e240000001000 */
[----:B0-----:R-:W-:-:S02]  /*03d0*/  VIADD R8, R21, 0xffffffe ;  /* 0x0ffffffe15087836 */ /* 0x001fc40000000000 */
[----:B------:R-:W-:-:S04]  /*03e0*/  IMAD.IADD R21, R20, 0x1, -R15 ;  /* 0x0000000114157824 */ /* 0x000fc800078e0a0f */
[----:B------:R0:W1:Y:S02]  /*03f0*/  F2I.FTZ.U32.TRUNC.NTZ R9, R8 ;  /* 0x0000000800097305 */ /* 0x000064000021f000 */
[----:B0-----:R-:W-:Y:S01]  /*0400*/  IMAD.MOV.U32 R8, RZ, RZ, RZ ;  /* 0x000000ffff087224 */ /* 0x001fe200078e00ff */
[----:B-1----:R-:W-:-:S05]  /*0410*/  IADD3 R22, PT, PT, RZ, -R9, RZ ;  /* 0x80000009ff167210 */ /* 0x002fca0007ffe0ff */
[----:B------:R-:W-:Y:S01]  /*0420*/  IMAD R23, R22, R11, RZ ;  /* 0x0000000b16177224 */ /* 0x000fe200078e02ff */
[----:B------:R-:W-:-:S03]  /*0430*/  IABS R22, R14 ;  /* 0x0000000e00167213 */ /* 0x000fc60000000000 */
[----:B------:R-:W-:Y:S01]  /*0440*/  IMAD.HI.U32 R9, R9, R23, R8 ;  /* 0x0000001709097227 */ /* 0x000fe200078e0008 */
[----:B------:R-:W-:-:S03]  /*0450*/  LOP3.LUT R8, R13, R14, RZ, 0x3c, !PT ;  /* 0x0000000e0d087212 */ /* 0x000fc600078e3cff */
[----:B------:R-:W-:Y:S01]  /*0460*/  IMAD.MOV R22, RZ, RZ, -R22 ;  /* 0x000000ffff167224 */ /* 0x000fe200078e0a16 */
[----:B------:R-:W-:Y:S01]  /*0470*/  ISETP.GE.AND P3, PT, R8, RZ, PT ;  /* 0x000000ff0800720c */ /* 0x000fe20003f66270 */
[----:B------:R-:W-:-:S04]  /*0480*/  IMAD.HI.U32 R9, R9, R18, RZ ;  /* 0x0000001209097227 */ /* 0x000fc800078e00ff */
[----:B------:R-:W-:-:S05]  /*0490*/  IMAD R18, R9, R22, R18 ;  /* 0x0000001609127224 */ /* 0x000fca00078e0212 */
[----:B------:R-:W-:-:S13]  /*04a0*/  ISETP.GT.U32.AND P4, PT, R11, R18, PT ;  /* 0x000000120b00720c */ /* 0x000fda0003f84070 */
[-C--:B------:R-:W-:Y:S01]  /*04b0*/  @!P4 IADD3 R18, PT, PT, R18, -R11.reuse, RZ ;  /* 0x8000000b1212c210 */ /* 0x080fe20007ffe0ff */
        /* <DEDUP_REMOVED lines=18> */
[----:B------:R0:W5:Y:S01]  /*05e0*/  LDG.E R23, desc[UR6][R18.64] ;  /* 0x0000000612177981 */ /* 0x000162000c1e1900 */
        /* <DEDUP_REMOVED lines=8> */
.L_x_21:
[----:B------:R-:W-:Y:S05]  /*0670*/  BSYNC.RECONVERGENT B0 ;  /* 0x0000000000007941 */ /* 0x000fea0003800200 */
.L_x_20:
[----:B-----5:R0:W-:Y:S01]  /*0680*/  STG.E desc[UR6][R6.64], R23 ;  /* 0x0000001706007986 */ /* 0x0201e2000c101906 */
[----:B------:R-:W-:-:S04]  /*0690*/  IADD3 R13, PT, PT, R16, R13, RZ ;  /* 0x0000000d100d7210 */ /* 0x000fc80007ffe0ff */
[----:B------:R-:W-:-:S13]  /*06a0*/  ISETP.GE.AND P0, PT, R13, R0, PT ;  /* 0x000000000d00720c */ /* 0x000fda0003f06270 */
[----:B0-----:R-:W-:Y:S05]  /*06b0*/  @!P0 BRA `(.L_x_22) ;  /* 0xfffffff800d88947 */ /* 0x001fea000383ffff */
[----:B------:R-:W-:Y:S05]  /*06c0*/  EXIT ;  /* 0x000000000000794d */ /* 0x000fea0003800000 */
.L_x_23:
        /* <DEDUP_REMOVED lines=11> */
.L_x_329:


//--------------------- .text._Z35query_ball_point_dynamic_radius_gpuiiiiPKfS0_S0_PiS1_ --------------------------
	.section	.text._Z35query_ball_point_dynamic_radius_gpuiiiiPKfS0_S0_PiS1_,"ax",@progbits
	.align	128
        .global         _Z35query_ball_point_dynamic_radius_gpuiiiiPKfS0_S0_PiS1_
        .type           _Z35query_ball_point_dynamic_radius_gpuiiiiPKfS0_S0_PiS1_,@function
        .size           _Z35query_ball_point_dynamic_radius_gpuiiiiPKfS0_S0_PiS1_,(.L_x_313 - _Z35query_ball_point_dynamic_radius_gpuiiiiPKfS0_S0_PiS1_)
        .other          _Z35query_ball_point_dynamic_radius_gpuiiiiPKfS0_S0_PiS1_,@"STO_CUDA_ENTRY STV_DEFAULT"
_Z35query_ball_point_dynamic_radius_gpuiiiiPKfS0_S0_PiS1_:
.text._Z35query_ball_point_dynamic_radius_gpuiiiiPKfS0_S0_PiS1_:
[----:B------:R-:W-:Y:S01]  /*0000*/  LDC R1, c[0x0][0x37c] ;  /* 0x0000df00ff017b82 */ /* 0x000fe20000000800 */
[----:B------:R-:W0:Y:S07]  /*0010*/  S2R R0, SR_TID.X ;  /* 0x0000000000007919 */ /* 0x000e2e0000002100 */
[----:B------:R-:W0:Y:S01]  /*0020*/  S2UR UR6, SR_CTAID.X ;  /* 0x00000000000679c3 */ /* 0x000e220000002500 */
[----:B------:R-:W1:Y:S01]  /*0030*/  LDCU UR4, c[0x0][0x388] ;  /* 0x00007100ff0477ac */ /* 0x000e620008000800 */
[----:B------:R-:W1:Y:S06]  /*0040*/  LDCU UR5, c[0x0][0x380] ;  /* 0x00007000ff0577ac */ /* 0x000e6c0008000800 */
[----:B------:R-:W0:Y:S01]  /*0050*/  LDC R3, c[0x0][0x360] ;  /* 0x0000d800ff037b82 */ /* 0x000e220000000800 */
[----:B-1----:R-:W-:Y:S01]  /*0060*/  UIMAD UR4, UR4, UR5, URZ ;  /* 0x00000005040472a4 */ /* 0x002fe2000f8e02ff */
[----:B0-----:R-:W-:-:S05]  /*0070*/  IMAD R0, R3, UR6, R0 ;  /* 0x0000000603007c24 */ /* 0x001fca000f8e0200 */
[----:B------:R-:W-:-:S13]  /*0080*/  ISETP.GE.AND P0, PT, R0, UR4, PT ;  /* 0x0000000400007c0c */ /* 0x000fda000bf06270 */
[----:B------:R-:W-:Y:S05]  /*0090*/  @P0 EXIT ;  /* 0x000000000000094d */ /* 0x000fea0003800000 */
[----:B------:R-:W0:Y:S01]  /*00a0*/  LDC R6, c[0x0][0x38c] ;  /* 0x0000e300ff067b82 */ /* 0x000e220000000800 */
[----:B------:R-:W1:Y:S01]  /*00b0*/  LDCU UR5, c[0x0][0x384] ;  /* 0x00007080ff0577ac */ /* 0x000e620008000800 */
[----:B------:R-:W2:Y:S01]  /*00c0*/  LDCU UR6, c[0x0][0x370] ;  /* 0x00006e00ff0677ac */ /* 0x000ea20008000800 */
[----:B------:R-:W3:Y:S01]  /*00d0*/  LDCU.64 UR8, c[0x0][0x358] ;  /* 0x00006b00ff0877ac */ /* 0x000ee20008000a00 */
[----:B-1----:R-:W-:Y:S01]  /*00e0*/  ISETP.LT.AND P1, PT, RZ, UR5, PT ;  /* 0x00000005ff007c0c */ /* 0x002fe2000bf21270 */
[----:B--2---:R-:W-:Y:S01]  /*00f0*/  IMAD R3, R3, UR6, RZ ;  /* 0x0000000603037c24 */ /* 0x004fe2000f8e02ff */
[----:B0-----:R-:W-:-:S13]  /*0100*/  ISETP.NE.AND P0, PT, R6, RZ, PT ;  /* 0x000000ff0600720c */ /* 0x001fda0003f05270 */
[----:B---3--:R-:W-:Y:S05]  /*0110*/  @P0 BRA P1, `(.L_x_24) ;  /* 0x00000000001c0947 */ /* 0x008fea0000800000 */
[----:B------:R-:W0:Y:S02]  /*0120*/  LDC.64 R6, c[0x0][0x3b0] ;  /* 0x0000ec00ff067b82 */ /* 0x000e240000000a00 */
.L_x_25:
[----:B0-----:R-:W-:-:S04]  /*0130*/  IMAD.WIDE R4, R0, 0x4, R6 ;  /* 0x0000000400047825 */ /* 0x001fc800078e0206 */
[----:B------:R-:W-:Y:S01]  /*0140*/  IMAD.IADD R0, R3, 0x1, R0 ;  /* 0x0000000103007824 */ /* 0x000fe200078e0200 */
[----:B------:R1:W-:Y:S04]  /*0150*/  STG.E desc[UR8][R4.64], RZ ;  /* 0x000000ff04007986 */ /* 0x0003e8000c101908 */
[----:B------:R-:W-:-:S13]  /*0160*/  ISETP.GE.AND P0, PT, R0, UR4, PT ;  /* 0x0000000400007c0c */ /* 0x000fda000bf06270 */
[----:B-1----:R-:W-:Y:S05]  /*0170*/  @!P0 BRA `(.L_x_25) ;  /* 0xfffffffc00ec8947 */ /* 0x002fea000383ffff */
[----:B------:R-:W-:Y:S05]  /*0180*/  EXIT ;  /* 0x000000000000794d */ /* 0x000fea0003800000 */
.L_x_24:
[C---:B------:R-:W-:Y:S01]  /*0190*/  LOP3.LUT R2, R6.reuse, 0x7ffffff0, RZ, 0xc0, !PT ;  /* 0x7ffffff006027812 */ /* 0x040fe200078ec0ff */
[----:B------:R-:W-:Y:S01]  /*01a0*/  UIMAD UR5, UR5, 0x3, URZ ;  /* 0x00000003050578a4 */ /* 0x000fe2000f8e02ff */
[C---:B------:R-:W-:Y:S02]  /*01b0*/  LOP3.LUT R4, R6.reuse, 0xf, RZ, 0xc0, !PT ;  /* 0x0000000f06047812 */ /* 0x040fe400078ec0ff */
[C---:B------:R-:W-:Y:S01]  /*01c0*/  LOP3.LUT R5, R6.reuse, 0x7, RZ, 0xc0, !PT ;  /* 0x0000000706057812 */ /* 0x040fe200078ec0ff */
[----:B------:R-:W-:Y:S01]  /*01d0*/  IMAD.MOV R7, RZ, RZ, -R2 ;  /* 0x000000ffff077224 */ /* 0x000fe200078e0a02 */
[----:B------:R-:W-:-:S07]  /*01e0*/  LOP3.LUT R6, R6, 0x3, RZ, 0xc0, !PT ;  /* 0x0000000306067812 */ /* 0x000fce00078ec0ff */
.L_x_38:
[----:B------:R-:W0:Y:S01]  /*01f0*/  LDC R17, c[0x0][0x388] ;  /* 0x0000e200ff117b82 */ /* 0x000e220000000800 */
[----:B------:R-:W1:Y:S01]  /*0200*/  LDCU UR6, c[0x0][0x38c] ;  /* 0x00007180ff0677ac */ /* 0x000e620008000800 */
[----:B------:R-:W-:-:S06]  /*0210*/  IMAD R9, R0, 0x3, RZ ;  /* 0x0000000300097824 */ /* 0x000fcc00078e02ff */
[----:B------:R-:W2:Y:S08]  /*0220*/  LDC.64 R14, c[0x0][0x3a0] ;  /* 0x0000e800ff0e7b82 */ /* 0x000eb00000000a00 */
[----:B------:R-:W3:Y:S01]  /*0230*/  LDC.64 R18, c[0x0][0x398] ;  /* 0x0000e600ff127b82 */ /* 0x000ee20000000a00 */
[----:B0-----:R-:W-:-:S04]  /*0240*/  IABS R21, R17 ;  /* 0x0000001100157213 */ /* 0x001fc80000000000 */
[----:B------:R-:W0:Y:S01]  /*0250*/  I2F.RP R16, R21 ;  /* 0x0000001500107306 */ /* 0x000e220000209400 */
[----:B--2---:R-:W-:-:S05]  /*0260*/  IMAD.WIDE R14, R0, 0x4, R14 ;  /* 0x00000004000e7825 */ /* 0x004fca00078e020e */
[----:B------:R2:W5:Y:S01]  /*0270*/  LDG.E R8, desc[UR8][R14.64] ;  /* 0x000000080e087981 */ /* 0x000562000c1e1900 */
[----:B---3--:R-:W-:Y:S01]  /*0280*/  IMAD.WIDE R18, R9, 0x4, R18 ;  /* 0x0000000409127825 */ /* 0x008fe200078e0212 */
[----:B0-----:R-:W0:Y:S04]  /*0290*/  MUFU.RCP R16, R16 ;  /* 0x0000001000107308 */ /* 0x001e280000001000 */
[----:B------:R-:W5:Y:S04]  /*02a0*/  LDG.E R9, desc[UR8][R18.64] ;  /* 0x0000000812097981 */ /* 0x000f68000c1e1900 */
[----:B------:R-:W5:Y:S04]  /*02b0*/  LDG.E R10, desc[UR8][R18.64+0x4] ;  /* 0x00000408120a7981 */ /* 0x000f68000c1e1900 */
[----:B------:R1:W5:Y:S01]  /*02c0*/  LDG.E R11, desc[UR8][R18.64+0x8] ;  /* 0x00000808120b7981 */ /* 0x000362000c1e1900 */
[----:B0-----:R-:W-:-:S04]  /*02d0*/  IADD3 R12, PT, PT, R16, 0xffffffe, RZ ;  /* 0x0ffffffe100c7810 */ /* 0x001fc80007ffe0ff */
[----:B------:R0:W2:Y:S02]  /*02e0*/  F2I.FTZ.U32.TRUNC.NTZ R13, R12 ;  /* 0x0000000c000d7305 */ /* 0x0000a4000021f000 */
[----:B0-----:R-:W-:Y:S02]  /*02f0*/  IMAD.MOV.U32 R12, RZ, RZ, RZ ;  /* 0x000000ffff0c7224 */ /* 0x001fe400078e00ff */
[----:B--2---:R-:W-:-:S04]  /*0300*/  IMAD.MOV R14, RZ, RZ, -R13 ;  /* 0x000000ffff0e7224 */ /* 0x004fc800078e0a0d */
[----:B------:R-:W-:Y:S01]  /*0310*/  IMAD R15, R14, R21, RZ ;  /* 0x000000150e0f7224 */ /* 0x000fe200078e02ff */
[----:B------:R-:W-:-:S03]  /*0320*/  IABS R14, R0 ;  /* 0x00000000000e7213 */ /* 0x000fc60000000000 */
[----:B------:R-:W-:-:S06]  /*0330*/  IMAD.HI.U32 R13, R13, R15, R12 ;  /* 0x0000000f0d0d7227 */ /* 0x000fcc00078e000c */
[----:B------:R-:W-:-:S05]  /*0340*/  IMAD.HI.U32 R13, R13, R14, RZ ;  /* 0x0000000e0d0d7227 */ /* 0x000fca00078e00ff */
[----:B------:R-:W-:-:S05]  /*0350*/  IADD3 R15, PT, PT, -R13, RZ, RZ ;  /* 0x000000ff0d0f7210 */ /* 0x000fca0007ffe1ff */
[----:B------:R-:W-:-:S05]  /*0360*/  IMAD R14, R21, R15, R14 ;  /* 0x0000000f150e7224 */ /* 0x000fca00078e020e */
[----:B------:R-:W-:-:S13]  /*0370*/  ISETP.GT.U32.AND P2, PT, R21, R14, PT ;  /* 0x0000000e1500720c */ /* 0x000fda0003f44070 */
[----:B------:R-:W-:-:S05]  /*0380*/  @!P2 IMAD.IADD R14, R14, 0x1, -R21 ;  /* 0x000000010e0ea824 */ /* 0x000fca00078e0a15 */
[----:B------:R-:W-:Y:S02]  /*0390*/  ISETP.GE.U32.AND P0, PT, R14, R21, PT ;  /* 0x000000150e00720c */ /* 0x000fe40003f06070 */
[----:B------:R-:W0:Y:S01]  /*03a0*/  LDC.64 R14, c[0x0][0x3a8] ;  /* 0x0000ea00ff0e7b82 */ /* 0x000e220000000a00 */
[----:B------:R-:W-:Y:S01]  /*03b0*/  LOP3.LUT R12, R0, R17, RZ, 0x3c, !PT ;  /* 0x00000011000c7212 */ /* 0x000fe200078e3cff */
[----:B------:R-:W-:Y:S01]  /*03c0*/  @!P2 VIADD R13, R13, 0x1 ;  /* 0x000000010d0da836 */ /* 0x000fe20000000000 */
[----:B------:R-:W-:Y:S02]  /*03d0*/  ISETP.NE.AND P2, PT, R17, RZ, PT ;  /* 0x000000ff1100720c */ /* 0x000fe40003f45270 */
[----:B------:R-:W-:Y:S01]  /*03e0*/  ISETP.GE.AND P1, PT, R12, RZ, PT ;  /* 0x000000ff0c00720c */ /* 0x000fe20003f26270 */
[----:B-1----:R-:W-:-:S05]  /*03f0*/  IMAD R19, R0, UR6, RZ ;  /* 0x0000000600137c24 */ /* 0x002fca000f8e02ff */
[----:B------:R-:W-:-:S07]  /*0400*/  @P0 IADD3 R13, PT, PT, R13, 0x1, RZ ;  /* 0x000000010d0d0810 */ /* 0x000fce0007ffe0ff */
[----:B------:R-:W-:Y:S01]  /*0410*/  @!P1 IMAD.MOV R13, RZ, RZ, -R13 ;  /* 0x000000ffff0d9224 */ /* 0x000fe200078e0a0d */
[----:B------:R-:W-:Y:S01]  /*0420*/  @!P2 LOP3.LUT R13, RZ, R17, RZ, 0x33, !PT ;  /* 0x00000011ff0da212 */ /* 0x000fe200078e33ff */
[----:B0-----:R-:W-:-:S04]  /*0430*/  IMAD.WIDE R14, R19, 0x4, R14 ;  /* 0x00000004130e7825 */ /* 0x001fc800078e020e */
[----:B------:R-:W-:Y:S02]  /*0440*/  HFMA2 R23, -RZ, RZ, 0, 0 ;  /* 0x00000000ff177431 */ /* 0x000fe400000001ff */
[----:B------:R-:W-:Y:S01]  /*0450*/  IMAD R13, R13, UR5, RZ ;  /* 0x000000050d0d7c24 */ /* 0x000fe2000f8e02ff */
[----:B------:R-:W-:Y:S01]  /*0460*/  IADD3 R12, P0, PT, R14, 0x20, RZ ;  /* 0x000000200e0c7810 */ /* 0x000fe20007f1e0ff */
[----:B------:R-:W-:Y:S01]  /*0470*/  BSSY.RECONVERGENT B0, `(.L_x_26) ;  /* 0x0000076000007945 */ /* 0x000fe20003800200 */
[----:B------:R-:W-:Y:S01]  /*0480*/  SHF.R.S32.HI R19, RZ, 0x1f, R0 ;  /* 0x0000001fff137819 */ /* 0x000fe20000011400 */
[----:B------:R-:W-:Y:S01]  /*0490*/  IMAD.MOV.U32 R21, RZ, RZ, RZ ;  /* 0x000000ffff157224 */ /* 0x000fe200078e00ff */
[----:B------:R-:W-:Y:S01]  /*04a0*/  SHF.R.S32.HI R18, RZ, 0x1f, R13 ;  /* 0x0000001fff127819 */ /* 0x000fe2000001140d */
[----:B------:R-:W-:-:S08]  /*04b0*/  IMAD.X R20, RZ, RZ, R15, P0 ;  /* 0x000000ffff147224 */ /* 0x000fd000000e060f */
.L_x_37:
[----:B------:R-:W0:Y:S01]  /*04c0*/  LDCU.64 UR6, c[0x0][0x390] ;  /* 0x00007200ff0677ac */ /* 0x000e220008000a00 */
[----:B------:R-:W-:-:S05]  /*04d0*/  IMAD R16, R21, 0x3, RZ ;  /* 0x0000000315107824 */ /* 0x000fca00078e02ff */
[----:B------:R-:W-:-:S05]  /*04e0*/  IADD3 R17, P0, PT, R16, R13, RZ ;  /* 0x0000000d10117210 */ /* 0x000fca0007f1e0ff */
[----:B------:R-:W-:Y:S01]  /*04f0*/  IMAD.X R22, RZ, RZ, R18, P0 ;  /* 0x000000ffff167224 */ /* 0x000fe200000e0612 */
[----:B0-----:R-:W-:-:S04]  /*0500*/  LEA R16, P0, R17, UR6, 0x2 ;  /* 0x0000000611107c11 */ /* 0x001fc8000f8010ff */
[----:B------:R-:W-:-:S05]  /*0510*/  LEA.HI.X R17, R17, UR7, R22, 0x2, P0 ;  /* 0x0000000711117c11 */ /* 0x000fca00080f1416 */
[----:B------:R-:W2:Y:S04]  /*0520*/  LDG.E R25, desc[UR8][R16.64+0x4] ;  /* 0x0000040810197981 */ /* 0x000ea8000c1e1900 */
[----:B------:R-:W3:Y:S04]  /*0530*/  LDG.E R22, desc[UR8][R16.64] ;  /* 0x0000000810167981 */ /* 0x000ee8000c1e1900 */
[----:B------:R-:W4:Y:S01]  /*0540*/  LDG.E R24, desc[UR8][R16.64+0x8] ;  /* 0x0000080810187981 */ /* 0x000f22000c1e1900 */
[----:B------:R-:W-:Y:S01]  /*0550*/  BSSY.RECONVERGENT B1, `(.L_x_27) ;  /* 0x0000013000017945 */ /* 0x000fe20003800200 */
[----:B--2--5:R-:W-:Y:S01]  /*0560*/  FADD R25, R10, -R25 ;  /* 0x800000190a197221 */ /* 0x024fe20000000000 */
[----:B---3--:R-:W-:-:S03]  /*0570*/  FADD R22, R9, -R22 ;  /* 0x8000001609167221 */ /* 0x008fc60000000000 */
[----:B------:R-:W-:Y:S01]  /*0580*/  FMUL R25, R25, R25 ;  /* 0x0000001919197220 */ /* 0x000fe20000400000 */
[----:B----4-:R-:W-:-:S03]  /*0590*/  FADD R24, R11, -R24 ;  /* 0x800000180b187221 */ /* 0x010fc60000000000 */
[----:B------:R-:W-:-:S04]  /*05a0*/  FFMA R25, R22, R22, R25 ;  /* 0x0000001616197223 */ /* 0x000fc80000000019 */
[----:B------:R-:W-:-:S04]  /*05b0*/  FFMA R25, R24, R24, R25 ;  /* 0x0000001818197223 */ /* 0x000fc80000000019 */
[----:B------:R0:W1:Y:S01]  /*05c0*/  MUFU.RSQ R24, R25 ;  /* 0x0000001900187308 */ /* 0x0000620000001400 */
[----:B------:R-:W-:-:S04]  /*05d0*/  IADD3 R22, PT, PT, R25, -0xd000000, RZ ;  /* 0xf300000019167810 */ /* 0x000fc80007ffe0ff */
[----:B------:R-:W-:-:S13]  /*05e0*/  ISETP.GT.U32.AND P0, PT, R22, 0x727fffff, PT ;  /* 0x727fffff1600780c */ /* 0x000fda0003f04070 */
[----:B01----:R-:W-:Y:S05]  /*05f0*/  @!P0 BRA `(.L_x_28) ;  /* 0x0000000000108947 */ /* 0x003fea0003800000 */
[----:B------:R-:W-:-:S07]  /*0600*/  MOV R22, 0x620 ;  /* 0x0000062000167802 */ /* 0x000fce0000000f00 */
[----:B------:R-:W-:Y:S05]  /*0610*/  CALL.REL.NOINC `($__internal_0_$__cuda_sm20_sqrt_rn_f32_slowpath) ;  /* 0x0000000400907944 */ /* 0x000fea0003c00000 */
[----:B------:R-:W-:Y:S01]  /*0620*/  IMAD.MOV.U32 R16, RZ, RZ, R24 ;  /* 0x000000ffff107224 */ /* 0x000fe200078e0018 */
[----:B------:R-:W-:Y:S06]  /*0630*/  BRA `(.L_x_29) ;  /* 0x0000000000107947 */ /* 0x000fec0003800000 */
.L_x_28:
[----:B------:R-:W-:Y:S01]  /*0640*/  FMUL.FTZ R16, R25, R24 ;  /* 0x0000001819107220 */ /* 0x000fe20000410000 */
[----:B------:R-:W-:-:S03]  /*0650*/  FMUL.FTZ R22, R24, 0.5 ;  /* 0x3f00000018167820 */ /* 0x000fc60000410000 */
[----:B------:R-:W-:-:S04]  /*0660*/  FFMA R17, -R16, R16, R25 ;  /* 0x0000001010117223 */ /* 0x000fc80000000119 */
[----:B------:R-:W-:-:S07]  /*0670*/  FFMA R16, R17, R22, R16 ;  /* 0x0000001611107223 */ /* 0x000fce0000000010 */
.L_x_29:
[----:B------:R-:W-:Y:S05]  /*0680*/  BSYNC.RECONVERGENT B1 ;  /* 0x0000000000017941 */ /* 0x000fea0003800200 */
.L_x_27:
[----:B------:R-:W-:Y:S01]  /*0690*/  FMNMX R17, R16, 9.999999682655225389e-21, !PT ;  /* 0x1e3ce50810117809 */ /* 0x000fe20007800000 */
[----:B------:R-:W-:Y:S03]  /*06a0*/  BSSY.RECONVERGENT B1, `(.L_x_30) ;  /* 0x000004c000017945 */ /* 0x000fe60003800200 */
[----:B------:R-:W-:-:S13]  /*06b0*/  FSETP.GEU.AND P0, PT, R17, R8, PT ;  /* 0x000000081100720b */ /* 0x000fda0003f0e000 */
[----:B------:R-:W-:Y:S05]  /*06c0*/  @P0 BRA `(.L_x_31) ;  /* 0x0000000400240947 */ /* 0x000fea0003800000 */
[----:B------:R-:W0:Y:S01]  /*06d0*/  LDC R16, c[0x0][0x38c] ;  /* 0x0000e300ff107b82 */ /* 0x000e220000000800 */
[----:B------:R-:W-:Y:S01]  /*06e0*/  BSSY.RECONVERGENT B2, `(.L_x_32) ;  /* 0x0000044000027945 */ /* 0x000fe20003800200 */
[----:B0-----:R-:W-:-:S04]  /*06f0*/  ISETP.GE.AND P0, PT, R16, 0x1, PT ;  /* 0x000000011000780c */ /* 0x001fc80003f06270 */
[----:B------:R-:W-:-:S13]  /*0700*/  ISETP.NE.OR P0, PT, R23, RZ, !P0 ;  /* 0x000000ff1700720c */ /* 0x000fda0004705670 */
[----:B------:R-:W-:Y:S05]  /*0710*/  @P0 BRA `(.L_x_33) ;  /* 0x0000000400000947 */ /* 0x000fea0003800000 */
[----:B------:R-:W-:Y:S01]  /*0720*/  ISETP.GE.U32.AND P0, PT, R16, 0x10, PT ;  /* 0x000000101000780c */ /* 0x000fe20003f06070 */
[----:B------:R-:W-:-:S12]  /*0730*/  IMAD.MOV.U32 R25, RZ, RZ, RZ ;  /* 0x000000ffff197224 */ /* 0x000fd800078e00ff */
[----:B------:R-:W-:Y:S05]  /*0740*/  @!P0 BRA `(.L_x_34) ;  /* 0x00000000006c8947 */ /* 0x000fea0003800000 */
[----:B------:R-:W-:Y:S01]  /*0750*/  MOV R24, R12 ;  /* 0x0000000c00187202 */ /* 0x000fe20000000f00 */
[----:B------:R-:W-:Y:S02]  /*0760*/  IMAD.MOV.U32 R25, RZ, RZ, R20 ;  /* 0x000000ffff197224 */ /* 0x000fe400078e0014 */
[----:B------:R-:W-:-:S07]  /*0770*/  IMAD.MOV.U32 R22, RZ, RZ, R7 ;  /* 0x000000ffff167224 */ /* 0x000fce00078e0007 */
.L_x_35:
[----:B0-----:R-:W-:Y:S01]  /*0780*/  MOV R16, R24 ;  /* 0x0000001800107202 */ /* 0x001fe20000000f00 */
[----:B------:R-:W-:Y:S02]  /*0790*/  IMAD.MOV.U32 R17, RZ, RZ, R25 ;  /* 0x000000ffff117224 */ /* 0x000fe400078e0019 */
[----:B------:R-:W-:Y:S01]  /*07a0*/  VIADD R22, R22, 0x10 ;  /* 0x0000001016167836 */ /* 0x000fe20000000000 */
[----:B------:R-:W-:Y:S02]  /*07b0*/  IADD3 R24, P1, PT, R16, 0x40, RZ ;  /* 0x0000004010187810 */ /* 0x000fe40007f3e0ff */
[----:B------:R0:W-:Y:S02]  /*07c0*/  STG.E desc[UR8][R16.64+-0x20], R21 ;  /* 0xffffe01510007986 */ /* 0x0001e4000c101908 */
[----:B------:R-:W-:Y:S02]  /*07d0*/  ISETP.NE.AND P0, PT, R22, RZ, PT ;  /* 0x000000ff1600720c */ /* 0x000fe40003f05270 */
[----:B------:R0:W-:Y:S01]  /*07e0*/  STG.E desc[UR8][R16.64+-0x1c], R21 ;  /* 0xffffe41510007986 */ /* 0x0001e2000c101908 */
[----:B------:R-:W-:-:S03]  /*07f0*/  IADD3.X R25, PT, PT, RZ, R17, RZ, P1, !PT ;  /* 0x00000011ff197210 */ /* 0x000fc60000ffe4ff */
[----:B------:R0:W-:Y:S04]  /*0800*/  STG.E desc[UR8][R16.64+-0x18], R21 ;  /* 0xffffe81510007986 */ /* 0x0001e8000c101908 */
        /* <DEDUP_REMOVED lines=12> */
[----:B------:R0:W-:Y:S01]  /*08d0*/  STG.E desc[UR8][R16.64+0x1c], R21 ;  /* 0x00001c1510007986 */ /* 0x0001e2000c101908 */
[----:B------:R-:W-:Y:S05]  /*08e0*/  @P0 BRA `(.L_x_35) ;  /* 0xfffffffc00a40947 */ /* 0x000fea000383ffff */
[----:B------:R-:W-:-:S07]  /*08f0*/  IMAD.MOV.U32 R25, RZ, RZ, R2 ;  /* 0x000000ffff197224 */ /* 0x000fce00078e0002 */
.L_x_34:
[----:B------:R-:W-:-:S13]  /*0900*/  ISETP.NE.AND P0, PT, R4, RZ, PT ;  /* 0x000000ff0400720c */ /* 0x000fda0003f05270 */
[----:B------:R-:W-:Y:S05]  /*0910*/  @!P0 BRA `(.L_x_33) ;  /* 0x0000000000808947 */ /* 0x000fea0003800000 */
[----:B0-----:R-:W-:Y:S01]  /*0920*/  VIADD R16, R4, 0xffffffff ;  /* 0xffffffff04107836 */ /* 0x001fe20000000000 */
[----:B------:R-:W-:-:S04]  /*0930*/  ISETP.NE.AND P1, PT, R5, RZ, PT ;  /* 0x000000ff0500720c */ /* 0x000fc80003f25270 */
[----:B------:R-:W-:-:S13]  /*0940*/  ISETP.GE.U32.AND P0, PT, R16, 0x7, PT ;  /* 0x000000071000780c */ /* 0x000fda0003f06070 */
[----:B------:R-:W-:Y:S05]  /*0950*/  @!P0 BRA `(.L_x_36) ;  /* 0x0000000000288947 */ /* 0x000fea0003800000 */
[C---:B------:R-:W-:Y:S01]  /*0960*/  IMAD.WIDE.U32 R16, R25.reuse, 0x4, R14 ;  /* 0x0000000419107825 */ /* 0x040fe200078e000e */
[----:B------:R-:W-:-:S04]  /*0970*/  IADD3 R25, PT, PT, R25, 0x8, RZ ;  /* 0x0000000819197810 */ /* 0x000fc80007ffe0ff */
[----:B------:R0:W-:Y:S04]  /*0980*/  STG.E desc[UR8][R16.64], R21 ;  /* 0x0000001510007986 */ /* 0x0001e8000c101908 */
[----:B------:R0:W-:Y:S04]  /*0990*/  STG.E desc[UR8][R16.64+0x4], R21 ;  /* 0x0000041510007986 */ /* 0x0001e8000c101908 */
[----:B------:R0:W-:Y:S04]  /*09a0*/  STG.E desc[UR8][R16.64+0x8], R21 ;  /* 0x0000081510007986 */ /* 0x0001e8000c101908 */
[----:B------:R0:W-:Y:S04]  /*09b0*/  STG.E desc[UR8][R16.64+0xc], R21 ;  /* 0x00000c1510007986 */ /* 0x0001e8000c101908 */
[----:B------:R0:W-:Y:S04]  /*09c0*/  STG.E desc[UR8][R16.64+0x10], R21 ;  /* 0x0000101510007986 */ /* 0x0001e8000c101908 */
[----:B------:R0:W-:Y:S04]  /*09d0*/  STG.E desc[UR8][R16.64+0x14], R21 ;  /* 0x0000141510007986 */ /* 0x0001e8000c101908 */
[----:B------:R0:W-:Y:S04]  /*09e0*/  STG.E desc[UR8][R16.64+0x18], R21 ;  /* 0x0000181510007986 */ /* 0x0001e8000c101908 */
[----:B------:R0:W-:Y:S02]  /*09f0*/  STG.E desc[UR8][R16.64+0x1c], R21 ;  /* 0x00001c1510007986 */ /* 0x0001e4000c101908 */
.L_x_36:
[----:B------:R-:W-:Y:S05]  /*0a00*/  @!P1 BRA `(.L_x_33) ;  /* 0x0000000000449947 */ /* 0x000fea0003800000 */
[----:B0-----:R-:W-:Y:S01]  /*0a10*/  VIADD R16, R5, 0xffffffff ;  /* 0xffffffff05107836 */ /* 0x001fe20000000000 */
[----:B------:R-:W-:-:S04]  /*0a20*/  ISETP.NE.AND P1, PT, R6, RZ, PT ;  /* 0x000000ff0600720c */ /* 0x000fc80003f25270 */
[----:B------:R-:W-:-:S13]  /*0a30*/  ISETP.GE.U32.AND P0, PT, R16, 0x3, PT ;  /* 0x000000031000780c */ /* 0x000fda0003f06070 */
[C---:B------:R-:W-:Y:S01]  /*0a40*/  @P0 IMAD.WIDE.U32 R16, R25.reuse, 0x4, R14 ;  /* 0x0000000419100825 */ /* 0x040fe200078e000e */
[----:B------:R-:W-:-:S04]  /*0a50*/  @P0 IADD3 R25, PT, PT, R25, 0x4, RZ ;  /* 0x0000000419190810 */ /* 0x000fc80007ffe0ff */
[----:B------:R1:W-:Y:S04]  /*0a60*/  @P0 STG.E desc[UR8][R16.64], R21 ;  /* 0x0000001510000986 */ /* 0x0003e8000c101908 */
[----:B------:R1:W-:Y:S04]  /*0a70*/  @P0 STG.E desc[UR8][R16.64+0x4], R21 ;  /* 0x0000041510000986 */ /* 0x0003e8000c101908 */
[----:B------:R1:W-:Y:S04]  /*0a80*/  @P0 STG.E desc[UR8][R16.64+0x8], R21 ;  /* 0x0000081510000986 */ /* 0x0003e8000c101908 */
[----:B------:R1:W-:Y:S01]  /*0a90*/  @P0 STG.E desc[UR8][R16.64+0xc], R21 ;  /* 0x00000c1510000986 */ /* 0x0003e2000c101908 */
[----:B------:R-:W-:Y:S05]  /*0aa0*/  @!P1 BRA `(.L_x_33) ;  /* 0x00000000001c9947 */ /* 0x000fea0003800000 */
[----:B-1----:R-:W-:Y:S01]  /*0ab0*/  IMAD.WIDE.U32 R16, R25, 0x4, R14 ;  /* 0x0000000419107825 */ /* 0x002fe200078e000e */
[----:B------:R-:W-:-:S04]  /*0ac0*/  ISETP.NE.AND P0, PT, R6, 0x1, PT ;  /* 0x000000010600780c */ /* 0x000fc80003f05270 */
[----:B------:R2:W-:Y:S09]  /*0ad0*/  STG.E desc[UR8][R16.64], R21 ;  /* 0x0000001510007986 */ /* 0x0005f2000c101908 */
[----:B------:R-:W-:Y:S05]  /*0ae0*/  @!P0 BRA `(.L_x_33) ;  /* 0x00000000000c8947 */ /* 0x000fea0003800000 */
[----:B------:R-:W-:Y:S01]  /*0af0*/  ISETP.NE.AND P0, PT, R6, 0x2, PT ;  /* 0x000000020600780c */ /* 0x000fe20003f05270 */
[----:B------:R3:W-:-:S12]  /*0b00*/  STG.E desc[UR8][R16.64+0x4], R21 ;  /* 0x0000041510007986 */ /* 0x0007d8000c101908 */
[----:B------:R3:W-:Y:S02]  /*0b10*/  @P0 STG.E desc[UR8][R16.64+0x8], R21 ;  /* 0x0000081510000986 */ /* 0x0007e4000c101908 */
.L_x_33:
[----:B------:R-:W-:Y:S05]  /*0b20*/  BSYNC.RECONVERGENT B2 ;  /* 0x0000000000027941 */ /* 0x000fea0003800200 */
.L_x_32:
[----:B0123--:R-:W-:-:S04]  /*0b30*/  IMAD.WIDE R16, R23, 0x4, R14 ;  /* 0x0000000417107825 */ /* 0x00ffc800078e020e */
[----:B------:R-:W-:Y:S01]  /*0b40*/  VIADD R23, R23, 0x1 ;  /* 0x0000000117177836 */ /* 0x000fe20000000000 */
[----:B------:R0:W-:Y:S06]  /*0b50*/  STG.E desc[UR8][R16.64], R21 ;  /* 0x0000001510007986 */ /* 0x0001ec000c101908 */
.L_x_31:
[----:B------:R-:W-:Y:S05]  /*0b60*/  BSYNC.RECONVERGENT B1 ;  /* 0x0000000000017941 */ /* 0x000fea0003800200 */
.L_x_30:
[----:B------:R-:W1:Y:S01]  /*0b70*/  LDCU UR6, c[0x0][0x384] ;  /* 0x00007080ff0677ac */ /* 0x000e620008000800 */
[----:B0-----:R-:W-:Y:S01]  /*0b80*/  IADD3 R21, PT, PT, R21, 0x1, RZ ;  /* 0x0000000115157810 */ /* 0x001fe20007ffe0ff */
[----:B------:R-:W0:Y:S03]  /*0b90*/  LDCU UR7, c[0x0][0x38c] ;  /* 0x00007180ff0777ac */ /* 0x000e260008000800 */
[----:B-1----:R-:W-:Y:S02]  /*0ba0*/  ISETP.GE.AND P0, PT, R21, UR6, PT ;  /* 0x0000000615007c0c */ /* 0x002fe4000bf06270 */
[----:B0-----:R-:W-:-:S13]  /*0bb0*/  ISETP.NE.AND P1, PT, R23, UR7, PT ;  /* 0x0000000717007c0c */ /* 0x001fda000bf25270 */
[----:B------:R-:W-:Y:S05]  /*0bc0*/  @!P0 BRA P1, `(.L_x_37) ;  /* 0xfffffff8003c8947 */ /* 0x000fea000083ffff */
[----:B------:R-:W-:Y:S05]  /*0bd0*/  BSYNC.RECONVERGENT B0 ;  /* 0x0000000000007941 */ /* 0x000fea0003800200 */
.L_x_26:
[----:B------:R-:W0:Y:S02]  /*0be0*/  LDCU.64 UR6, c[0x0][0x3b0] ;  /* 0x00007600ff0677ac */ /* 0x000e240008000a00 */
[----:B0-----:R-:W-:-:S04]  /*0bf0*/  LEA R8, P0, R0, UR6, 0x2 ;  /* 0x0000000600087c11 */ /* 0x001fc8000f8010ff */
[----:B------:R-:W-:Y:S01]  /*0c00*/  LEA.HI.X R9, R0, UR7, R19, 0x2, P0 ;  /* 0x0000000700097c11 */ /* 0x000fe200080f1413 */
[----:B------:R-:W-:-:S04]  /*0c10*/  IMAD.IADD R0, R3, 0x1, R0 ;  /* 0x0000000103007824 */ /* 0x000fc800078e0200 */
[----:B------:R0:W-:Y:S01]  /*0c20*/  STG.E desc[UR8][R8.64], R23 ;  /* 0x0000001708007986 */ /* 0x0001e2000c101908 */
[----:B------:R-:W-:-:S13]  /*0c30*/  ISETP.GE.AND P0, PT, R0, UR4, PT ;  /* 0x0000000400007c0c */ /* 0x000fda000bf06270 */
[----:B0-----:R-:W-:Y:S05]  /*0c40*/  @!P0 BRA `(.L_x_38) ;  /* 0xfffffff400688947 */ /* 0x001fea000383ffff */
[----:B------:R-:W-:Y:S05]  /*0c50*/  EXIT ;  /* 0x000000000000794d */ /* 0x000fea0003800000 */
        .weak           $__internal_0_$__cuda_sm20_sqrt_rn_f32_slowpath
        .type           $__internal_0_$__cuda_sm20_sqrt_rn_f32_slowpath,@function
        .size           $__internal_0_$__cuda_sm20_sqrt_rn_f32_slowpath,(.L_x_313 - $__internal_0_$__cuda_sm20_sqrt_rn_f32_slowpath)
$__internal_0_$__cuda_sm20_sqrt_rn_f32_slowpath:
[----:B------:R-:W-:-:S13]  /*0c60*/  LOP3.LUT P0, RZ, R25, 0x7fffffff, RZ, 0xc0, !PT ;  /* 0x7fffffff19ff7812 */ /* 0x000fda000780c0ff */
[----:B------:R-:W-:Y:S01]  /*0c70*/  @!P0 MOV R17, R25 ;  /* 0x0000001900118202 */ /* 0x000fe20000000f00 */
[----:B------:R-:W-:Y:S06]  /*0c80*/  @!P0 BRA `(.L_x_39) ;  /* 0x0000000000448947 */ /* 0x000fec0003800000 */
[----:B------:R-:W-:Y:S01]  /*0c90*/  FSETP.GEU.FTZ.AND P0, PT, R25, RZ, PT ;  /* 0x000000ff1900720b */ /* 0x000fe20003f1e000 */
[----:B------:R-:W-:-:S12]  /*0ca0*/  IMAD.MOV.U32 R16, RZ, RZ, R25 ;  /* 0x000000ffff107224 */ /* 0x000fd800078e0019 */
[----:B------:R-:W-:Y:S01]  /*0cb0*/  @!P0 MOV R17, 0x7fffffff ;  /* 0x7fffffff00118802 */ /* 0x000fe20000000f00 */
[----:B------:R-:W-:Y:S06]  /*0cc0*/  @!P0 BRA `(.L_x_39) ;  /* 0x0000000000348947 */ /* 0x000fec0003800000 */
[----:B------:R-:W-:-:S13]  /*0cd0*/  FSETP.GTU.FTZ.AND P0, PT, |R16|, +INF , PT ;  /* 0x7f8000001000780b */ /* 0x000fda0003f1c200 */
[----:B------:R-:W-:Y:S01]  /*0ce0*/  @P0 FADD.FTZ R17, R16, 1 ;  /* 0x3f80000010110421 */ /* 0x000fe20000010000 */
[----:B------:R-:W-:Y:S06]  /*0cf0*/  @P0 BRA `(.L_x_39) ;  /* 0x0000000000280947 */ /* 0x000fec0003800000 */
[----:B------:R-:W-:-:S13]  /*0d00*/  FSETP.NEU.FTZ.AND P0, PT, |R16|, +INF , PT ;  /* 0x7f8000001000780b */ /* 0x000fda0003f1d200 */
[----:B------:R-:W-:-:S04]  /*0d10*/  @P0 FFMA R24, R16, 1.84467440737095516160e+19, RZ ;  /* 0x5f80000010180823 */ /* 0x000fc800000000ff */
[----:B------:R-:W0:Y:S02]  /*0d20*/  @P0 MUFU.RSQ R17, R24 ;  /* 0x0000001800110308 */ /* 0x000e240000001400 */
[----:B0-----:R-:W-:Y:S01]  /*0d30*/  @P0 FMUL.FTZ R25, R24, R17 ;  /* 0x0000001118190220 */ /* 0x001fe20000410000 */
[----:B------:R-:W-:Y:S01]  /*0d40*/  @P0 FMUL.FTZ R27, R17, 0.5 ;  /* 0x3f000000111b0820 */ /* 0x000fe20000410000 */
[----:B------:R-:W-:Y:S02]  /*0d50*/  @!P0 IMAD.MOV.U32 R17, RZ, RZ, R16 ;  /* 0x000000ffff118224 */ /* 0x000fe400078e0010 */
[----:B------:R-:W-:-:S04]  /*0d60*/  @P0 FADD.FTZ R26, -R25, -RZ ;  /* 0x800000ff191a0221 */ /* 0x000fc80000010100 */
[----:B------:R-:W-:-:S04]  /*0d70*/  @P0 FFMA R26, R25, R26, R24 ;  /* 0x0000001a191a0223 */ /* 0x000fc80000000018 */
[----:B------:R-:W-:-:S04]  /*0d80*/  @P0 FFMA R26, R26, R27, R25 ;  /* 0x0000001b1a1a0223 */ /* 0x000fc80000000019 */
[----:B------:R-:W-:-:S07]  /*0d90*/  @P0 FMUL.FTZ R17, R26, 2.3283064365386962891e-10 ;  /* 0x2f8000001a110820 */ /* 0x000fce0000410000 */
.L_x_39:
[----:B------:R-:W-:Y:S01]  /*0da0*/  MOV R24, R17 ;  /* 0x0000001100187202 */ /* 0x000fe20000000f00 */
[----:B------:R-:W-:Y:S02]  /*0db0*/  HFMA2 R17, -RZ, RZ, 0, 0 ;  /* 0x00000000ff117431 */ /* 0x000fe400000001ff */
[----:B------:R-:W-:-:S04]  /*0dc0*/  IMAD.MOV.U32 R16, RZ, RZ, R22 ;  /* 0x000000ffff107224 */ /* 0x000fc800078e0016 */
[----:B------:R-:W-:Y:S05]  /*0dd0*/  RET.REL.NODEC R16 `(_Z35query_ball_point_dynamic_radius_gpuiiiiPKfS0_S0_PiS1_) ;  /* 0xfffffff010887950 */ /* 0x000fea0003c3ffff */
.L_x_40:
        /* <DEDUP_REMOVED lines=10> */
.L_x_313:


//--------------------- .text._Z28query_ball_point_dilated_gpuiiiffiPKfS0_PiS1_ --------------------------
	.section	.text._Z28query_ball_point_dilated_gpuiiiffiPKfS0_PiS1_,"ax",@progbits
	.align	128
        .global         _Z28query_ball_point_dilated_gpuiiiffiPKfS0_PiS1_
        .type           _Z28query_ball_point_dilated_gpuiiiffiPKfS0_PiS1_,@function
        .size           _Z28query_ball_point_dilated_gpuiiiffiPKfS0_PiS1_,(.L_x_314 - _Z28query_ball_point_dilated_gpuiiiffiPKfS0_PiS1_)
        .other          _Z28query_ball_point_dilated_gpuiiiffiPKfS0_PiS1_,@"STO_CUDA_ENTRY STV_DEFAULT"
_Z28query_ball_point_dilated_gpuiiiffiPKfS0_PiS1_:
.text._Z28query_ball_point_dilated_gpuiiiffiPKfS0_PiS1_:
        /* <DEDUP_REMOVED lines=19> */
.L_x_42:
[----:B0-----:R-:W-:-:S04]  /*0130*/  IMAD.WIDE R2, R22, 0x4, R4 ;  /* 0x0000000416027825 */ /* 0x001fc800078e0204 */
[----:B------:R-:W-:Y:S01]  /*0140*/  IMAD.IADD R22, R21, 0x1, R22 ;  /* 0x0000000115167824 */ /* 0x000fe200078e0216 */
[----:B------:R1:W-:Y:S04]  /*0150*/  STG.E desc[UR8][R2.64], RZ ;  /* 0x000000ff02007986 */ /* 0x0003e8000c101908 */
[----:B------:R-:W-:-:S13]  /*0160*/  ISETP.GE.AND P0, PT, R22, UR4, PT ;  /* 0x0000000416007c0c */ /* 0x000fda000bf06270 */
[----:B-1----:R-:W-:Y:S05]  /*0170*/  @!P0 BRA `(.L_x_42) ;  /* 0xfffffffc00ec8947 */ /* 0x002fea000383ffff */
[----:B------:R-:W-:Y:S05]  /*0180*/  EXIT ;  /* 0x000000000000794d */ /* 0x000fea0003800000 */
.L_x_41:
[C---:B------:R-:W-:Y:S01]  /*0190*/  LOP3.LUT R20, R13.reuse, 0xf, RZ, 0xc0, !PT ;  /* 0x0000000f0d147812 */ /* 0x040fe200078ec0ff */
[----:B------:R-:W-:Y:S01]  /*01a0*/  UIMAD UR5, UR5, 0x3, URZ ;  /* 0x00000003050578a4 */ /* 0x000fe2000f8e02ff */
[C---:B------:R-:W-:Y:S02]  /*01b0*/  LOP3.LUT R18, R13.reuse, 0x7ffffff0, RZ, 0xc0, !PT ;  /* 0x7ffffff00d127812 */ /* 0x040fe400078ec0ff */
[C---:B------:R-:W-:Y:S01]  /*01c0*/  LOP3.LUT R19, R13.reuse, 0x7, RZ, 0xc0, !PT ;  /* 0x000000070d137812 */ /* 0x040fe200078ec0ff */
[----:B------:R-:W-:Y:S01]  /*01d0*/  VIADD R12, R20, 0xffffffff ;  /* 0xffffffff140c7836 */ /* 0x000fe20000000000 */
[----:B------:R-:W-:Y:S01]  /*01e0*/  LOP3.LUT R13, R13, 0x3, RZ, 0xc0, !PT ;  /* 0x000000030d0d7812 */ /* 0x000fe200078ec0ff */
[----:B------:R-:W-:Y:S01]  /*01f0*/  IMAD.MOV R10, RZ, RZ, -R18 ;  /* 0x000000ffff0a7224 */ /* 0x000fe200078e0a12 */
[----:B------:R-:W-:-:S07]  /*0200*/  IADD3 R11, PT, PT, R19, -0x1, RZ ;  /* 0xffffffff130b7810 */ /* 0x000fce0007ffe0ff */
.L_x_61:
[----:B------:R-:W0:Y:S01]  /*0210*/  LDC R5, c[0x0][0x388] ;  /* 0x0000e200ff057b82 */ /* 0x000e220000000800 */
[----:B------:R-:W-:Y:S01]  /*0220*/  IMAD R3, R22, 0x3, RZ ;  /* 0x0000000316037824 */ /* 0x000fe200078e02ff */
[----:B------:R-:W1:Y:S06]  /*0230*/  LDCU UR6, c[0x0][0x394] ;  /* 0x00007280ff0677ac */ /* 0x000e6c0008000800 */
[----:B------:R-:W2:Y:S01]  /*0240*/  LDC.64 R14, c[0x0][0x3a0] ;  /* 0x0000e800ff0e7b82 */ /* 0x000ea20000000a00 */
[----:B0-----:R-:W-:-:S04]  /*0250*/  IABS R17, R5 ;  /* 0x0000000500117213 */ /* 0x001fc80000000000 */
[----:B------:R-:W0:Y:S01]  /*0260*/  I2F.RP R0, R17 ;  /* 0x0000001100007306 */ /* 0x000e220000209400 */
[----:B--2---:R-:W-:-:S05]  /*0270*/  IMAD.WIDE R14, R3, 0x4, R14 ;  /* 0x00000004030e7825 */ /* 0x004fca00078e020e */
[----:B------:R-:W5:Y:S04]  /*0280*/  LDG.E R9, desc[UR8][R14.64] ;  /* 0x000000080e097981 */ /* 0x000f68000c1e1900 */
[----:B------:R-:W5:Y:S01]  /*0290*/  LDG.E R8, desc[UR8][R14.64+0x4] ;  /* 0x000004080e087981 */ /* 0x000f62000c1e1900 */
[----:B0-----:R-:W0:Y:S03]  /*02a0*/  MUFU.RCP R0, R0 ;  /* 0x0000000000007308 */ /* 0x001e260000001000 */
[----:B------:R2:W5:Y:S01]  /*02b0*/  LDG.E R7, desc[UR8][R14.64+0x8] ;  /* 0x000008080e077981 */ /* 0x000562000c1e1900 */
[----:B------:R-:W-:Y:S01]  /*02c0*/  BSSY.RECONVERGENT B0, `(.L_x_43) ;  /* 0x00000d4000007945 */ /* 0x000fe20003800200 */
[----:B--2---:R-:W2:Y:S01]  /*02d0*/  LDC.64 R14, c[0x0][0x3a8] ;  /* 0x0000ea00ff0e7b82 */ /* 0x004ea20000000a00 */
[----:B0-----:R-:W-:-:S04]  /*02e0*/  VIADD R2, R0, 0xffffffe ;  /* 0x0ffffffe00027836 */ /* 0x001fc80000000000 */
[----:B------:R0:W3:Y:S02]  /*02f0*/  F2I.FTZ.U32.TRUNC.NTZ R3, R2 ;  /* 0x0000000200037305 */ /* 0x0000e4000021f000 */
[----:B0-----:R-:W-:Y:S01]  /*0300*/  IMAD.MOV.U32 R2, RZ, RZ, RZ ;  /* 0x000000ffff027224 */ /* 0x001fe200078e00ff */
[----:B---3--:R-:W-:-:S05]  /*0310*/  IADD3 R4, PT, PT, RZ, -R3, RZ ;  /* 0x80000003ff047210 */ /* 0x008fca0007ffe0ff */
[----:B------:R-:W-:Y:S01]  /*0320*/  IMAD R23, R4, R17, RZ ;  /* 0x0000001104177224 */ /* 0x000fe200078e02ff */
[----:B------:R-:W-:-:S03]  /*0330*/  IABS R4, R22 ;  /* 0x0000001600047213 */ /* 0x000fc60000000000 */
[----:B------:R-:W-:-:S06]  /*0340*/  IMAD.HI.U32 R3, R3, R23, R2 ;  /* 0x0000001703037227 */ /* 0x000fcc00078e0002 */
[----:B------:R-:W-:-:S04]  /*0350*/  IMAD.HI.U32 R3, R3, R4, RZ ;  /* 0x0000000403037227 */ /* 0x000fc800078e00ff */
[----:B------:R-:W-:-:S04]  /*0360*/  IMAD.MOV R0, RZ, RZ, -R3 ;  /* 0x000000ffff007224 */ /* 0x000fc800078e0a03 */
[----:B------:R-:W-:Y:S02]  /*0370*/  IMAD R0, R17, R0, R4 ;  /* 0x0000000011007224 */ /* 0x000fe400078e0204 */
[----:B------:R-:W-:-:S03]  /*0380*/  IMAD.MOV.U32 R4, RZ, RZ, RZ ;  /* 0x000000ffff047224 */ /* 0x000fc600078e00ff */
[----:B------:R-:W-:-:S13]  /*0390*/  ISETP.GT.U32.AND P2, PT, R17, R0, PT ;  /* 0x000000001100720c */ /* 0x000fda0003f44070 */
[-C--:B------:R-:W-:Y:S01]  /*03a0*/  @!P2 IADD3 R0, PT, PT, R0, -R17.reuse, RZ ;  /* 0x800000110000a210 */ /* 0x080fe20007ffe0ff */
[----:B------:R-:W-:Y:S01]  /*03b0*/  @!P2 VIADD R3, R3, 0x1 ;  /* 0x000000010303a836 */ /* 0x000fe20000000000 */
[----:B------:R-:W-:Y:S02]  /*03c0*/  ISETP.NE.AND P2, PT, R5, RZ, PT ;  /* 0x000000ff0500720c */ /* 0x000fe40003f45270 */
[----:B------:R-:W-:Y:S01]  /*03d0*/  ISETP.GE.U32.AND P0, PT, R0, R17, PT ;  /* 0x000000110000720c */ /* 0x000fe20003f06070 */
[C---:B-1----:R-:W-:Y:S01]  /*03e0*/  IMAD R17, R22.reuse, UR6, RZ ;  /* 0x0000000616117c24 */ /* 0x042fe2000f8e02ff */
[----:B------:R-:W-:-:S03]  /*03f0*/  LOP3.LUT R0, R22, R5, RZ, 0x3c, !PT ;  /* 0x0000000516007212 */ /* 0x000fc600078e3cff */
[----:B--2---:R-:W-:Y:S01]  /*0400*/  IMAD.WIDE R14, R17, 0x4, R14 ;  /* 0x00000004110e7825 */ /* 0x004fe200078e020e */
[----:B------:R-:W-:-:S07]  /*0410*/  ISETP.GE.AND P1, PT, R0, RZ, PT ;  /* 0x000000ff0000720c */ /* 0x000fce0003f26270 */
[----:B------:R-:W-:Y:S01]  /*0420*/  @P0 VIADD R3, R3, 0x1 ;  /* 0x0000000103030836 */ /* 0x000fe20000000000 */
[----:B------:R-:W-:-:S04]  /*0430*/  IADD3 R6, P0, PT, R14, 0x20, RZ ;  /* 0x000000200e067810 */ /* 0x000fc80007f1e0ff */
[----:B------:R-:W-:Y:S02]  /*0440*/  IADD3.X R2, PT, PT, RZ, R15, RZ, P0, !PT ;  /* 0x0000000fff027210 */ /* 0x000fe400007fe4ff */
[----:B------:R-:W-:Y:S02]  /*0450*/  @!P1 IADD3 R3, PT, PT, -R3, RZ, RZ ;  /* 0x000000ff03039210 */ /* 0x000fe40007ffe1ff */
[----:B------:R-:W-:-:S05]  /*0460*/  @!P2 LOP3.LUT R3, RZ, R5, RZ, 0x33, !PT ;  /* 0x00000005ff03a212 */ /* 0x000fca00078e33ff */
[----:B------:R-:W-:Y:S02]  /*0470*/  IMAD R5, R3, UR5, RZ ;  /* 0x0000000503057c24 */ /* 0x000fe4000f8e02ff */
[----:B------:R-:W-:-:S03]  /*0480*/  IMAD.MOV.U32 R3, RZ, RZ, RZ ;  /* 0x000000ffff037224 */ /* 0x000fc600078e00ff */
[----:B------:R-:W-:-:S07]  /*0490*/  SHF.R.S32.HI R0, RZ, 0x1f, R5 ;  /* 0x0000001fff007819 */ /* 0x000fce0000011405 */
.L_x_60:
        /* <DEDUP_REMOVED lines=16> */
[----:B------:R-:W-:Y:S01]  /*05a0*/  VIADD R23, R25, 0xf3000000 ;  /* 0xf300000019177836 */ /* 0x000fe20000000000 */
[----:B------:R0:W1:Y:S04]  /*05b0*/  MUFU.RSQ R24, R25 ;  /* 0x0000001900187308 */ /* 0x0000680000001400 */
[----:B------:R-:W-:-:S13]  /*05c0*/  ISETP.GT.U32.AND P0, PT, R23, 0x727fffff, PT ;  /* 0x727fffff1700780c */ /* 0x000fda0003f04070 */
[----:B01----:R-:W-:Y:S05]  /*05d0*/  @!P0 BRA `(.L_x_45) ;  /* 0x0000000000108947 */ /* 0x003fea0003800000 */
[----:B------:R-:W-:-:S07]  /*05e0*/  MOV R23, 0x600 ;  /* 0x0000060000177802 */ /* 0x000fce0000000f00 */
[----:B------:R-:W-:Y:S05]  /*05f0*/  CALL.REL.NOINC `($__internal_1_$__cuda_sm20_sqrt_rn_f32_slowpath) ;  /* 0x0000000800a07944 */ /* 0x000fea0003c00000 */
[----:B------:R-:W-:Y:S01]  /*0600*/  MOV R16, R24 ;  /* 0x0000001800107202 */ /* 0x000fe20000000f00 */
[----:B------:R-:W-:Y:S06]  /*0610*/  BRA `(.L_x_46) ;  /* 0x0000000000107947 */ /* 0x000fec0003800000 */
.L_x_45:
[----:B------:R-:W-:Y:S01]  /*0620*/  FMUL.FTZ R16, R25, R24 ;  /* 0x0000001819107220 */ /* 0x000fe20000410000 */
[----:B------:R-:W-:-:S03]  /*0630*/  FMUL.FTZ R23, R24, 0.5 ;  /* 0x3f00000018177820 */ /* 0x000fc60000410000 */
[----:B------:R-:W-:-:S04]  /*0640*/  FFMA R17, -R16, R16, R25 ;  /* 0x0000001010117223 */ /* 0x000fc80000000119 */
[----:B------:R-:W-:-:S07]  /*0650*/  FFMA R16, R17, R23, R16 ;  /* 0x0000001711107223 */ /* 0x000fce0000000010 */
.L_x_46:
[----:B------:R-:W-:Y:S05]  /*0660*/  BSYNC.RECONVERGENT B1 ;  /* 0x0000000000017941 */ /* 0x000fea0003800200 */
.L_x_44:
[----:B------:R-:W-:Y:S01]  /*0670*/  FSETP.NEU.AND P0, PT, R16, RZ, PT ;  /* 0x000000ff1000720b */ /* 0x000fe20003f0d000 */
[----:B------:R-:W-:-:S12]  /*0680*/  BSSY.RECONVERGENT B1, `(.L_x_47) ;  /* 0x0000091000017945 */ /* 0x000fd80003800200 */
        /* <DEDUP_REMOVED lines=9> */
[----:B------:R-:W-:-:S07]  /*0720*/  IMAD.MOV.U32 R23, RZ, RZ, RZ ;  /* 0x000000ffff177224 */ /* 0x000fce00078e00ff */
.L_x_52:
[C---:B0-----:R-:W-:Y:S01]  /*0730*/  IMAD.WIDE.U32 R16, R23.reuse, 0x4, R14 ;  /* 0x0000000417107825 */ /* 0x041fe200078e000e */
[----:B------:R-:W-:-:S04]  /*0740*/  IADD3 R23, PT, PT, R23, 0x10, RZ ;  /* 0x0000001017177810 */ /* 0x000fc80007ffe0ff */
[----:B------:R0:W-:Y:S01]  /*0750*/  STG.E desc[UR8][R16.64], R4 ;  /* 0x0000000410007986 */ /* 0x0001e2000c101908 */
[----:B------:R-:W-:-:S03]  /*0760*/  ISETP.NE.AND P0, PT, R23, R18, PT ;  /* 0x000000121700720c */ /* 0x000fc60003f05270 */
        /* <DEDUP_REMOVED lines=17> */
.L_x_51:
[----:B------:R-:W-:-:S13]  /*0880*/  ISETP.NE.AND P0, PT, R20, RZ, PT ;  /* 0x000000ff1400720c */ /* 0x000fda0003f05270 */
[----:B------:R-:W-:Y:S05]  /*0890*/  @!P0 BRA `(.L_x_50) ;  /* 0x0000000000788947 */ /* 0x000fea0003800000 */
[----:B------:R-:W-:Y:S02]  /*08a0*/  ISETP.GE.U32.AND P0, PT, R12, 0x7, PT ;  /* 0x000000070c00780c */ /* 0x000fe40003f06070 */
[----:B------:R-:W-:-:S11]  /*08b0*/  ISETP.NE.AND P1, PT, R19, RZ, PT ;  /* 0x000000ff1300720c */ /* 0x000fd60003f25270 */
[----:B------:R-:W-:Y:S05]  /*08c0*/  @!P0 BRA `(.L_x_53) ;  /* 0x0000000000288947 */ /* 0x000fea0003800000 */
[----:B0-----:R-:W-:-:S04]  /*08d0*/  IMAD.WIDE.U32 R16, R23, 0x4, R14 ;  /* 0x0000000417107825 */ /* 0x001fc800078e000e */
[----:B------:R-:W-:Y:S01]  /*08e0*/  VIADD R23, R23, 0x8 ;  /* 0x0000000817177836 */ /* 0x000fe20000000000 */
        /* <DEDUP_REMOVED lines=8> */
.L_x_53:
[----:B------:R-:W-:Y:S05]  /*0970*/  @!P1 BRA `(.L_x_50) ;  /* 0x0000000000409947 */ /* 0x000fea0003800000 */
[----:B------:R-:W-:Y:S02]  /*0980*/  ISETP.GE.U32.AND P0, PT, R11, 0x3, PT ;  /* 0x000000030b00780c */ /* 0x000fe40003f06070 */
[----:B------:R-:W-:-:S11]  /*0990*/  ISETP.NE.AND P1, PT, R13, RZ, PT ;  /* 0x000000ff0d00720c */ /* 0x000fd60003f25270 */
[C---:B01----:R-:W-:Y:S01]  /*09a0*/  @P0 IMAD.WIDE.U32 R16, R23.reuse, 0x4, R14 ;  /* 0x0000000417100825 */ /* 0x043fe200078e000e */
[----:B------:R-:W-:-:S04]  /*09b0*/  @P0 IADD3 R23, PT, PT, R23, 0x4, RZ ;  /* 0x0000000417170810 */ /* 0x000fc80007ffe0ff */
[----:B------:R2:W-:Y:S04]  /*09c0*/  @P0 STG.E desc[UR8][R16.64], R4 ;  /* 0x0000000410000986 */ /* 0x0005e8000c101908 */
[----:B------:R2:W-:Y:S04]  /*09d0*/  @P0 STG.E desc[UR8][R16.64+0x4], R4 ;  /* 0x0000040410000986 */ /* 0x0005e8000c101908 */
[----:B------:R2:W-:Y:S04]  /*09e0*/  @P0 STG.E desc[UR8][R16.64+0x8], R4 ;  /* 0x0000080410000986 */ /* 0x0005e8000c101908 */
[----:B------:R2:W-:Y:S01]  /*09f0*/  @P0 STG.E desc[UR8][R16.64+0xc], R4 ;  /* 0x00000c0410000986 */ /* 0x0005e2000c101908 */
[----:B------:R-:W-:Y:S05]  /*0a00*/  @!P1 BRA `(.L_x_50) ;  /* 0x00000000001c9947 */ /* 0x000fea0003800000 */
[----:B--2---:R-:W-:Y:S01]  /*0a10*/  IMAD.WIDE.U32 R16, R23, 0x4, R14 ;  /* 0x0000000417107825 */ /* 0x004fe200078e000e */
[----:B------:R-:W-:-:S04]  /*0a20*/  ISETP.NE.AND P0, PT, R13, 0x1, PT ;  /* 0x000000010d00780c */ /* 0x000fc80003f05270 */
[----:B------:R3:W-:Y:S09]  /*0a30*/  STG.E desc[UR8][R16.64], R4 ;  /* 0x0000000410007986 */ /* 0x0007f2000c101908 */
[----:B------:R-:W-:Y:S05]  /*0a40*/  @!P0 BRA `(.L_x_50) ;  /* 0x00000000000c8947 */ /* 0x000fea0003800000 */
[----:B------:R-:W-:Y:S01]  /*0a50*/  ISETP.NE.AND P0, PT, R13, 0x2, PT ;  /* 0x000000020d00780c */ /* 0x000fe20003f05270 */
[----:B------:R4:W-:-:S12]  /*0a60*/  STG.E desc[UR8][R16.64+0x4], R4 ;  /* 0x0000040410007986 */ /* 0x0009d8000c101908 */
[----:B------:R4:W-:Y:S02]  /*0a70*/  @P0 STG.E desc[UR8][R16.64+0x8], R4 ;  /* 0x0000080410000986 */ /* 0x0009e4000c101908 */
.L_x_50:
[----:B------:R-:W-:Y:S05]  /*0a80*/  BSYNC.RECONVERGENT B2 ;  /* 0x0000000000027941 */ /* 0x000fea0003800200 */
.L_x_49:
[----:B01234-:R-:W-:-:S04]  /*0a90*/  IMAD.WIDE R16, R3, 0x4, R14 ;  /* 0x0000000403107825 */ /* 0x01ffc800078e020e */
[----:B------:R-:W-:Y:S01]  /*0aa0*/  VIADD R3, R3, 0x1 ;  /* 0x0000000103037836 */ /* 0x000fe20000000000 */
[----:B------:R0:W-:Y:S01]  /*0ab0*/  STG.E desc[UR8][R16.64], R4 ;  /* 0x0000000410007986 */ /* 0x0001e2000c101908 */
[----:B------:R-:W-:Y:S05]  /*0ac0*/  BRA `(.L_x_54) ;  /* 0x0000000400307947 */ /* 0x000fea0003800000 */
.L_x_48:
[----:B------:R-:W0:Y:S01]  /*0ad0*/  LDCU UR6, c[0x0][0x390] ;  /* 0x00007200ff0677ac */ /* 0x000e220008000800 */
[----:B------:R-:W1:Y:S01]  /*0ae0*/  LDCU UR7, c[0x0][0x38c] ;  /* 0x00007180ff0777ac */ /* 0x000e620008000800 */
[----:B0-----:R-:W-:-:S04]  /*0af0*/  FSETP.GEU.AND P0, PT, R16, UR6, PT ;  /* 0x0000000610007c0b */ /* 0x001fc8000bf0e000 */
[----:B-1----:R-:W-:-:S13]  /*0b00*/  FSETP.LTU.OR P0, PT, R16, UR7, P0 ;  /* 0x0000000710007c0b */ /* 0x002fda0008709400 */
        /* <DEDUP_REMOVED lines=12> */
.L_x_58:
        /* <DEDUP_REMOVED lines=24> */
.L_x_57:
        /* <DEDUP_REMOVED lines=15> */
.L_x_59:
        /* <DEDUP_REMOVED lines=17> */
.L_x_56:
[----:B------:R-:W-:Y:S05]  /*0f50*/  BSYNC.RECONVERGENT B2 ;  /* 0x0000000000027941 */ /* 0x000fea0003800200 */
.L_x_55:
[----:B01234-:R-:W-:-:S04]  /*0f60*/  IMAD.WIDE R16, R3, 0x4, R14 ;  /* 0x0000000403107825 */ /* 0x01ffc800078e020e */
[----:B------:R-:W-:Y:S01]  /*0f70*/  VIADD R3, R3, 0x1 ;  /* 0x0000000103037836 */ /* 0x000fe20000000000 */
[----:B------:R1:W-:Y:S06]  /*0f80*/  STG.E desc[UR8][R16.64], R4 ;  /* 0x0000000410007986 */ /* 0x0003ec000c101908 */
.L_x_54:
[----:B------:R-:W-:Y:S05]  /*0f90*/  BSYNC.RECONVERGENT B1 ;  /* 0x0000000000017941 */ /* 0x000fea0003800200 */
.L_x_47:
[----:B------:R-:W2:Y:S01]  /*0fa0*/  LDCU UR6, c[0x0][0x384] ;  /* 0x00007080ff0677ac */ /* 0x000ea20008000800 */
[----:B01----:R-:W-:Y:S01]  /*0fb0*/  IADD3 R4, PT, PT, R4, 0x1, RZ ;  /* 0x0000000104047810 */ /* 0x003fe20007ffe0ff */
[----:B------:R-:W0:Y:S03]  /*0fc0*/  LDCU UR7, c[0x0][0x394] ;  /* 0x00007280ff0777ac */ /* 0x000e260008000800 */
[----:B--2---:R-:W-:Y:S02]  /*0fd0*/  ISETP.GE.AND P0, PT, R4, UR6, PT ;  /* 0x0000000604007c0c */ /* 0x004fe4000bf06270 */
[----:B0-----:R-:W-:-:S13]  /*0fe0*/  ISETP.NE.AND P1, PT, R3, UR7, PT ;  /* 0x0000000703007c0c */ /* 0x001fda000bf25270 */
[----:B------:R-:W-:Y:S05]  /*0ff0*/  @!P0 BRA P1, `(.L_x_60) ;  /* 0xfffffff400288947 */ /* 0x000fea000083ffff */
[----:B------:R-:W-:Y:S05]  /*1000*/  BSYNC.RECONVERGENT B0 ;  /* 0x0000000000007941 */ /* 0x000fea0003800200 */
.L_x_43:
[----:B------:R-:W0:Y:S02]  /*1010*/  LDC.64 R4, c[0x0][0x3b0] ;  /* 0x0000ec00ff047b82 */ /* 0x000e240000000a00 */
[----:B0-----:R-:W-:-:S04]  /*1020*/  IMAD.WIDE R4, R22, 0x4, R4 ;  /* 0x0000000416047825 */ /* 0x001fc800078e0204 */
[----:B------:R-:W-:Y:S01]  /*1030*/  IMAD.IADD R22, R21, 0x1, R22 ;  /* 0x0000000115167824 */ /* 0x000fe200078e0216 */
[----:B------:R0:W-:Y:S04]  /*1040*/  STG.E desc[UR8][R4.64], R3 ;  /* 0x0000000304007986 */ /* 0x0001e8000c101908 */
[----:B------:R-:W-:-:S13]  /*1050*/  ISETP.GE.AND P0, PT, R22, UR4, PT ;  /* 0x0000000416007c0c */ /* 0x000fda000bf06270 */
[----:B0-----:R-:W-:Y:S05]  /*1060*/  @!P0 BRA `(.L_x_61) ;  /* 0xfffffff000688947 */ /* 0x001fea000383ffff */
[----:B------:R-:W-:Y:S05]  /*1070*/  EXIT ;  /* 0x000000000000794d */ /* 0x000fea0003800000 */
        .weak           $__internal_1_$__cuda_sm20_sqrt_rn_f32_slowpath
        .type           $__internal_1_$__cuda_sm20_sqrt_rn_f32_slowpath,@function
        .size           $__internal_1_$__cuda_sm20_sqrt_rn_f32_slowpath,(.L_x_314 - $__internal_1_$__cuda_sm20_sqrt_rn_f32_slowpath)
$__internal_1_$__cuda_sm20_sqrt_rn_f32_slowpath:
        /* <DEDUP_REMOVED lines=20> */
.L_x_62:
[----:B------:R-:W-:Y:S01]  /*11c0*/  MOV R24, R17 ;  /* 0x0000001100187202 */ /* 0x000fe20000000f00 */
[----:B------:R-:W-:Y:S02]  /*11d0*/  HFMA2 R17, -RZ, RZ, 0, 0 ;  /* 0x00000000ff117431 */ /* 0x000fe400000001ff */
[----:B------:R-:W-:-:S04]  /*11e0*/  IMAD.MOV.U32 R16, RZ, RZ, R23 ;  /* 0x000000ffff107224 */ /* 0x000fc800078e0017 */
[----:B------:R-:W-:Y:S05]  /*11f0*/  RET.REL.NODEC R16 `(_Z28query_ball_point_dilated_gpuiiiffiPKfS0_PiS1_) ;  /* 0xffffffec10807950 */ /* 0x000fea0003c3ffff */
.L_x_63:
        /* <DEDUP_REMOVED lines=16> */
.L_x_314:


//--------------------- .text._Z28query_ball_point_withidx_gpuiiifiPKfS0_PKiPiS3_ --------------------------
	.section	.text._Z28query_ball_point_withidx_gpuiiifiPKfS0_PKiPiS3_,"ax",@progbits
	.align	128
        .global         _Z28query_ball_point_withidx_gpuiiifiPKfS0_PKiPiS3_
        .type           _Z28query_ball_point_withidx_gpuiiifiPKfS0_PKiPiS3_,@function
        .size           _Z28query_ball_point_withidx_gpuiiifiPKfS0_PKiPiS3_,(.L_x_315 - _Z28query_ball_point_withidx_gpuiiifiPKfS0_PKiPiS3_)
        .other          _Z28query_ball_point_withidx_gpuiiifiPKfS0_PKiPiS3_,@"STO_CUDA_ENTRY STV_DEFAULT"
_Z28query_ball_point_withidx_gpuiiifiPKfS0_PKiPiS3_:
.text._Z28query_ball_point_withidx_gpuiiifiPKfS0_PKiPiS3_:
        /* <DEDUP_REMOVED lines=19> */
.L_x_65:
[----:B0-----:R-:W-:-:S04]  /*0130*/  IMAD.WIDE R4, R0, 0x4, R6 ;  /* 0x0000000400047825 */ /* 0x001fc800078e0206 */
[----:B------:R-:W-:Y:S01]  /*0140*/  IMAD.IADD R0, R3, 0x1, R0 ;  /* 0x0000000103007824 */ /* 0x000fe200078e0200 */
[----:B------:R1:W-:Y:S04]  /*0150*/  STG.E desc[UR8][R4.64], RZ ;  /* 0x000000ff04007986 */ /* 0x0003e8000c101908 */
[----:B------:R-:W-:-:S13]  /*0160*/  ISETP.GE.AND P0, PT, R0, UR4, PT ;  /* 0x0000000400007c0c */ /* 0x000fda000bf06270 */
[----:B-1----:R-:W-:Y:S05]  /*0170*/  @!P0 BRA `(.L_x_65) ;  /* 0xfffffffc00ec8947 */ /* 0x002fea000383ffff */
[----:B------:R-:W-:Y:S05]  /*0180*/  EXIT ;  /* 0x000000000000794d */ /* 0x000fea0003800000 */
.L_x_64:
[C---:B------:R-:W-:Y:S01]  /*0190*/  LOP3.LUT R2, R6.reuse, 0x7ffffff0, RZ, 0xc0, !PT ;  /* 0x7ffffff006027812 */ /* 0x040fe200078ec0ff */
[----:B------:R-:W-:Y:S01]  /*01a0*/  UIMAD UR5, UR5, 0x3, URZ ;  /* 0x00000003050578a4 */ /* 0x000fe2000f8e02ff */
[C---:B------:R-:W-:Y:S02]  /*01b0*/  LOP3.LUT R4, R6.reuse, 0xf, RZ, 0xc0, !PT ;  /* 0x0000000f06047812 */ /* 0x040fe400078ec0ff */
[C---:B------:R-:W-:Y:S01]  /*01c0*/  LOP3.LUT R5, R6.reuse, 0x7, RZ, 0xc0, !PT ;  /* 0x0000000706057812 */ /* 0x040fe200078ec0ff */
[----:B------:R-:W-:Y:S01]  /*01d0*/  IMAD.MOV R7, RZ, RZ, -R2 ;  /* 0x000000ffff077224 */ /* 0x000fe200078e0a02 */
[----:B------:R-:W-:-:S07]  /*01e0*/  LOP3.LUT R6, R6, 0x3, RZ, 0xc0, !PT ;  /* 0x0000000306067812 */ /* 0x000fce00078ec0ff */
.L_x_78:
[----:B0-----:R-:W0:Y:S01]  /*01f0*/  LDC R13, c[0x0][0x388] ;  /* 0x0000e200ff0d7b82 */ /* 0x001e220000000800 */
[----:B------:R-:W-:Y:S01]  /*0200*/  IMAD R9, R0, 0x3, RZ ;  /* 0x0000000300097824 */ /* 0x000fe200078e02ff */
[----:B------:R-:W1:Y:S01]  /*0210*/  LDCU UR7, c[0x0][0x390] ;  /* 0x00007200ff0777ac */ /* 0x000e620008000800 */
[----:B------:R-:W2:Y:S05]  /*0220*/  LDCU UR6, c[0x0][0x384] ;  /* 0x00007080ff0677ac */ /* 0x000eaa0008000800 */
[----:B------:R-:W3:Y:S01]  /*0230*/  LDC.64 R16, c[0x0][0x3a0] ;  /* 0x0000e800ff107b82 */ /* 0x000ee20000000a00 */
[----:B0-----:R-:W-:-:S04]  /*0240*/  IABS R18, R13 ;  /* 0x0000000d00127213 */ /* 0x001fc80000000000 */
[----:B------:R-:W0:Y:S01]  /*0250*/  I2F.RP R11, R18 ;  /* 0x00000012000b7306 */ /* 0x000e220000209400 */
[----:B---3--:R-:W-:-:S05]  /*0260*/  IMAD.WIDE R16, R9, 0x4, R16 ;  /* 0x0000000409107825 */ /* 0x008fca00078e0210 */
[----:B------:R-:W5:Y:S04]  /*0270*/  LDG.E R8, desc[UR8][R16.64] ;  /* 0x0000000810087981 */ /* 0x000f68000c1e1900 */
[----:B------:R-:W5:Y:S01]  /*0280*/  LDG.E R9, desc[UR8][R16.64+0x4] ;  /* 0x0000040810097981 */ /* 0x000f62000c1e1900 */
[----:B0-----:R-:W0:Y:S03]  /*0290*/  MUFU.RCP R11, R11 ;  /* 0x0000000b000b7308 */ /* 0x001e260000001000 */
[----:B------:R3:W5:Y:S01]  /*02a0*/  LDG.E R10, desc[UR8][R16.64+0x8] ;  /* 0x00000808100a7981 */ /* 0x000762000c1e1900 */
[----:B------:R-:W-:Y:S01]  /*02b0*/  BSSY.RECONVERGENT B0, `(.L_x_66) ;  /* 0x0000099000007945 */ /* 0x000fe20003800200 */
[----:B------:R-:W-:Y:S01]  /*02c0*/  IMAD.MOV.U32 R21, RZ, RZ, RZ ;  /* 0x000000ffff157224 */ /* 0x000fe200078e00ff */
[----:B---3--:R-:W-:-:S02]  /*02d0*/  IABS R16, R0 ;  /* 0x0000000000107213 */ /* 0x008fc40000000000 */
[----:B0-----:R-:W-:-:S04]  /*02e0*/  IADD3 R14, PT, PT, R11, 0xffffffe, RZ ;  /* 0x0ffffffe0b0e7810 */ /* 0x001fc80007ffe0ff */
[----:B------:R0:W3:Y:S02]  /*02f0*/  F2I.FTZ.U32.TRUNC.NTZ R15, R14 ;  /* 0x0000000e000f7305 */ /* 0x0000e4000021f000 */
[----:B0-----:R-:W-:Y:S02]  /*0300*/  IMAD.MOV.U32 R14, RZ, RZ, RZ ;  /* 0x000000ffff0e7224 */ /* 0x001fe400078e00ff */
[----:B---3--:R-:W-:-:S04]  /*0310*/  IMAD.MOV R19, RZ, RZ, -R15 ;  /* 0x000000ffff137224 */ /* 0x008fc800078e0a0f */
[----:B------:R-:W-:-:S04]  /*0320*/  IMAD R19, R19, R18, RZ ;  /* 0x0000001213137224 */ /* 0x000fc800078e02ff */
[----:B------:R-:W-:-:S06]  /*0330*/  IMAD.HI.U32 R15, R15, R19, R14 ;  /* 0x000000130f0f7227 */ /* 0x000fcc00078e000e */
[----:B------:R-:W-:Y:S02]  /*0340*/  IMAD.HI.U32 R12, R15, R16, RZ ;  /* 0x000000100f0c7227 */ /* 0x000fe400078e00ff */
[----:B------:R-:W0:Y:S03]  /*0350*/  LDC.64 R14, c[0x0][0x3b0] ;  /* 0x0000ec00ff0e7b82 */ /* 0x000e260000000a00 */
[----:B------:R-:W-:-:S05]  /*0360*/  IADD3 R11, PT, PT, -R12, RZ, RZ ;  /* 0x000000ff0c0b7210 */ /* 0x000fca0007ffe1ff */
[----:B------:R-:W-:-:S05]  /*0370*/  IMAD R11, R18, R11, R16 ;  /* 0x0000000b120b7224 */ /* 0x000fca00078e0210 */
[----:B------:R-:W-:-:S13]  /*0380*/  ISETP.GT.U32.AND P2, PT, R18, R11, PT ;  /* 0x0000000b1200720c */ /* 0x000fda0003f44070 */
[----:B------:R-:W-:Y:S02]  /*0390*/  @!P2 IMAD.IADD R11, R11, 0x1, -R18 ;  /* 0x000000010b0ba824 */ /* 0x000fe400078e0a12 */
[----:B------:R-:W-:Y:S01]  /*03a0*/  @!P2 VIADD R12, R12, 0x1 ;  /* 0x000000010c0ca836 */ /* 0x000fe20000000000 */
[----:B------:R-:W-:Y:S02]  /*03b0*/  ISETP.NE.AND P2, PT, R13, RZ, PT ;  /* 0x000000ff0d00720c */ /* 0x000fe40003f45270 */
[----:B------:R-:W-:Y:S01]  /*03c0*/  ISETP.GE.U32.AND P0, PT, R11, R18, PT ;  /* 0x000000120b00720c */ /* 0x000fe20003f06070 */
[----:B------:R-:W-:Y:S01]  /*03d0*/  HFMA2 R18, -RZ, RZ, 0, 0 ;  /* 0x00000000ff127431 */ /* 0x000fe200000001ff */
[----:B------:R-:W-:-:S04]  /*03e0*/  LOP3.LUT R11, R0, R13, RZ, 0x3c, !PT ;  /* 0x0000000d000b7212 */ /* 0x000fc800078e3cff */
[----:B------:R-:W-:Y:S01]  /*03f0*/  ISETP.GE.AND P1, PT, R11, RZ, PT ;  /* 0x000000ff0b00720c */ /* 0x000fe20003f26270 */
[----:B-1----:R-:W-:-:S04]  /*0400*/  IMAD R11, R0, UR7, RZ ;  /* 0x00000007000b7c24 */ /* 0x002fc8000f8e02ff */
[----:B0-----:R-:W-:Y:S02]  /*0410*/  IMAD.WIDE R14, R11, 0x4, R14 ;  /* 0x000000040b0e7825 */ /* 0x001fe400078e020e */
[----:B------:R-:W-:Y:S02]  /*0420*/  @P0 IADD3 R12, PT, PT, R12, 0x1, RZ ;  /* 0x000000010c0c0810 */ /* 0x000fe40007ffe0ff */
[----:B--2---:R-:W-:-:S03]  /*0430*/  IMAD R11, R0, UR6, RZ ;  /* 0x00000006000b7c24 */ /* 0x004fc6000f8e02ff */
[----:B------:R-:W-:Y:S01]  /*0440*/  IMAD.MOV.U32 R16, RZ, RZ, R12 ;  /* 0x000000ffff107224 */ /* 0x000fe200078e000c */
[----:B------:R-:W-:Y:S02]  /*0450*/  IADD3 R12, P0, PT, R14, 0x20, RZ ;  /* 0x000000200e0c7810 */ /* 0x000fe40007f1e0ff */
[----:B------:R-:W-:Y:S01]  /*0460*/  SHF.R.S32.HI R19, RZ, 0x1f, R11 ;  /* 0x0000001fff137819 */ /* 0x000fe2000001140b */
[----:B------:R-:W-:Y:S01]  /*0470*/  @!P1 IMAD.MOV R16, RZ, RZ, -R16 ;  /* 0x000000ffff109224 */ /* 0x000fe200078e0a10 */
[----:B------:R-:W-:Y:S01]  /*0480*/  @!P2 LOP3.LUT R16, RZ, R13, RZ, 0x33, !PT ;  /* 0x0000000dff10a212 */ /* 0x000fe200078e33ff */
[----:B------:R-:W-:-:S04]  /*0490*/  IMAD.X R20, RZ, RZ, R15, P0 ;  /* 0x000000ffff147224 */ /* 0x000fc800000e060f */
[----:B------:R-:W-:-:S07]  /*04a0*/  IMAD R13, R16, UR5, RZ ;  /* 0x00000005100d7c24 */ /* 0x000fce000f8e02ff */
.L_x_77:
[----:B0-----:R-:W0:Y:S01]  /*04b0*/  LDCU.64 UR6, c[0x0][0x3a8] ;  /* 0x00007500ff0677ac */ /* 0x001e220008000a00 */
[----:B------:R-:W-:-:S04]  /*04c0*/  IADD3 R16, P0, PT, R11, R18, RZ ;  /* 0x000000120b107210 */ /* 0x000fc80007f1e0ff */
[----:B------:R-:W-:Y:S02]  /*04d0*/  IADD3.X R17, PT, PT, RZ, R19, RZ, P0, !PT ;  /* 0x00000013ff117210 */ /* 0x000fe400007fe4ff */
[----:B0-----:R-:W-:-:S04]  /*04e0*/  LEA R22, P0, R16, UR6, 0x2 ;  /* 0x0000000610167c11 */ /* 0x001fc8000f8010ff */
[----:B------:R-:W-:Y:S01]  /*04f0*/  LEA.HI.X R23, R16, UR7, R17, 0x2, P0 ;  /* 0x0000000710177c11 */ /* 0x000fe200080f1411 */
[----:B------:R-:W0:Y:S05]  /*0500*/  LDCU.64 UR6, c[0x0][0x398] ;  /* 0x00007300ff0677ac */ /* 0x000e2a0008000a00 */
[----:B------:R-:W2:Y:S01]  /*0510*/  LDG.E R23, desc[UR8][R22.64] ;  /* 0x0000000816177981 */ /* 0x000ea2000c1e1900 */
[----:B------:R-:W-:Y:S01]  /*0520*/  SHF.R.S32.HI R17, RZ, 0x1f, R13 ;  /* 0x0000001fff117819 */ /* 0x000fe2000001140d */
[----:B--2---:R-:W-:-:S05]  /*0530*/  IMAD R16, R23, 0x3, RZ ;  /* 0x0000000317107824 */ /* 0x004fca00078e02ff */
[----:B------:R-:W-:-:S04]  /*0540*/  IADD3 R24, P0, PT, R13, R16, RZ ;  /* 0x000000100d187210 */ /* 0x000fc80007f1e0ff */
[----:B------:R-:W-:Y:S02]  /*0550*/  LEA.HI.X.SX32 R17, R16, R17, 0x1, P0 ;  /* 0x0000001110117211 */ /* 0x000fe400000f0eff */
        /* <DEDUP_REMOVED lines=17> */
[----:B------:R-:W-:Y:S05]  /*0670*/  CALL.REL.NOINC `($__internal_2_$__cuda_sm20_sqrt_rn_f32_slowpath) ;  /* 0x0000000400907944 */ /* 0x000fea0003c00000 */
[----:B------:R-:W-:Y:S01]  /*0680*/  IMAD.MOV.U32 R16, RZ, RZ, R24 ;  /* 0x000000ffff107224 */ /* 0x000fe200078e0018 */
[----:B------:R-:W-:Y:S06]  /*0690*/  BRA `(.L_x_69) ;  /* 0x0000000000107947 */ /* 0x000fec0003800000 */
.L_x_68:
[----:B------:R-:W-:Y:S01]  /*06a0*/  FMUL.FTZ R16, R27, R24 ;  /* 0x000000181b107220 */ /* 0x000fe20000410000 */
[----:B------:R-:W-:-:S03]  /*06b0*/  FMUL.FTZ R22, R24, 0.5 ;  /* 0x3f00000018167820 */ /* 0x000fc60000410000 */
[----:B------:R-:W-:-:S04]  /*06c0*/  FFMA R17, -R16, R16, R27 ;  /* 0x0000001010117223 */ /* 0x000fc8000000011b */
[----:B------:R-:W-:-:S07]  /*06d0*/  FFMA R16, R17, R22, R16 ;  /* 0x0000001611107223 */ /* 0x000fce0000000010 */
.L_x_69:
[----:B------:R-:W-:Y:S05]  /*06e0*/  BSYNC.RECONVERGENT B1 ;  /* 0x0000000000017941 */ /* 0x000fea0003800200 */
.L_x_67:
[----:B------:R-:W0:Y:S01]  /*06f0*/  LDCU UR6, c[0x0][0x38c] ;  /* 0x00007180ff0677ac */ /* 0x000e220008000800 */
[----:B------:R-:W-:Y:S01]  /*0700*/  FMNMX R16, R16, 9.999999682655225389e-21, !PT ;  /* 0x1e3ce50810107809 */ /* 0x000fe20007800000 */
[----:B------:R-:W-:Y:S03]  /*0710*/  BSSY.RECONVERGENT B1, `(.L_x_70) ;  /* 0x000004c000017945 */ /* 0x000fe60003800200 */
[----:B0-----:R-:W-:-:S13]  /*0720*/  FSETP.GEU.AND P0, PT, R16, UR6, PT ;  /* 0x0000000610007c0b */ /* 0x001fda000bf0e000 */
[----:B------:R-:W-:Y:S05]  /*0730*/  @P0 BRA `(.L_x_71) ;  /* 0x0000000400240947 */ /* 0x000fea0003800000 */
[----:B------:R-:W0:Y:S01]  /*0740*/  LDC R16, c[0x0][0x390] ;  /* 0x0000e400ff107b82 */ /* 0x000e220000000800 */
[----:B------:R-:W-:Y:S01]  /*0750*/  BSSY.RECONVERGENT B2, `(.L_x_72) ;  /* 0x0000044000027945 */ /* 0x000fe20003800200 */
[----:B0-----:R-:W-:-:S04]  /*0760*/  ISETP.GE.AND P0, PT, R16, 0x1, PT ;  /* 0x000000011000780c */ /* 0x001fc80003f06270 */
[----:B------:R-:W-:-:S13]  /*0770*/  ISETP.NE.OR P0, PT, R21, RZ, !P0 ;  /* 0x000000ff1500720c */ /* 0x000fda0004705670 */
[----:B------:R-:W-:Y:S05]  /*0780*/  @P0 BRA `(.L_x_73) ;  /* 0x0000000400000947 */ /* 0x000fea0003800000 */
[----:B------:R-:W-:Y:S02]  /*0790*/  ISETP.GE.U32.AND P0, PT, R16, 0x10, PT ;  /* 0x000000101000780c */ /* 0x000fe40003f06070 */
[----:B------:R-:W-:-:S11]  /*07a0*/  MOV R25, RZ ;  /* 0x000000ff00197202 */ /* 0x000fd60000000f00 */
[----:B------:R-:W-:Y:S05]  /*07b0*/  @!P0 BRA `(.L_x_74) ;  /* 0x00000000006c8947 */ /* 0x000fea0003800000 */
[----:B------:R-:W-:Y:S01]  /*07c0*/  IMAD.MOV.U32 R24, RZ, RZ, R12 ;  /* 0x000000ffff187224 */ /* 0x000fe200078e000c */
[----:B------:R-:W-:Y:S01]  /*07d0*/  MOV R22, R7 ;  /* 0x0000000700167202 */ /* 0x000fe20000000f00 */
[----:B------:R-:W-:-:S07]  /*07e0*/  IMAD.MOV.U32 R25, RZ, RZ, R20 ;  /* 0x000000ffff197224 */ /* 0x000fce00078e0014 */
.L_x_75:
[----:B0-----:R-:W-:Y:S01]  /*07f0*/  IMAD.MOV.U32 R16, RZ, RZ, R24 ;  /* 0x000000ffff107224 */ /* 0x001fe200078e0018 */
[----:B------:R-:W-:Y:S01]  /*0800*/  IADD3 R22, PT, PT, R22, 0x10, RZ ;  /* 0x0000001016167810 */ /* 0x000fe20007ffe0ff */
[----:B------:R-:W-:-:S03]  /*0810*/  IMAD.MOV.U32 R17, RZ, RZ, R25 ;  /* 0x000000ffff117224 */ /* 0x000fc600078e0019 */
[----:B------:R-:W-:Y:S02]  /*0820*/  ISETP.NE.AND P0, PT, R22, RZ, PT ;  /* 0x000000ff1600720c */ /* 0x000fe40003f05270 */
[----:B------:R0:W-:Y:S01]  /*0830*/  STG.E desc[UR8][R16.64+-0x20], R23 ;  /* 0xffffe01710007986 */ /* 0x0001e2000c101908 */
[----:B------:R-:W-:-:S03]  /*0840*/  IADD3 R24, P1, PT, R16, 0x40, RZ ;  /* 0x0000004010187810 */ /* 0x000fc60007f3e0ff */
[----:B------:R0:W-:Y:S02]  /*0850*/  STG.E desc[UR8][R16.64+-0x1c], R23 ;  /* 0xffffe41710007986 */ /* 0x0001e4000c101908 */
[----:B------:R-:W-:Y:S02]  /*0860*/  IMAD.X R25, RZ, RZ, R17, P1 ;  /* 0x000000ffff197224 */ /* 0x000fe400008e0611 */
        /* <DEDUP_REMOVED lines=16> */
.L_x_74:
[----:B------:R-:W-:-:S13]  /*0970*/  ISETP.NE.AND P0, PT, R4, RZ, PT ;  /* 0x000000ff0400720c */ /* 0x000fda0003f05270 */
[----:B------:R-:W-:Y:S05]  /*0980*/  @!P0 BRA `(.L_x_73) ;  /* 0x0000000000808947 */ /* 0x000fea0003800000 */
[----:B0-----:R-:W-:Y:S02]  /*0990*/  IADD3 R16, PT, PT, R4, -0x1, RZ ;  /* 0xffffffff04107810 */ /* 0x001fe40007ffe0ff */
[----:B------:R-:W-:Y:S02]  /*09a0*/  ISETP.NE.AND P1, PT, R5, RZ, PT ;  /* 0x000000ff0500720c */ /* 0x000fe40003f25270 */
[----:B------:R-:W-:-:S13]  /*09b0*/  ISETP.GE.U32.AND P0, PT, R16, 0x7, PT ;  /* 0x000000071000780c */ /* 0x000fda0003f06070 */
[----:B------:R-:W-:Y:S05]  /*09c0*/  @!P0 BRA `(.L_x_76) ;  /* 0x0000000000288947 */ /* 0x000fea0003800000 */
[----:B------:R-:W-:-:S04]  /*09d0*/  IMAD.WIDE.U32 R16, R25, 0x4, R14 ;  /* 0x0000000419107825 */ /* 0x000fc800078e000e */
        /* <DEDUP_REMOVED lines=9> */
.L_x_76:
        /* <DEDUP_REMOVED lines=18> */
.L_x_73:
[----:B------:R-:W-:Y:S05]  /*0b90*/  BSYNC.RECONVERGENT B2 ;  /* 0x0000000000027941 */ /* 0x000fea0003800200 */
.L_x_72:
[----:B0123--:R-:W-:-:S04]  /*0ba0*/  IMAD.WIDE R16, R21, 0x4, R14 ;  /* 0x0000000415107825 */ /* 0x00ffc800078e020e */
[----:B------:R-:W-:Y:S01]  /*0bb0*/  VIADD R21, R21, 0x1 ;  /* 0x0000000115157836 */ /* 0x000fe20000000000 */
[----:B------:R0:W-:Y:S06]  /*0bc0*/  STG.E desc[UR8][R16.64], R23 ;  /* 0x0000001710007986 */ /* 0x0001ec000c101908 */
.L_x_71:
[----:B------:R-:W-:Y:S05]  /*0bd0*/  BSYNC.RECONVERGENT B1 ;  /* 0x0000000000017941 */ /* 0x000fea0003800200 */
.L_x_70:
[----:B------:R-:W1:Y:S01]  /*0be0*/  LDCU UR6, c[0x0][0x384] ;  /* 0x00007080ff0677ac */ /* 0x000e620008000800 */
[----:B------:R-:W-:Y:S01]  /*0bf0*/  IADD3 R18, PT, PT, R18, 0x1, RZ ;  /* 0x0000000112127810 */ /* 0x000fe20007ffe0ff */
[----:B------:R-:W2:Y:S03]  /*0c00*/  LDCU UR7, c[0x0][0x390] ;  /* 0x00007200ff0777ac */ /* 0x000ea60008000800 */
[----:B-1----:R-:W-:Y:S02]  /*0c10*/  ISETP.GE.AND P0, PT, R18, UR6, PT ;  /* 0x0000000612007c0c */ /* 0x002fe4000bf06270 */
[----:B--2---:R-:W-:-:S13]  /*0c20*/  ISETP.NE.AND P1, PT, R21, UR7, PT ;  /* 0x0000000715007c0c */ /* 0x004fda000bf25270 */
[----:B------:R-:W-:Y:S05]  /*0c30*/  @!P0 BRA P1, `(.L_x_77) ;  /* 0xfffffff8001c8947 */ /* 0x000fea000083ffff */
[----:B------:R-:W-:Y:S05]  /*0c40*/  BSYNC.RECONVERGENT B0 ;  /* 0x0000000000007941 */ /* 0x000fea0003800200 */
.L_x_66:
[----:B------:R-:W1:Y:S02]  /*0c50*/  LDC.64 R8, c[0x0][0x3b8] ;  /* 0x0000ee00ff087b82 */ /* 0x000e640000000a00 */
[----:B-1----:R-:W-:-:S04]  /*0c60*/  IMAD.WIDE R8, R0, 0x4, R8 ;  /* 0x0000000400087825 */ /* 0x002fc800078e0208 */
[----:B------:R-:W-:Y:S01]  /*0c70*/  IMAD.IADD R0, R3, 0x1, R0 ;  /* 0x0000000103007824 */ /* 0x000fe200078e0200 */
[----:B------:R1:W-:Y:S04]  /*0c80*/  STG.E desc[UR8][R8.64], R21 ;  /* 0x0000001508007986 */ /* 0x0003e8000c101908 */
[----:B------:R-:W-:-:S13]  /*0c90*/  ISETP.GE.AND P0, PT, R0, UR4, PT ;  /* 0x0000000400007c0c */ /* 0x000fda000bf06270 */
[----:B-1----:R-:W-:Y:S05]  /*0ca0*/  @!P0 BRA `(.L_x_78) ;  /* 0xfffffff400508947 */ /* 0x002fea000383ffff */
[----:B------:R-:W-:Y:S05]  /*0cb0*/  EXIT ;  /* 0x000000000000794d */ /* 0x000fea0003800000 */
        .weak           $__internal_2_$__cuda_sm20_sqrt_rn_f32_slowpath
        .type           $__internal_2_$__cuda_sm20_sqrt_rn_f32_slowpath,@function
        .size           $__internal_2_$__cuda_sm20_sqrt_rn_f32_slowpath,(.L_x_315 - $__internal_2_$__cuda_sm20_sqrt_rn_f32_slowpath)
$__internal_2_$__cuda_sm20_sqrt_rn_f32_slowpath:
        /* <DEDUP_REMOVED lines=20> */
.L_x_79:
[----:B------:R-:W-:Y:S01]  /*0e00*/  MOV R24, R17 ;  /* 0x0000001100187202 */ /* 0x000fe20000000f00 */
[----:B------:R-:W-:Y:S02]  /*0e10*/  HFMA2 R17, -RZ, RZ, 0, 0 ;  /* 0x00000000ff117431 */ /* 0x000fe400000001ff */
[----:B------:R-:W-:-:S04]  /*0e20*/  IMAD.MOV.U32 R16, RZ, RZ, R22 ;  /* 0x000000ffff107224 */ /* 0x000fc800078e0016 */
[----:B------:R-:W-:Y:S05]  /*0e30*/  RET.REL.NODEC R16 `(_Z28query_ball_point_withidx_gpuiiifiPKfS0_PKiPiS3_) ;  /* 0xfffffff010707950 */ /* 0x000fea0003c3ffff */
.L_x_80:
        /* <DEDUP_REMOVED lines=12> */
.L_x_315:


//--------------------- .text._Z20query_ball_point_gpuiiifiPKfS0_PiS1_ --------------------------
	.section	.text._Z20query_ball_point_gpuiiifiPKfS0_PiS1_,"ax",@progbits
	.align	128
        .global         _Z20query_ball_point_gpuiiifiPKfS0_PiS1_
        .type           _Z20query_ball_point_gpuiiifiPKfS0_PiS1_,@function
        .size           _Z20query_ball_point_gpuiiifiPKfS0_PiS1_,(.L_x_316 - _Z20query_ball_point_gpuiiifiPKfS0_PiS1_)
        .other          _Z20query_ball_point_gpuiiifiPKfS0_PiS1_,@"STO_CUDA_ENTRY STV_DEFAULT"
_Z20query_ball_point_gpuiiifiPKfS0_PiS1_:
.text._Z20query_ball_point_gpuiiifiPKfS0_PiS1_:
        /* <DEDUP_REMOVED lines=19> */
.L_x_82:
[----:B0-----:R-:W-:-:S04]  /*0130*/  IMAD.WIDE R4, R0, 0x4, R6 ;  /* 0x0000000400047825 */ /* 0x001fc800078e0206 */
[----:B------:R-:W-:Y:S01]  /*0140*/  IMAD.IADD R0, R3, 0x1, R0 ;  /* 0x0000000103007824 */ /* 0x000fe200078e0200 */
[----:B------:R1:W-:Y:S04]  /*0150*/  STG.E desc[UR8][R4.64], RZ ;  /* 0x000000ff04007986 */ /* 0x0003e8000c101908 */
[----:B------:R-:W-:-:S13]  /*0160*/  ISETP.GE.AND P0, PT, R0, UR4, PT ;  /* 0x0000000400007c0c */ /* 0x000fda000bf06270 */
[----:B-1----:R-:W-:Y:S05]  /*0170*/  @!P0 BRA `(.L_x_82) ;  /* 0xfffffffc00ec8947 */ /* 0x002fea000383ffff */
[----:B------:R-:W-:Y:S05]  /*0180*/  EXIT ;  /* 0x000000000000794d */ /* 0x000fea0003800000 */
.L_x_81:
[C---:B------:R-:W-:Y:S01]  /*0190*/  LOP3.LUT R2, R6.reuse, 0xf, RZ, 0xc0, !PT ;  /* 0x0000000f06027812 */ /* 0x040fe200078ec0ff */
[----:B------:R-:W-:Y:S01]  /*01a0*/  UIMAD UR5, UR5, 0x3, URZ ;  /* 0x00000003050578a4 */ /* 0x000fe2000f8e02ff */
[C---:B------:R-:W-:Y:S02]  /*01b0*/  LOP3.LUT R5, R6.reuse, 0x7ffffff0, RZ, 0xc0, !PT ;  /* 0x7ffffff006057812 */ /* 0x040fe400078ec0ff */
[----:B------:R-:W-:Y:S01]  /*01c0*/  LOP3.LUT R4, R6, 0x7, RZ, 0xc0, !PT ;  /* 0x0000000706047812 */ /* 0x000fe200078ec0ff */
[----:B------:R-:W-:Y:S01]  /*01d0*/  VIADD R7, R2, 0xffffffff ;  /* 0xffffffff02077836 */ /* 0x000fe20000000000 */
[----:B------:R-:W-:Y:S01]  /*01e0*/  LOP3.LUT R6, R6, 0x3, RZ, 0xc0, !PT ;  /* 0x0000000306067812 */ /* 0x000fe200078ec0ff */
[----:B------:R-:W-:Y:S01]  /*01f0*/  IMAD.MOV R9, RZ, RZ, -R5 ;  /* 0x000000ffff097224 */ /* 0x000fe200078e0a05 */
[----:B------:R-:W-:-:S07]  /*0200*/  IADD3 R8, PT, PT, R4, -0x1, RZ ;  /* 0xffffffff04087810 */ /* 0x000fce0007ffe0ff */
.L_x_95:
        /* <DEDUP_REMOVED lines=12> */
[----:B------:R-:W-:Y:S01]  /*02d0*/  IMAD.MOV.U32 R23, RZ, RZ, RZ ;  /* 0x000000ffff177224 */ /* 0x000fe200078e00ff */
[----:B--2---:R-:W-:Y:S01]  /*02e0*/  IABS R17, R0 ;  /* 0x0000000000117213 */ /* 0x004fe20000000000 */
[----:B0-----:R-:W-:-:S04]  /*02f0*/  VIADD R14, R18, 0xffffffe ;  /* 0x0ffffffe120e7836 */ /* 0x001fc80000000000 */
[----:B------:R0:W2:Y:S02]  /*0300*/  F2I.FTZ.U32.TRUNC.NTZ R15, R14 ;  /* 0x0000000e000f7305 */ /* 0x0000a4000021f000 */
[----:B0-----:R-:W-:Y:S01]  /*0310*/  IMAD.MOV.U32 R14, RZ, RZ, RZ ;  /* 0x000000ffff0e7224 */ /* 0x001fe200078e00ff */
[----:B--2---:R-:W-:-:S05]  /*0320*/  IADD3 R19, PT, PT, RZ, -R15, RZ ;  /* 0x8000000fff137210 */ /* 0x004fca0007ffe0ff */
[----:B------:R-:W-:-:S04]  /*0330*/  IMAD R19, R19, R20, RZ ;  /* 0x0000001413137224 */ /* 0x000fc800078e02ff */
[----:B------:R-:W-:-:S04]  /*0340*/  IMAD.HI.U32 R15, R15, R19, R14 ;  /* 0x000000130f0f7227 */ /* 0x000fc800078e000e */
[----:B------:R-:W-:Y:S02]  /*0350*/  IMAD.MOV.U32 R19, RZ, RZ, RZ ;  /* 0x000000ffff137224 */ /* 0x000fe400078e00ff */
[----:B------:R-:W-:-:S04]  /*0360*/  IMAD.HI.U32 R16, R15, R17, RZ ;  /* 0x000000110f107227 */ /* 0x000fc800078e00ff */
[----:B------:R-:W-:-:S04]  /*0370*/  IMAD.MOV R15, RZ, RZ, -R16 ;  /* 0x000000ffff0f7224 */ /* 0x000fc800078e0a10 */
[----:B------:R-:W-:Y:S01]  /*0380*/  IMAD R15, R20, R15, R17 ;  /* 0x0000000f140f7224 */ /* 0x000fe200078e0211 */
[----:B------:R-:W-:-:S04]  /*0390*/  LOP3.LUT R17, R0, R13, RZ, 0x3c, !PT ;  /* 0x0000000d00117212 */ /* 0x000fc800078e3cff */
[----:B------:R-:W-:Y:S02]  /*03a0*/  ISETP.GT.U32.AND P2, PT, R20, R15, PT ;  /* 0x0000000f1400720c */ /* 0x000fe40003f44070 */
[----:B------:R-:W-:Y:S01]  /*03b0*/  ISETP.GE.AND P1, PT, R17, RZ, PT ;  /* 0x000000ff1100720c */ /* 0x000fe20003f26270 */
[----:B-1----:R-:W-:-:S10]  /*03c0*/  IMAD R17, R0, UR6, RZ ;  /* 0x0000000600117c24 */ /* 0x002fd4000f8e02ff */
[-C--:B------:R-:W-:Y:S01]  /*03d0*/  @!P2 IADD3 R15, PT, PT, R15, -R20.reuse, RZ ;  /* 0x800000140f0fa210 */ /* 0x080fe20007ffe0ff */
[----:B------:R-:W-:Y:S01]  /*03e0*/  @!P2 VIADD R16, R16, 0x1 ;  /* 0x000000011010a836 */ /* 0x000fe20000000000 */
[----:B------:R-:W-:Y:S02]  /*03f0*/  ISETP.NE.AND P2, PT, R13, RZ, PT ;  /* 0x000000ff0d00720c */ /* 0x000fe40003f45270 */
[----:B------:R-:W-:Y:S02]  /*0400*/  ISETP.GE.U32.AND P0, PT, R15, R20, PT ;  /* 0x000000140f00720c */ /* 0x000fe40003f06070 */
[----:B------:R-:W0:Y:S11]  /*0410*/  LDC.64 R14, c[0x0][0x3a8] ;  /* 0x0000ea00ff0e7b82 */ /* 0x000e360000000a00 */
[----:B------:R-:W-:-:S05]  /*0420*/  @P0 VIADD R16, R16, 0x1 ;  /* 0x0000000110100836 */ /* 0x000fca0000000000 */
[----:B------:R-:W-:Y:S02]  /*0430*/  @!P1 IADD3 R16, PT, PT, -R16, RZ, RZ ;  /* 0x000000ff10109210 */ /* 0x000fe40007ffe1ff */
[----:B------:R-:W-:-:S05]  /*0440*/  @!P2 LOP3.LUT R16, RZ, R13, RZ, 0x33, !PT ;  /* 0x0000000dff10a212 */ /* 0x000fca00078e33ff */
[----:B------:R-:W-:Y:S02]  /*0450*/  IMAD R18, R16, UR5, RZ ;  /* 0x0000000510127c24 */ /* 0x000fe4000f8e02ff */
[----:B0-----:R-:W-:-:S03]  /*0460*/  IMAD.WIDE R14, R17, 0x4, R14 ;  /* 0x00000004110e7825 */ /* 0x001fc600078e020e */
[----:B------:R-:W-:Y:S02]  /*0470*/  SHF.R.S32.HI R20, RZ, 0x1f, R18 ;  /* 0x0000001fff147819 */ /* 0x000fe40000011412 */
[----:B------:R-:W-:-:S04]  /*0480*/  IADD3 R13, P0, PT, R14, 0x20, RZ ;  /* 0x000000200e0d7810 */ /* 0x000fc80007f1e0ff */
[----:B------:R-:W-:-:S09]  /*0490*/  IADD3.X R21, PT, PT, RZ, R15, RZ, P0, !PT ;  /* 0x0000000fff157210 */ /* 0x000fd200007fe4ff */
.L_x_94:
        /* <DEDUP_REMOVED lines=21> */
[----:B------:R-:W-:Y:S05]  /*05f0*/  CALL.REL.NOINC `($__internal_3_$__cuda_sm20_sqrt_rn_f32_slowpath) ;  /* 0x0000000400887944 */ /* 0x000fea0003c00000 */
[----:B------:R-:W-:Y:S01]  /*0600*/  IMAD.MOV.U32 R16, RZ, RZ, R24 ;  /* 0x000000ffff107224 */ /* 0x000fe200078e0018 */
[----:B------:R-:W-:Y:S06]  /*0610*/  BRA `(.L_x_86) ;  /* 0x0000000000107947 */ /* 0x000fec0003800000 */
.L_x_85:
[----:B------:R-:W-:Y:S01]  /*0620*/  FMUL.FTZ R16, R27, R24 ;  /* 0x000000181b107220 */ /* 0x000fe20000410000 */
[----:B------:R-:W-:-:S03]  /*0630*/  FMUL.FTZ R22, R24, 0.5 ;  /* 0x3f00000018167820 */ /* 0x000fc60000410000 */
[----:B------:R-:W-:-:S04]  /*0640*/  FFMA R17, -R16, R16, R27 ;  /* 0x0000001010117223 */ /* 0x000fc8000000011b */
[----:B------:R-:W-:-:S07]  /*0650*/  FFMA R16, R17, R22, R16 ;  /* 0x0000001611107223 */ /* 0x000fce0000000010 */
.L_x_86:
[----:B------:R-:W-:Y:S05]  /*0660*/  BSYNC.RECONVERGENT B1 ;  /* 0x0000000000017941 */ /* 0x000fea0003800200 */
.L_x_84:
        /* <DEDUP_REMOVED lines=10> */
[----:B------:R-:W-:Y:S01]  /*0710*/  ISETP.GE.U32.AND P0, PT, R16, 0x10, PT ;  /* 0x000000101000780c */ /* 0x000fe20003f06070 */
[----:B------:R-:W-:-:S12]  /*0720*/  HFMA2 R25, -RZ, RZ, 0, 0 ;  /* 0x00000000ff197431 */ /* 0x000fd800000001ff */
[----:B------:R-:W-:Y:S05]  /*0730*/  @!P0 BRA `(.L_x_91) ;  /* 0x00000000006c8947 */ /* 0x000fea0003800000 */
[----:B------:R-:W-:Y:S01]  /*0740*/  IMAD.MOV.U32 R24, RZ, RZ, R13 ;  /* 0x000000ffff187224 */ /* 0x000fe200078e000d */
[----:B------:R-:W-:Y:S01]  /*0750*/  MOV R25, R21 ;  /* 0x0000001500197202 */ /* 0x000fe20000000f00 */
[----:B------:R-:W-:-:S07]  /*0760*/  IMAD.MOV.U32 R22, RZ, RZ, R9 ;  /* 0x000000ffff167224 */ /* 0x000fce00078e0009 */
.L_x_92:
[----:B0-----:R-:W-:Y:S01]  /*0770*/  MOV R16, R24 ;  /* 0x0000001800107202 */ /* 0x001fe20000000f00 */
[----:B------:R-:W-:Y:S01]  /*0780*/  IMAD.MOV.U32 R17, RZ, RZ, R25 ;  /* 0x000000ffff117224 */ /* 0x000fe200078e0019 */
[----:B------:R-:W-:Y:S02]  /*0790*/  IADD3 R22, PT, PT, R22, 0x10, RZ ;  /* 0x0000001016167810 */ /* 0x000fe40007ffe0ff */
[----:B------:R-:W-:Y:S02]  /*07a0*/  IADD3 R24, P1, PT, R16, 0x40, RZ ;  /* 0x0000004010187810 */ /* 0x000fe40007f3e0ff */
[----:B------:R0:W-:Y:S01]  /*07b0*/  STG.E desc[UR8][R16.64+-0x20], R19 ;  /* 0xffffe01310007986 */ /* 0x0001e2000c101908 */
[----:B------:R-:W-:Y:S02]  /*07c0*/  ISETP.NE.AND P0, PT, R22, RZ, PT ;  /* 0x000000ff1600720c */ /* 0x000fe40003f05270 */
[----:B------:R-:W-:Y:S01]  /*07d0*/  IMAD.X R25, RZ, RZ, R17, P1 ;  /* 0x000000ffff197224 */ /* 0x000fe200008e0611 */
        /* <DEDUP_REMOVED lines=16> */
[----:B------:R-:W-:-:S07]  /*08e0*/  MOV R25, R5 ;  /* 0x0000000500197202 */ /* 0x000fce0000000f00 */
.L_x_91:
        /* <DEDUP_REMOVED lines=15> */
.L_x_93:
        /* <DEDUP_REMOVED lines=17> */
.L_x_90:
[----:B------:R-:W-:Y:S05]  /*0af0*/  BSYNC.RECONVERGENT B2 ;  /* 0x0000000000027941 */ /* 0x000fea0003800200 */
.L_x_89:
[----:B01234-:R-:W-:-:S04]  /*0b00*/  IMAD.WIDE R16, R23, 0x4, R14 ;  /* 0x0000000417107825 */ /* 0x01ffc800078e020e */
[----:B------:R-:W-:Y:S01]  /*0b10*/  VIADD R23, R23, 0x1 ;  /* 0x0000000117177836 */ /* 0x000fe20000000000 */
[----:B------:R0:W-:Y:S06]  /*0b20*/  STG.E desc[UR8][R16.64], R19 ;  /* 0x0000001310007986 */ /* 0x0001ec000c101908 */
.L_x_88:
[----:B------:R-:W-:Y:S05]  /*0b30*/  BSYNC.RECONVERGENT B1 ;  /* 0x0000000000017941 */ /* 0x000fea0003800200 */
.L_x_87:
[----:B------:R-:W1:Y:S01]  /*0b40*/  LDCU UR6, c[0x0][0x384] ;  /* 0x00007080ff0677ac */ /* 0x000e620008000800 */
[----:B0-----:R-:W-:Y:S01]  /*0b50*/  IADD3 R19, PT, PT, R19, 0x1, RZ ;  /* 0x0000000113137810 */ /* 0x001fe20007ffe0ff */
[----:B------:R-:W0:Y:S03]  /*0b60*/  LDCU UR7, c[0x0][0x390] ;  /* 0x00007200ff0777ac */ /* 0x000e260008000800 */
[----:B-1----:R-:W-:Y:S02]  /*0b70*/  ISETP.GE.AND P0, PT, R19, UR6, PT ;  /* 0x0000000613007c0c */ /* 0x002fe4000bf06270 */
[----:B0-----:R-:W-:-:S13]  /*0b80*/  ISETP.NE.AND P1, PT, R23, UR7, PT ;  /* 0x0000000717007c0c */ /* 0x001fda000bf25270 */
[----:B------:R-:W-:Y:S05]  /*0b90*/  @!P0 BRA P1, `(.L_x_94) ;  /* 0xfffffff800408947 */ /* 0x000fea000083ffff */
[----:B------:R-:W-:Y:S05]  /*0ba0*/  BSYNC.RECONVERGENT B0 ;  /* 0x0000000000007941 */ /* 0x000fea0003800200 */
.L_x_83:
[----:B------:R-:W0:Y:S02]  /*0bb0*/  LDC.64 R10, c[0x0][0x3b0] ;  /* 0x0000ec00ff0a7b82 */ /* 0x000e240000000a00 */
[----:B0-----:R-:W-:-:S04]  /*0bc0*/  IMAD.WIDE R10, R0, 0x4, R10 ;  /* 0x00000004000a7825 */ /* 0x001fc800078e020a */
[----:B------:R-:W-:Y:S01]  /*0bd0*/  IMAD.IADD R0, R3, 0x1, R0 ;  /* 0x0000000103007824 */ /* 0x000fe200078e0200 */
[----:B------:R0:W-:Y:S04]  /*0be0*/  STG.E desc[UR8][R10.64], R23 ;  /* 0x000000170a007986 */ /* 0x0001e8000c101908 */
[----:B------:R-:W-:-:S13]  /*0bf0*/  ISETP.GE.AND P0, PT, R0, UR4, PT ;  /* 0x0000000400007c0c */ /* 0x000fda000bf06270 */
[----:B0-----:R-:W-:Y:S05]  /*0c00*/  @!P0 BRA `(.L_x_95) ;  /* 0xfffffff400808947 */ /* 0x001fea000383ffff */
[----:B------:R-:W-:Y:S05]  /*0c10*/  EXIT ;  /* 0x000000000000794d */ /* 0x000fea0003800000 */
        .weak           $__internal_3_$__cuda_sm20_sqrt_rn_f32_slowpath
        .type           $__internal_3_$__cuda_sm20_sqrt_rn_f32_slowpath,@function
        .size           $__internal_3_$__cuda_sm20_sqrt_rn_f32_slowpath,(.L_x_316 - $__internal_3_$__cuda_sm20_sqrt_rn_f32_slowpath)
$__internal_3_$__cuda_sm20_sqrt_rn_f32_slowpath:
        /* <DEDUP_REMOVED lines=20> */
.L_x_96:
[----:B------:R-:W-:Y:S01]  /*0d60*/  MOV R24, R17 ;  /* 0x0000001100187202 */ /* 0x000fe20000000f00 */
[----:B------:R-:W-:Y:S02]  /*0d70*/  HFMA2 R17, -RZ, RZ, 0, 0 ;  /* 0x00000000ff117431 */ /* 0x000fe400000001ff */
[----:B------:R-:W-:-:S04]  /*0d80*/  IMAD.MOV.U32 R16, RZ, RZ, R22 ;  /* 0x000000ffff107224 */ /* 0x000fc800078e0016 */
[----:B------:R-:W-:Y:S05]  /*0d90*/  RET.REL.NODEC R16 `(_Z20query_ball_point_gpuiiifiPKfS0_PiS1_) ;  /* 0xfffffff010987950 */ /* 0x000fea0003c3ffff */
.L_x_97:
        /* <DEDUP_REMOVED lines=14> */
.L_x_316:


//--------------------- .text._Z36query_target_distance_for_points_gpuiiiPKfS0_Pf --------------------------
	.section	.text._Z36query_target_distance_for_points_gpuiiiPKfS0_Pf,"ax",@progbits
	.align	128
        .global         _Z36query_target_distance_for_points_gpuiiiPKfS0_Pf
        .type           _Z36query_target_distance_for_points_gpuiiiPKfS0_Pf,@function
        .size           _Z36query_target_distance_for_points_gpuiiiPKfS0_Pf,(.L_x_319 - _Z36query_target_distance_for_points_gpuiiiPKfS0_Pf)
        .other          _Z36query_target_distance_for_points_gpuiiiPKfS0_Pf,@"STO_CUDA_ENTRY STV_DEFAULT"
_Z36query_target_distance_for_points_gpuiiiPKfS0_Pf:
.text._Z36query_target_distance_for_points_gpuiiiPKfS0_Pf:
[----:B------:R-:W0:Y:S01]  /*0000*/  LDC R1, c[0x0][0x37c] ;  /* 0x0000df00ff017b82 */ /* 0x000e220000000800 */
[----:B------:R-:W1:Y:S07]  /*0010*/  S2R R0, SR_TID.X ;  /* 0x0000000000007919 */ /* 0x000e6e0000002100 */
[----:B------:R-:W1:Y:S01]  /*0020*/  S2UR UR7, SR_CTAID.X ;  /* 0x00000000000779c3 */ /* 0x000e620000002500 */
[----:B------:R-:W2:Y:S01]  /*0030*/  LDCU.64 UR4, c[0x0][0x380] ;  /* 0x00007000ff0477ac */ /* 0x000ea20008000a00 */
[----:B0-----:R-:W-:Y:S01]  /*0040*/  VIADD R1, R1, 0xffffffe0 ;  /* 0xffffffe001017836 */ /* 0x001fe20000000000 */
[----:B------:R-:W0:Y:S05]  /*0050*/  LDCU UR8, c[0x0][0x388] ;  /* 0x00007100ff0877ac */ /* 0x000e2a0008000800 */
[----:B------:R-:W1:Y:S01]  /*0060*/  LDC R9, c[0x0][0x360] ;  /* 0x0000d800ff097b82 */ /* 0x000e620000000800 */
[----:B--2---:R-:W-:-:S04]  /*0070*/  UIMAD UR4, UR5, UR4, URZ ;  /* 0x00000004050472a4 */ /* 0x004fc8000f8e02ff */
[----:B0-----:R-:W-:Y:S01]  /*0080*/  UIMAD UR6, UR4, UR8, URZ ;  /* 0x00000008040672a4 */ /* 0x001fe2000f8e02ff */
[----:B-1----:R-:W-:-:S05]  /*0090*/  IMAD R0, R9, UR7, R0 ;  /* 0x0000000709007c24 */ /* 0x002fca000f8e0200 */
[----:B------:R-:W-:-:S13]  /*00a0*/  ISETP.GE.AND P0, PT, R0, UR6, PT ;  /* 0x0000000600007c0c */ /* 0x000fda000bf06270 */
[----:B------:R-:W-:Y:S05]  /*00b0*/  @P0 EXIT ;  /* 0x000000000000094d */ /* 0x000fea0003800000 */
[----:B------:R-:W-:Y:S01]  /*00c0*/  I2FP.F32.S32 R4, UR8 ;  /* 0x0000000800047c45 */ /* 0x000fe20008201400 */
[----:B------:R-:W-:Y:S01]  /*00d0*/  IMAD.MOV.U32 R2, RZ, RZ, 0x1 ;  /* 0x00000001ff027424 */ /* 0x000fe200078e00ff */
[----:B------:R-:W-:Y:S01]  /*00e0*/  UMOV UR4, 0x54442d18 ;  /* 0x54442d1800047882 */ /* 0x000fe20000000000 */
[----:B------:R-:W-:-:S03]  /*00f0*/  UMOV UR5, 0x401921fb ;  /* 0x401921fb00057882 */ /* 0x000fc60000000000 */
[----:B------:R-:W0:Y:S08]  /*0100*/  F2F.F64.F32 R4, R4 ;  /* 0x0000000400047310 */ /* 0x000e300000201800 */
[----:B0-----:R-:W0:Y:S02]  /*0110*/  MUFU.RCP64H R3, R5 ;  /* 0x0000000500037308 */ /* 0x001e240000001800 */
[----:B0-----:R-:W-:-:S08]  /*0120*/  DFMA R6, -R4, R2, 1 ;  /* 0x3ff000000406742b */ /* 0x001fd00000000102 */
[----:B------:R-:W-:-:S08]  /*0130*/  DFMA R6, R6, R6, R6 ;  /* 0x000000060606722b */ /* 0x000fd00000000006 */
[----:B------:R-:W-:-:S08]  /*0140*/  DFMA R6, R2, R6, R2 ;  /* 0x000000060206722b */ /* 0x000fd00000000002 */
[----:B------:R-:W-:-:S08]  /*0150*/  DFMA R2, -R4, R6, 1 ;  /* 0x3ff000000402742b */ /* 0x000fd00000000106 */
[----:B------:R-:W-:-:S08]  /*0160*/  DFMA R2, R6, R2, R6 ;  /* 0x000000020602722b */ /* 0x000fd00000000006 */
[----:B------:R-:W-:-:S08]  /*0170*/  DMUL R6, R2, UR4 ;  /* 0x0000000402067c28 */ /* 0x000fd00008000000 */
[----:B------:R-:W-:-:S08]  /*0180*/  DFMA R10, -R4, R6, UR4 ;  /* 0x00000004040a7e2b */ /* 0x000fd00008000106 */
[----:B------:R-:W-:-:S10]  /*0190*/  DFMA R2, R2, R10, R6 ;  /* 0x0000000a0202722b */ /* 0x000fd40000000006 */
[----:B------:R-:W-:-:S05]  /*01a0*/  FFMA R6, RZ, R5, R3 ;  /* 0x00000005ff067223 */ /* 0x000fca0000000003 */
[----:B------:R-:W-:Y:S01]  /*01b0*/  FSETP.GT.AND P0, PT, |R6|, 1.469367938527859385e-39, PT ;  /* 0x001000000600780b */ /* 0x000fe20003f04200 */
[----:B------:R-:W-:-:S12]  /*01c0*/  IMAD.MOV.U32 R6, RZ, RZ, R0 ;  /* 0x000000ffff067224 */ /* 0x000fd800078e0000 */
[----:B------:R-:W-:Y:S05]  /*01d0*/  @P0 BRA `(.L_x_98) ;  /* 0x0000000000100947 */ /* 0x000fea0003800000 */
[----:B------:R-:W-:-:S07]  /*01e0*/  MOV R0, 0x200 ;  /* 0x0000020000007802 */ /* 0x000fce0000000f00 */
[----:B------:R-:W-:Y:S05]  /*01f0*/  CALL.REL.NOINC `($__internal_4_$__cuda_sm20_div_rn_f64_full) ;  /* 0x0000003400bc7944 */ /* 0x000fea0003c00000 */
[----:B------:R-:W-:Y:S01]  /*0200*/  IMAD.MOV.U32 R2, RZ, RZ, R14 ;  /* 0x000000ffff027224 */ /* 0x000fe200078e000e */
[----:B------:R-:W-:-:S07]  /*0210*/  MOV R3, R15 ;  /* 0x0000000f00037202 */ /* 0x000fce0000000f00 */
.L_x_98:
[----:B------:R-:W0:Y:S01]  /*0220*/  LDCU UR4, c[0x0][0x370] ;  /* 0x00006e00ff0477ac */ /* 0x000e220008000800 */
[----:B------:R1:W2:Y:S01]  /*0230*/  F2F.F32.F64 R7, R2 ;  /* 0x0000000200077310 */ /* 0x0002a20000301000 */
[----:B------:R-:W3:Y:S01]  /*0240*/  LDCU.64 UR8, c[0x0][0x358] ;  /* 0x00006b00ff0877ac */ /* 0x000ee20008000a00 */
[----:B012---:R-:W-:-:S07]  /*0250*/  IMAD R9, R9, UR4, RZ ;  /* 0x0000000409097c24 */ /* 0x007fce000f8e02ff */
.L_x_163:
[----:B------:R-:W0:Y:S08]  /*0260*/  LDC R5, c[0x0][0x388] ;  /* 0x0000e200ff057b82 */ /* 0x000e300000000800 */
[----:B------:R-:W1:Y:S01]  /*0270*/  LDC.64 R14, c[0x0][0x398] ;  /* 0x0000e600ff0e7b82 */ /* 0x000e620000000a00 */
[----:B0-----:R-:W-:-:S04]  /*0280*/  IABS R11, R5 ;  /* 0x00000005000b7213 */ /* 0x001fc80000000000 */
[----:B------:R-:W0:Y:S08]  /*0290*/  I2F.RP R4, R11 ;  /* 0x0000000b00047306 */ /* 0x000e300000209400 */
[----:B0-----:R-:W0:Y:S02]  /*02a0*/  MUFU.RCP R4, R4 ;  /* 0x0000000400047308 */ /* 0x001e240000001000 */
[----:B0-----:R-:W-:-:S06]  /*02b0*/  VIADD R2, R4, 0xffffffe ;  /* 0x0ffffffe04027836 */ /* 0x001fcc0000000000 */
[----:B------:R0:W2:Y:S02]  /*02c0*/  F2I.FTZ.U32.TRUNC.NTZ R3, R2 ;  /* 0x0000000200037305 */ /* 0x0000a4000021f000 */
[----:B0-----:R-:W-:Y:S02]  /*02d0*/  IMAD.MOV.U32 R2, RZ, RZ, RZ ;  /* 0x000000ffff027224 */ /* 0x001fe400078e00ff */
[----:B--2---:R-:W-:-:S04]  /*02e0*/  IMAD.MOV R8, RZ, RZ, -R3 ;  /* 0x000000ffff087224 */ /* 0x004fc800078e0a03 */
[----:B------:R-:W-:Y:S01]  /*02f0*/  IMAD R13, R8, R11, RZ ;  /* 0x0000000b080d7224 */ /* 0x000fe200078e02ff */
[----:B------:R-:W-:-:S03]  /*0300*/  IABS R8, R6 ;  /* 0x0000000600087213 */ /* 0x000fc60000000000 */
[----:B------:R-:W-:Y:S01]  /*0310*/  IMAD.HI.U32 R3, R3, R13, R2 ;  /* 0x0000000d03037227 */ /* 0x000fe200078e0002 */
[----:B------:R-:W-:-:S04]  /*0320*/  LOP3.LUT R2, R6, R5, RZ, 0x3c, !PT ;  /* 0x0000000506027212 */ /* 0x000fc800078e3cff */
[----:B------:R-:W-:Y:S01]  /*0330*/  ISETP.GE.AND P2, PT, R2, RZ, PT ;  /* 0x000000ff0200720c */ /* 0x000fe20003f46270 */
[----:B------:R-:W-:-:S05]  /*0340*/  IMAD.HI.U32 R3, R3, R8, RZ ;  /* 0x0000000803037227 */ /* 0x000fca00078e00ff */
[----:B------:R-:W-:-:S05]  /*0350*/  IADD3 R4, PT, PT, -R3, RZ, RZ ;  /* 0x000000ff03047210 */ /* 0x000fca0007ffe1ff */
[----:B------:R-:W-:-:S05]  /*0360*/  IMAD R4, R11, R4, R8 ;  /* 0x000000040b047224 */ /* 0x000fca00078e0208 */
[----:B------:R-:W-:-:S13]  /*0370*/  ISETP.GT.U32.AND P1, PT, R11, R4, PT ;  /* 0x000000040b00720c */ /* 0x000fda0003f24070 */
[----:B------:R-:W-:Y:S02]  /*0380*/  @!P1 IMAD.IADD R4, R4, 0x1, -R11 ;  /* 0x0000000104049824 */ /* 0x000fe400078e0a0b */
[----:B------:R-:W-:Y:S01]  /*0390*/  @!P1 VIADD R3, R3, 0x1 ;  /* 0x0000000103039836 */ /* 0x000fe20000000000 */
[----:B------:R-:W-:Y:S02]  /*03a0*/  ISETP.NE.AND P1, PT, R5, RZ, PT ;  /* 0x000000ff0500720c */ /* 0x000fe40003f25270 */
[----:B------:R-:W-:Y:S02]  /*03b0*/  ISETP.GE.U32.AND P0, PT, R4, R11, PT ;  /* 0x0000000b0400720c */ /* 0x000fe40003f06070 */
[----:B------:R-:W0:Y:S11]  /*03c0*/  LDC.64 R10, c[0x0][0x390] ;  /* 0x0000e400ff0a7b82 */ /* 0x000e360000000a00 */
[----:B------:R-:W-:-:S05]  /*03d0*/  @P0 VIADD R3, R3, 0x1 ;  /* 0x0000000103030836 */ /* 0x000fca0000000000 */
[----:B------:R-:W-:-:S05]  /*03e0*/  MOV R4, R3 ;  /* 0x0000000300047202 */ /* 0x000fca0000000f00 */
[----:B------:R-:W-:Y:S01]  /*03f0*/  @!P2 IMAD.MOV R4, RZ, RZ, -R4 ;  /* 0x000000ffff04a224 */ /* 0x000fe200078e0a04 */
[----:B------:R-:W-:-:S05]  /*0400*/  @!P1 LOP3.LUT R4, RZ, R5, RZ, 0x33, !PT ;  /* 0x00000005ff049212 */ /* 0x000fca00078e33ff */
[----:B------:R-:W-:-:S04]  /*0410*/  IMAD R3, R4, 0x7, RZ ;  /* 0x0000000704037824 */ /* 0x000fc800078e02ff */
[----:B-1----:R-:W-:-:S05]  /*0420*/  IMAD.WIDE R14, R3, 0x4, R14 ;  /* 0x00000004030e7825 */ /* 0x002fca00078e020e */
[----:B---3--:R-:W2:Y:S01]  /*0430*/  LDG.E R12, desc[UR8][R14.64+0x18] ;  /* 0x000018080e0c7981 */ /* 0x008ea2000c1e1900 */
[----:B------:R-:W-:-:S03]  /*0440*/  IMAD R3, R4, 0x3, RZ ;  /* 0x0000000304037824 */ /* 0x000fc600078e02ff */
[----:B------:R1:W5:Y:S01]  /*0450*/  LDG.E R8, desc[UR8][R14.64+0xc] ;  /* 0x00000c080e087981 */ /* 0x000362000c1e1900 */
[----:B0-----:R-:W-:-:S03]  /*0460*/  IMAD.WIDE R10, R3, 0x4, R10 ;  /* 0x00000004030a7825 */ /* 0x001fc600078e020a */
[----:B------:R1:W5:Y:S04]  /*0470*/  LDG.E R2, desc[UR8][R14.64+0x14] ;  /* 0x000014080e027981 */ /* 0x000368000c1e1900 */
[----:B------:R1:W5:Y:S04]  /*0480*/  LDG.E R13, desc[UR8][R10.64] ;  /* 0x000000080a0d7981 */ /* 0x000368000c1e1900 */
[----:B------:R1:W5:Y:S01]  /*0490*/  LDG.E R3, desc[UR8][R10.64+0x8] ;  /* 0x000008080a037981 */ /* 0x000362000c1e1900 */
[----:B------:R-:W-:-:S04]  /*04a0*/  IMAD.MOV R4, RZ, RZ, -R4 ;  /* 0x000000ffff047224 */ /* 0x000fc800078e0a04 */
[----:B------:R-:W-:-:S05]  /*04b0*/  IMAD R5, R5, R4, R6 ;  /* 0x0000000405057224 */ /* 0x000fca00078e0206 */
[----:B------:R-:W-:Y:S01]  /*04c0*/  I2FP.F32.S32 R5, R5 ;  /* 0x0000000500057245 */ /* 0x000fe20000201400 */
[----:B------:R-:W-:Y:S04]  /*04d0*/  BSSY.RECONVERGENT B0, `(.L_x_99) ;  /* 0x0000039000007945 */ /* 0x000fe80003800200 */
[----:B--2---:R-:W-:-:S04]  /*04e0*/  FFMA R4, R7, R5, R12 ;  /* 0x0000000507047223 */ /* 0x004fc8000000000c */
[----:B------:R-:W-:-:S05]  /*04f0*/  FADD R4, R4, 6.2831854820251464844 ;  /* 0x40c90fdb04047421 */ /* 0x000fca0000000000 */
[C---:B------:R-:W-:Y:S01]  /*0500*/  FSETP.GEU.AND P0, PT, |R4|.reuse, 6.2831854820251464844, PT ;  /* 0x40c90fdb0400780b */ /* 0x040fe20003f0e200 */
[----:B------:R-:W-:-:S12]  /*0510*/  FADD R5, |R4|, -RZ ;  /* 0x800000ff04057221 */ /* 0x000fd80000000200 */
[----:B-1----:R-:W-:Y:S05]  /*0520*/  @!P0 BRA `(.L_x_100) ;  /* 0x0000000000cc8947 */ /* 0x002fea0003800000 */
[----:B------:R-:W-:-:S13]  /*0530*/  FSETP.GTU.AND P0, PT, R5, 52707180, PT ;  /* 0x4c490fdb0500780b */ /* 0x000fda0003f0c000 */
[----:B------:R-:W-:Y:S05]  /*0540*/  @P0 BRA `(.L_x_101) ;  /* 0x00000000005c0947 */ /* 0x000fea0003800000 */
[----:B------:R-:W-:Y:S01]  /*0550*/  FMUL R10, R5, 0.15915493667125701904 ;  /* 0x3e22f983050a7820 */ /* 0x000fe20000400000 */
[----:B------:R-:W-:Y:S05]  /*0560*/  BSSY.RECONVERGENT B1, `(.L_x_102) ;  /* 0x0000013000017945 */ /* 0x000fea0003800200 */
[----:B------:R-:W0:Y:S02]  /*0570*/  FRND.TRUNC R10, R10 ;  /* 0x0000000a000a7307 */ /* 0x000e24000020d000 */
[----:B0-----:R-:W-:-:S05]  /*0580*/  FFMA R12, R10, -6.2831854820251464844, R5 ;  /* 0xc0c90fdb0a0c7823 */ /* 0x001fca0000000005 */
[----:B------:R-:W-:-:S13]  /*0590*/  ISETP.GE.U32.AND P0, PT, R12, 0x40c90fdb, PT ;  /* 0x40c90fdb0c00780c */ /* 0x000fda0003f06070 */
[----:B------:R-:W-:Y:S05]  /*05a0*/  @!P0 BRA `(.L_x_103) ;  /* 0x0000000000388947 */ /* 0x000fea0003800000 */
[----:B------:R-:W-:-:S04]  /*05b0*/  ISETP.GE.U32.AND P0, PT, R12, -0x7fffffff, PT ;  /* 0x800000010c00780c */ /* 0x000fc80003f06070 */
[----:B------:R-:W-:-:S09]  /*05c0*/  FSETP.GEU.OR P1, PT, R12, -6.2831854820251464844, !P0 ;  /* 0xc0c90fdb0c00780b */ /* 0x000fd2000472e400 */
[----:B------:R-:W-:-:S04]  /*05d0*/  @P0 FADD R11, R10, -1 ;  /* 0xbf8000000a0b0421 */ /* 0x000fc80000000000 */
[----:B------:R-:W-:-:S04]  /*05e0*/  @!P1 FADD R11, R11, -1 ;  /* 0xbf8000000b0b9421 */ /* 0x000fc80000000000 */
[----:B------:R-:W-:Y:S01]  /*05f0*/  @P0 IMAD.MOV.U32 R10, RZ, RZ, R11 ;  /* 0x000000ffff0a0224 */ /* 0x000fe200078e000b */
[----:B------:R-:W-:Y:S06]  /*0600*/  @P0 BRA `(.L_x_103) ;  /* 0x0000000000200947 */ /* 0x000fec0003800000 */
[----:B------:R-:W-:Y:S01]  /*0610*/  FSETP.GE.AND P0, PT, R12, 12.566370964050292969, PT ;  /* 0x41490fdb0c00780b */ /* 0x000fe20003f06000 */
[----:B------:R-:W-:-:S12]  /*0620*/  FADD R10, R10, 1 ;  /* 0x3f8000000a0a7421 */ /* 0x000fd80000000000 */
[----:B------:R-:W-:-:S05]  /*0630*/  @P0 MOV R11, 0x40c90fdb ;  /* 0x40c90fdb000b0802 */ /* 0x000fca0000000f00 */
[----:B------:R-:W-:-:S05]  /*0640*/  @P0 FFMA R11, R11, -3, R12 ;  /* 0xc04000000b0b0823 */ /* 0x000fca000000000c */
[----:B------:R-:W-:Y:S01]  /*0650*/  FSETP.GE.AND P1, PT, R11, RZ, P0 ;  /* 0x000000ff0b00720b */ /* 0x000fe20000726000 */
[----:B------:R-:W-:-:S12]  /*0660*/  @P0 FADD R11, R10, 1 ;  /* 0x3f8000000a0b0421 */ /* 0x000fd80000000000 */
[----:B------:R-:W-:-:S04]  /*0670*/  @P1 FADD R11, R11, 1 ;  /* 0x3f8000000b0b1421 */ /* 0x000fc80000000000 */
[----:B------:R-:W-:-:S07]  /*0680*/  @P0 IMAD.MOV.U32 R10, RZ, RZ, R11 ;  /* 0x000000ffff0a0224 */ /* 0x000fce00078e000b */
.L_x_103:
[----:B------:R-:W-:Y:S05]  /*0690*/  BSYNC.RECONVERGENT B1 ;  /* 0x0000000000017941 */ /* 0x000fea0003800200 */
.L_x_102:
[----:B------:R-:W-:Y:S01]  /*06a0*/  FFMA R5, R10, -6.2831854820251464844, R5 ;  /* 0xc0c90fdb0a057823 */ /* 0x000fe20000000005 */
[----:B------:R-:W-:Y:S06]  /*06b0*/  BRA `(.L_x_100) ;  /* 0x0000000000687947 */ /* 0x000fec0003800000 */
.L_x_101:
[C---:B------:R-:W-:Y:S01]  /*06c0*/  LOP3.LUT R10, R5.reuse, 0xff800000, RZ, 0xc0, !PT ;  /* 0xff800000050a7812 */ /* 0x040fe200078ec0ff */
[----:B------:R-:W-:Y:S01]  /*06d0*/  IMAD.MOV.U32 R14, RZ, RZ, 0x7fffffff ;  /* 0x7fffffffff0e7424 */ /* 0x000fe200078e00ff */
[C---:B------:R-:W-:Y:S01]  /*06e0*/  ISETP.GT.U32.AND P0, PT, R5.reuse, 0x7f7fffff, PT ;  /* 0x7f7fffff0500780c */ /* 0x040fe20003f04070 */
[----:B------:R-:W-:Y:S02]  /*06f0*/  BSSY.RECONVERGENT B1, `(.L_x_104) ;  /* 0x0000014000017945 */ /* 0x000fe40003800200 */
[----:B------:R-:W-:Y:S01]  /*0700*/  VIADD R11, R10, 0xbf800000 ;  /* 0xbf8000000a0b7836 */ /* 0x000fe20000000000 */
[----:B------:R-:W-:Y:S02]  /*0710*/  LOP3.LUT R10, R5, 0x7fffff, RZ, 0xc0, !PT ;  /* 0x007fffff050a7812 */ /* 0x000fe400078ec0ff */
[----:B------:R-:W-:Y:S02]  /*0720*/  FSEL R14, R14, 33554432, P0 ;  /* 0x4c0000000e0e7808 */ /* 0x000fe40000000000 */
[----:B------:R-:W-:-:S02]  /*0730*/  ISETP.NE.AND P1, PT, R11, RZ, PT ;  /* 0x000000ff0b00720c */ /* 0x000fc40003f25270 */
[----:B------:R-:W-:-:S11]  /*0740*/  LOP3.LUT R10, R10, 0x3f800000, RZ, 0xfc, !PT ;  /* 0x3f8000000a0a7812 */ /* 0x000fd600078efcff */
[----:B------:R-:W-:Y:S05]  /*0750*/  @!P1 BRA `(.L_x_105) ;  /* 0x0000000000349947 */ /* 0x000fea0003800000 */
.L_x_106:
[----:B------:R-:W-:-:S04]  /*0760*/  VIMNMX.U32 R5, PT, PT, R11, 0xb800000, PT ;  /* 0x0b8000000b057848 */ /* 0x000fc80003fe0000 */
[----:B------:R-:W-:Y:S01]  /*0770*/  IADD3 R10, PT, PT, R5, R10, RZ ;  /* 0x0000000a050a7210 */ /* 0x000fe20007ffe0ff */
[----:B------:R-:W-:-:S04]  /*0780*/  IMAD.IADD R11, R11, 0x1, -R5 ;  /* 0x000000010b0b7824 */ /* 0x000fc800078e0a05 */
[----:B------:R-:W-:Y:S01]  /*0790*/  FMUL R15, R10, 0.63661974668502807617 ;  /* 0x3f22f9830a0f7820 */ /* 0x000fe20000400000 */
[----:B------:R-:W-:-:S03]  /*07a0*/  ISETP.NE.AND P1, PT, R11, RZ, PT ;  /* 0x000000ff0b00720c */ /* 0x000fc60003f25270 */
[----:B------:R-:W-:-:S04]  /*07b0*/  FFMA R12, R15, -1.5707963705062866211, R10 ;  /* 0xbfc90fdb0f0c7823 */ /* 0x000fc8000000000a */
[----:B------:R-:W-:-:S04]  /*07c0*/  FFMA R15, R12, 0.63661974668502807617, R15 ;  /* 0x3f22f9830c0f7823 */ /* 0x000fc8000000000f */
[----:B------:R-:W-:-:S04]  /*07d0*/  FFMA R12, R15, -1.5707963705062866211, R10 ;  /* 0xbfc90fdb0f0c7823 */ /* 0x000fc8000000000a */
[----:B------:R-:W-:-:S04]  /*07e0*/  FFMA.RZ R12, R12, 0.63661974668502807617, R15 ;  /* 0x3f22f9830c0c7823 */ /* 0x000fc8000000c00f */
[----:B------:R-:W0:Y:S02]  /*07f0*/  FRND.TRUNC R15, R12 ;  /* 0x0000000c000f7307 */ /* 0x000e24000020d000 */
[----:B0-----:R-:W-:-:S05]  /*0800*/  FFMA R10, R15, -1.5707963705062866211, R10 ;  /* 0xbfc90fdb0f0a7823 */ /* 0x001fca000000000a */
[----:B------:R-:W-:-:S13]  /*0810*/  ISETP.NE.AND P0, PT, R10, RZ, PT ;  /* 0x000000ff0a00720c */ /* 0x000fda0003f05270 */
[----:B------:R-:W-:Y:S05]  /*0820*/  @P0 BRA P1, `(.L_x_106) ;  /* 0xfffffffc00cc0947 */ /* 0x000fea000083ffff */
.L_x_105:
[----:B------:R-:W-:Y:S05]  /*0830*/  BSYNC.RECONVERGENT B1 ;  /* 0x0000000000017941 */ /* 0x000fea0003800200 */
.L_x_104:
[----:B------:R-:W-:-:S04]  /*0840*/  FMUL R5, R10, 1.1920928955078125e-07 ;  /* 0x340000000a057820 */ /* 0x000fc80000400000 */
[----:B------:R-:W-:-:S07]  /*0850*/  FMUL R5, R14, R5 ;  /* 0x000000050e057220 */ /* 0x000fce0000400000 */
.L_x_100:
[----:B------:R-:W-:Y:S05]  /*0860*/  BSYNC.RECONVERGENT B0 ;  /* 0x0000000000007941 */ /* 0x000fea0003800200 */
.L_x_99:
[C---:B------:R-:W-:Y:S01]  /*0870*/  FSETP.NAN.AND P0, PT, |R5|.reuse, |R5|, PT ;  /* 0x400000050500720b */ /* 0x040fe20003f08200 */
[----:B------:R-:W-:Y:S01]  /*0880*/  BSSY.RECONVERGENT B0, `(.L_x_107) ;  /* 0x00002ff000007945 */ /* 0x000fe20003800200 */
[----:B------:R-:W-:-:S04]  /*0890*/  LOP3.LUT R4, R5, 0x80000000, R4, 0xb8, !PT ;  /* 0x8000000005047812 */ /* 0x000fc800078eb804 */
[----:B------:R-:W-:Y:S01]  /*08a0*/  FSEL R11, R5, R4, P0 ;  /* 0x00000004050b7208 */ /* 0x000fe20000000000 */
[----:B------:R-:W-:Y:S02]  /*08b0*/  IMAD.MOV.U32 R4, RZ, RZ, 0x54442d18 ;  /* 0x54442d18ff047424 */ /* 0x000fe400078e00ff */
[----:B------:R-:W-:Y:S01]  /*08c0*/  IMAD.MOV.U32 R5, RZ, RZ, 0x3ff921fb ;  /* 0x3ff921fbff057424 */ /* 0x000fe200078e00ff */
[----:B------:R-:W0:Y:S05]  /*08d0*/  F2F.F64.F32 R16, R11 ;  /* 0x0000000b00107310 */ /* 0x000e2a0000201800 */
[----:B0-----:R-:W-:-:S14]  /*08e0*/  DSETP.GEU.AND P0, PT, R16, R4, PT ;  /* 0x000000041000722a */ /* 0x001fdc0003f0e000 */
[----:B------:R-:W-:Y:S05]  /*08f0*/  @P0 BRA `(.L_x_108) ;  /* 0x0000000800e80947 */ /* 0x000fea0003800000 */
[C---:B------:R-:W-:Y:S01]  /*0900*/  FMUL R4, R11.reuse, 0.63661974668502807617 ;  /* 0x3f22f9830b047820 */ /* 0x040fe20000400000 */
[----:B------:R-:W-:Y:S01]  /*0910*/  FSETP.GE.AND P2, PT, |R11|, 105615, PT ;  /* 0x47ce47800b00780b */ /* 0x000fe20003f46200 */
[----:B-----5:R-:W-:Y:S01]  /*0920*/  FFMA R0, R2, 0.5, -R3 ;  /* 0x3f00000002007823 */ /* 0x020fe20000000803 */
[----:B------:R-:W-:Y:S03]  /*0930*/  BSSY.RECONVERGENT B1, `(.L_x_109) ;  /* 0x000003d000017945 */ /* 0x000fe60003800200 */
[----:B------:R-:W0:Y:S01]  /*0940*/  F2I.NTZ R4, R4 ;  /* 0x0000000400047305 */ /* 0x000e220000203100 */
[----:B------:R-:W-:Y:S01]  /*0950*/  FADD R0, |R0|, -RZ ;  /* 0x800000ff00007221 */ /* 0x000fe20000000200 */
[-C--:B0-----:R-:W-:Y:S02]  /*0960*/  I2FP.F32.S32 R12, R4.reuse ;  /* 0x00000004000c7245 */ /* 0x081fe40000201400 */
[----:B------:R-:W-:-:S03]  /*0970*/  MOV R16, R4 ;  /* 0x0000000400107202 */ /* 0x000fc60000000f00 */
[----:B------:R-:W-:-:S04]  /*0980*/  FFMA R5, R12, -1.5707962512969970703, R11 ;  /* 0xbfc90fda0c057823 */ /* 0x000fc8000000000b */
[----:B------:R-:W-:-:S04]  /*0990*/  FFMA R5, R12, -7.5497894158615963534e-08, R5 ;  /* 0xb3a221680c057823 */ /* 0x000fc80000000005 */
[----:B------:R-:W-:-:S04]  /*09a0*/  FFMA R12, R12, -5.3903029534742383927e-15, R5 ;  /* 0xa7c234c50c0c7823 */ /* 0x000fc80000000005 */
[----:B------:R-:W-:Y:S01]  /*09b0*/  IMAD.MOV.U32 R2, RZ, RZ, R12 ;  /* 0x000000ffff027224 */ /* 0x000fe200078e000c */
[----:B------:R-:W-:Y:S06]  /*09c0*/  @!P2 BRA `(.L_x_110) ;  /* 0x0000000000cca947 */ /* 0x000fec0003800000 */
[----:B------:R-:W-:-:S13]  /*09d0*/  FSETP.NEU.AND P0, PT, |R11|, +INF , PT ;  /* 0x7f8000000b00780b */ /* 0x000fda0003f0d200 */
[----:B------:R-:W-:Y:S01]  /*09e0*/  @!P0 FMUL R2, RZ, R11 ;  /* 0x0000000bff028220 */ /* 0x000fe20000400000 */
[----:B------:R-:W-:Y:S01]  /*09f0*/  @!P0 IMAD.MOV.U32 R4, RZ, RZ, RZ ;  /* 0x000000ffff048224 */ /* 0x000fe200078e00ff */
[----:B------:R-:W-:Y:S06]  /*0a00*/  @!P0 BRA `(.L_x_110) ;  /* 0x0000000000bc8947 */ /* 0x000fec0003800000 */
[----:B------:R-:W0:Y:S01]  /*0a10*/  LDC.64 R2, c[0x4][RZ] ;  /* 0x01000000ff027b82 */ /* 0x000e220000000a00 */
[----:B------:R-:W-:Y:S01]  /*0a20*/  IMAD.SHL.U32 R4, R11, 0x100, RZ ;  /* 0x000001000b047824 */ /* 0x000fe200078e00ff */
[----:B------:R-:W-:Y:S01]  /*0a30*/  MOV R10, RZ ;  /* 0x000000ff000a7202 */ /* 0x000fe20000000f00 */
[----:B------:R-:W-:Y:S01]  /*0a40*/  IMAD.MOV.U32 R17, RZ, RZ, RZ ;  /* 0x000000ffff117224 */ /* 0x000fe200078e00ff */
[----:B------:R-:W-:Y:S02]  /*0a50*/  UMOV UR4, URZ ;  /* 0x000000ff00047c82 */ /* 0x000fe40008000000 */
[----:B------:R-:W-:-:S07]  /*0a60*/  LOP3.LUT R21, R4, 0x80000000, RZ, 0xfc, !PT ;  /* 0x8000000004157812 */ /* 0x000fce00078efcff */
.L_x_111:
[----:B0-----:R-:W-:-:S05]  /*0a70*/  IMAD.WIDE.U32 R14, R17, 0x4, R2 ;  /* 0x00000004110e7825 */ /* 0x001fca00078e0002 */
[----:B------:R-:W2:Y:S01]  /*0a80*/  LDG.E.CONSTANT R4, desc[UR8][R14.64] ;  /* 0x000000080e047981 */ /* 0x000ea2000c1e9900 */
[C---:B-1----:R-:W-:Y:S02]  /*0a90*/  IMAD R18, R17.reuse, 0x4, R1 ;  /* 0x0000000411127824 */ /* 0x042fe400078e0201 */
[----:B------:R-:W-:-:S05]  /*0aa0*/  VIADD R17, R17, 0x1 ;  /* 0x0000000111117836 */ /* 0x000fca0000000000 */
[----:B------:R-:W-:Y:S01]  /*0ab0*/  ISETP.NE.AND P0, PT, R17, 0x6, PT ;  /* 0x000000061100780c */ /* 0x000fe20003f05270 */
[----:B--2---:R-:W-:-:S03]  /*0ac0*/  IMAD.WIDE.U32 R4, R4, R21, RZ ;  /* 0x0000001504047225 */ /* 0x004fc600078e00ff */
[----:B------:R-:W-:-:S04]  /*0ad0*/  IADD3 R19, P1, PT, R4, R10, RZ ;  /* 0x0000000a04137210 */ /* 0x000fc80007f3e0ff */
[----:B------:R-:W-:Y:S01]  /*0ae0*/  IADD3.X R10, PT, PT, R5, UR4, RZ, P1, !PT ;  /* 0x00000004050a7c10 */ /* 0x000fe20008ffe4ff */
[----:B------:R1:W-:Y:S04]  /*0af0*/  STL [R18], R19 ;  /* 0x0000001312007387 */ /* 0x0003e80000100800 */
[----:B------:R-:W-:Y:S05]  /*0b00*/  @P0 BRA `(.L_x_111) ;  /* 0xfffffffc00d80947 */ /* 0x000fea000383ffff */
[----:B------:R-:W-:Y:S01]  /*0b10*/  SHF.R.U32.HI R5, RZ, 0x17, R11 ;  /* 0x00000017ff057819 */ /* 0x000fe2000001160b */
[----:B------:R0:W-:Y:S03]  /*0b20*/  STL [R1+0x18], R10 ;  /* 0x0000180a01007387 */ /* 0x0001e60000100800 */
[C---:B------:R-:W-:Y:S02]  /*0b30*/  LOP3.LUT R2, R5.reuse, 0xe0, RZ, 0xc0, !PT ;  /* 0x000000e005027812 */ /* 0x040fe400078ec0ff */
[----:B------:R-:W-:Y:S02]  /*0b40*/  LOP3.LUT P0, RZ, R5, 0x1f, RZ, 0xc0, !PT ;  /* 0x0000001f05ff7812 */ /* 0x000fe4000780c0ff */
[----:B------:R-:W-:-:S04]  /*0b50*/  IADD3 R2, PT, PT, R2, -0x80, RZ ;  /* 0xffffff8002027810 */ /* 0x000fc80007ffe0ff */
[----:B------:R-:W-:-:S05]  /*0b60*/  SHF.R.U32.HI R2, RZ, 0x5, R2 ;  /* 0x00000005ff027819 */ /* 0x000fca0000011602 */
[----:B------:R-:W-:-:S05]  /*0b70*/  IMAD R17, R2, -0x4, R1 ;  /* 0xfffffffc02117824 */ /* 0x000fca00078e0201 */
[----:B------:R-:W2:Y:S04]  /*0b80*/  LDL R2, [R17+0x18] ;  /* 0x0000180011027983 */ /* 0x000ea80000100800 */
[----:B------:R-:W2:Y:S04]  /*0b90*/  LDL R3, [R17+0x14] ;  /* 0x0000140011037983 */ /* 0x000ea80000100800 */
[----:B------:R-:W3:Y:S01]  /*0ba0*/  @P0 LDL R4, [R17+0x10] ;  /* 0x0000100011040983 */ /* 0x000ee20000100800 */
[----:B------:R-:W-:Y:S01]  /*0bb0*/  LOP3.LUT R5, R5, 0x1f, RZ, 0xc0, !PT ;  /* 0x0000001f05057812 */ /* 0x000fe200078ec0ff */
[----:B------:R-:W-:Y:S01]  /*0bc0*/  UMOV UR4, 0x54442d19 ;  /* 0x54442d1900047882 */ /* 0x000fe20000000000 */
[----:B------:R-:W-:-:S02]  /*0bd0*/  UMOV UR5, 0x3bf921fb ;  /* 0x3bf921fb00057882 */ /* 0x000fc40000000000 */
[-C--:B--2---:R-:W-:Y:S02]  /*0be0*/  @P0 SHF.L.W.U32.HI R2, R3, R5.reuse, R2 ;  /* 0x0000000503020219 */ /* 0x084fe40000010e02 */
[----:B---3--:R-:W-:Y:S02]  /*0bf0*/  @P0 SHF.L.W.U32.HI R3, R4, R5, R3 ;  /* 0x0000000504030219 */ /* 0x008fe40000010e03 */
[----:B------:R-:W-:Y:S02]  /*0c00*/  ISETP.GE.AND P0, PT, R11, RZ, PT ;  /* 0x000000ff0b00720c */ /* 0x000fe40003f06270 */
[C---:B------:R-:W-:Y:S01]  /*0c10*/  SHF.L.W.U32.HI R4, R3.reuse, 0x2, R2 ;  /* 0x0000000203047819 */ /* 0x040fe20000010e02 */
[----:B------:R-:W-:-:S03]  /*0c20*/  IMAD.SHL.U32 R3, R3, 0x4, RZ ;  /* 0x0000000403037824 */ /* 0x000fc600078e00ff */
[----:B------:R-:W-:-:S04]  /*0c30*/  SHF.R.S32.HI R5, RZ, 0x1f, R4 ;  /* 0x0000001fff057819 */ /* 0x000fc80000011404 */
[C---:B------:R-:W-:Y:S02]  /*0c40*/  LOP3.LUT R14, R5.reuse, R3, RZ, 0x3c, !PT ;  /* 0x00000003050e7212 */ /* 0x040fe400078e3cff */
[----:B------:R-:W-:Y:S02]  /*0c50*/  LOP3.LUT R15, R5, R4, RZ, 0x3c, !PT ;  /* 0x00000004050f7212 */ /* 0x000fe400078e3cff */
[----:B------:R-:W-:Y:S02]  /*0c60*/  SHF.R.U32.HI R3, RZ, 0x1e, R2 ;  /* 0x0000001eff037819 */ /* 0x000fe40000011602 */
[C---:B------:R-:W-:Y:S02]  /*0c70*/  LOP3.LUT R2, R4.reuse, R11, RZ, 0x3c, !PT ;  /* 0x0000000b04027212 */ /* 0x040fe400078e3cff */
[----:B------:R-:W1:Y:S01]  /*0c80*/  I2F.F64.S64 R14, R14 ;  /* 0x0000000e000e7312 */ /* 0x000e620000301c00 */
[----:B------:R-:W-:Y:S02]  /*0c90*/  LEA.HI R4, R4, R3, RZ, 0x1 ;  /* 0x0000000304047211 */ /* 0x000fe400078f08ff */
[----:B------:R-:W-:-:S03]  /*0ca0*/  ISETP.GE.AND P1, PT, R2, RZ, PT ;  /* 0x000000ff0200720c */ /* 0x000fc60003f26270 */
[----:B------:R-:W-:-:S04]  /*0cb0*/  IMAD.MOV R2, RZ, RZ, -R4 ;  /* 0x000000ffff027224 */ /* 0x000fc800078e0a04 */
[----:B------:R-:W-:Y:S01]  /*0cc0*/  @!P0 IMAD.MOV.U32 R4, RZ, RZ, R2 ;  /* 0x000000ffff048224 */ /* 0x000fe200078e0002 */
[----:B-1----:R-:W-:-:S10]  /*0cd0*/  DMUL R18, R14, UR4 ;  /* 0x000000040e127c28 */ /* 0x002fd40008000000 */
[----:B------:R-:W1:Y:S02]  /*0ce0*/  F2F.F32.F64 R18, R18 ;  /* 0x0000001200127310 */ /* 0x000e640000301000 */
[----:B01----:R-:W-:-:S07]  /*0cf0*/  FSEL R2, -R18, R18, !P1 ;  /* 0x0000001212027208 */ /* 0x003fce0004800100 */
.L_x_110:
[----:B------:R-:W-:Y:S05]  /*0d00*/  BSYNC.RECONVERGENT B1 ;  /* 0x0000000000017941 */ /* 0x000fea0003800200 */
.L_x_109:
[----:B------:R-:W-:Y:S01]  /*0d10*/  MOV R5, R2 ;  /* 0x0000000200057202 */ /* 0x000fe20000000f00 */
[----:B------:R-:W-:Y:S01]  /*0d20*/  IMAD.MOV.U32 R3, RZ, RZ, 0x3c190000 ;  /* 0x3c190000ff037424 */ /* 0x000fe200078e00ff */
[----:B------:R-:W-:Y:S01]  /*0d30*/  LOP3.LUT R4, R4, 0x1, RZ, 0xc0, !PT ;  /* 0x0000000104047812 */ /* 0x000fe200078ec0ff */
[----:B------:R-:W-:Y:S01]  /*0d40*/  BSSY.RECONVERGENT B1, `(.L_x_112) ;  /* 0x0000018000017945 */ /* 0x000fe20003800200 */
[C---:B------:R-:W-:Y:S01]  /*0d50*/  FSETP.NEU.AND P0, PT, |R5|.reuse, 0.00049096695147454738617, PT ;  /* 0x3a00b43c0500780b */ /* 0x040fe20003f0d200 */
[----:B------:R-:W-:Y:S01]  /*0d60*/  FMUL R2, R5, R5 ;  /* 0x0000000505027220 */ /* 0x000fe20000400000 */
[----:B------:R-:W-:-:S03]  /*0d70*/  ISETP.NE.U32.AND P1, PT, R4, 0x1, PT ;  /* 0x000000010400780c */ /* 0x000fc60003f25070 */
[----:B------:R-:W-:-:S04]  /*0d80*/  FFMA R3, R2, R3, 0.003265380859375 ;  /* 0x3b56000002037423 */ /* 0x000fc80000000003 */
[----:B------:R-:W-:-:S04]  /*0d90*/  FFMA R3, R2, R3, 0.0242919921875 ;  /* 0x3cc7000002037423 */ /* 0x000fc80000000003 */
[----:B------:R-:W-:-:S04]  /*0da0*/  FFMA R3, R2, R3, 0.053466796875 ;  /* 0x3d5b000002037423 */ /* 0x000fc80000000003 */
[----:B------:R-:W-:-:S04]  /*0db0*/  FFMA R3, R2, R3, 0.13337790966033935547 ;  /* 0x3e08943802037423 */ /* 0x000fc80000000003 */
[C---:B------:R-:W-:Y:S01]  /*0dc0*/  FFMA R3, R2.reuse, R3, 0.33333230018615722656 ;  /* 0x3eaaaa8802037423 */ /* 0x040fe20000000003 */
[----:B------:R-:W-:-:S04]  /*0dd0*/  FMUL R2, R2, R5 ;  /* 0x0000000502027220 */ /* 0x000fc80000400000 */
[----:B------:R-:W-:-:S06]  /*0de0*/  @P0 FFMA R5, R3, R2, R5 ;  /* 0x0000000203050223 */ /* 0x000fcc0000000005 */
[----:B------:R-:W0:Y:S08]  /*0df0*/  @!P1 MUFU.RCP R5, -R5 ;  /* 0x8000000500059308 */ /* 0x000e300000001000 */
[----:B0-----:R-:W0:Y:S08]  /*0e00*/  MUFU.RCP R2, R5 ;  /* 0x0000000500027308 */ /* 0x001e300000001000 */
[----:B------:R-:W1:Y:S01]  /*0e10*/  FCHK P0, R0, R5 ;  /* 0x0000000500007302 */ /* 0x000e620000000000 */
[----:B0-----:R-:W-:-:S04]  /*0e20*/  FFMA R3, -R5, R2, 1 ;  /* 0x3f80000005037423 */ /* 0x001fc80000000102 */
[----:B------:R-:W-:-:S04]  /*0e30*/  FFMA R3, R2, R3, R2 ;  /* 0x0000000302037223 */ /* 0x000fc80000000002 */
[----:B------:R-:W-:-:S04]  /*0e40*/  FFMA R2, R0, R3, RZ ;  /* 0x0000000300027223 */ /* 0x000fc800000000ff */
[----:B------:R-:W-:-:S04]  /*0e50*/  FFMA R4, -R5, R2, R0 ;  /* 0x0000000205047223 */ /* 0x000fc80000000100 */
[----:B------:R-:W-:Y:S01]  /*0e60*/  FFMA R2, R3, R4, R2 ;  /* 0x0000000403027223 */ /* 0x000fe20000000002 */
[----:B-1----:R-:W-:Y:S06]  /*0e70*/  @!P0 BRA `(.L_x_113) ;  /* 0x0000000000108947 */ /* 0x002fec0003800000 */
[----:B------:R-:W-:Y:S01]  /*0e80*/  IMAD.MOV.U32 R3, RZ, RZ, R5 ;  /* 0x000000ffff037224 */ /* 0x000fe200078e0005 */
[----:B------:R-:W-:-:S07]  /*0e90*/  MOV R4, 0xeb0 ;  /* 0x00000eb000047802 */ /* 0x000fce0000000f00 */
[----:B------:R-:W-:Y:S05]  /*0ea0*/  CALL.REL.NOINC `($__internal_6_$__cuda_sm3x_div_rn_noftz_f32_slowpath) ;  /* 0x0000003000207944 */ /* 0x000fea0003c00000 */
[----:B------:R-:W-:-:S07]  /*0eb0*/  IMAD.MOV.U32 R2, RZ, RZ, R5 ;  /* 0x000000ffff027224 */ /* 0x000fce00078e0005 */
.L_x_113:
[----:B------:R-:W-:Y:S05]  /*0ec0*/  BSYNC.RECONVERGENT B1 ;  /* 0x0000000000017941 */ /* 0x000fea0003800200 */
.L_x_112:
[----:B------:R-:W-:Y:S01]  /*0ed0*/  FFMA R5, R8, 0.5, -R13 ;  /* 0x3f00000008057823 */ /* 0x000fe2000000080d */
[----:B------:R-:W-:Y:S04]  /*0ee0*/  BSSY.RECONVERGENT B1, `(.L_x_114) ;  /* 0x000004a000017945 */ /* 0x000fe80003800200 */
[C---:B------:R-:W-:Y:S01]  /*0ef0*/  FSETP.GT.AND P0, PT, |R2|.reuse, |R5|, PT ;  /* 0x400000050200720b */ /* 0x040fe20003f04200 */
[----:B------:R-:W-:-:S12]  /*0f00*/  FADD R2, |R2|, -RZ ;  /* 0x800000ff02027221 */ /* 0x000fd80000000200 */
[----:B------:R-:W-:Y:S05]  /*0f10*/  @!P0 BRA `(.L_x_115) ;  /* 0x0000000400188947 */ /* 0x000fea0003800000 */
[----:B------:R-:W-:Y:S04]  /*0f20*/  BSSY.RECONVERGENT B2, `(.L_x_116) ;  /* 0x0000035000027945 */ /* 0x000fe80003800200 */
[----:B------:R-:W-:Y:S05]  /*0f30*/  @!P2 BRA `(.L_x_117) ;  /* 0x0000000000cca947 */ /* 0x000fea0003800000 */
[----:B------:R-:W-:-:S13]  /*0f40*/  FSETP.NEU.AND P0, PT, |R11|, +INF , PT ;  /* 0x7f8000000b00780b */ /* 0x000fda0003f0d200 */
[----:B------:R-:W-:Y:S01]  /*0f50*/  @!P0 FMUL R12, RZ, R11 ;  /* 0x0000000bff0c8220 */ /* 0x000fe20000400000 */
[----:B------:R-:W-:Y:S01]  /*0f60*/  @!P0 MOV R16, RZ ;  /* 0x000000ff00108202 */ /* 0x000fe20000000f00 */
[----:B------:R-:W-:Y:S06]  /*0f70*/  @!P0 BRA `(.L_x_117) ;  /* 0x0000000000bc8947 */ /* 0x000fec0003800000 */
[----:B------:R-:W0:Y:S01]  /*0f80*/  LDC.64 R2, c[0x4][RZ] ;  /* 0x01000000ff027b82 */ /* 0x000e220000000a00 */
[----:B------:R-:W-:Y:S01]  /*0f90*/  IMAD.SHL.U32 R4, R11, 0x100, RZ ;  /* 0x000001000b047824 */ /* 0x000fe200078e00ff */
[----:B------:R-:W-:Y:S01]  /*0fa0*/  UMOV UR4, URZ ;  /* 0x000000ff00047c82 */ /* 0x000fe20008000000 */
[----:B------:R-:W-:Y:S02]  /*0fb0*/  IMAD.MOV.U32 R8, RZ, RZ, RZ ;  /* 0x000000ffff087224 */ /* 0x000fe400078e00ff */
[----:B------:R-:W-:Y:S01]  /*0fc0*/  IMAD.MOV.U32 R0, RZ, RZ, RZ ;  /* 0x000000ffff007224 */ /* 0x000fe200078e00ff */
[----:B------:R-:W-:-:S07]  /*0fd0*/  LOP3.LUT R19, R4, 0x80000000, RZ, 0xfc, !PT ;  /* 0x8000000004137812 */ /* 0x000fce00078efcff */
.L_x_118:
[----:B0-----:R-:W-:-:S06]  /*0fe0*/  IMAD.WIDE.U32 R12, R0, 0x4, R2 ;  /* 0x00000004000c7825 */ /* 0x001fcc00078e0002 */
[----:B------:R-:W2:Y:S01]  /*0ff0*/  LDG.E.CONSTANT R12, desc[UR8][R12.64] ;  /* 0x000000080c0c7981 */ /* 0x000ea2000c1e9900 */
[C---:B-1----:R-:W-:Y:S01]  /*1000*/  LEA R4, R0.reuse, R1, 0x2 ;  /* 0x0000000100047211 */ /* 0x042fe200078e10ff */
[----:B------:R-:W-:-:S05]  /*1010*/  VIADD R0, R0, 0x1 ;  /* 0x0000000100007836 */ /* 0x000fca0000000000 */
[----:B------:R-:W-:Y:S01]  /*1020*/  ISETP.NE.AND P0, PT, R0, 0x6, PT ;  /* 0x000000060000780c */ /* 0x000fe20003f05270 */
[----:B--2---:R-:W-:-:S03]  /*1030*/  IMAD.WIDE.U32 R14, R12, R19, RZ ;  /* 0x000000130c0e7225 */ /* 0x004fc600078e00ff */
[----:B------:R-:W-:-:S04]  /*1040*/  IADD3 R17, P1, PT, R14, R8, RZ ;  /* 0x000000080e117210 */ /* 0x000fc80007f3e0ff */
[----:B------:R-:W-:Y:S01]  /*1050*/  IADD3.X R8, PT, PT, R15, UR4, RZ, P1, !PT ;  /* 0x000000040f087c10 */ /* 0x000fe20008ffe4ff */
[----:B------:R1:W-:Y:S04]  /*1060*/  STL [R4], R17 ;  /* 0x0000001104007387 */ /* 0x0003e80000100800 */
[----:B------:R-:W-:Y:S05]  /*1070*/  @P0 BRA `(.L_x_118) ;  /* 0xfffffffc00d80947 */ /* 0x000fea000383ffff */
[----:B-1----:R-:W-:Y:S01]  /*1080*/  SHF.R.U32.HI R4, RZ, 0x17, R11 ;  /* 0x00000017ff047819 */ /* 0x002fe2000001160b */
[----:B------:R0:W-:Y:S03]  /*1090*/  STL [R1+0x18], R8 ;  /* 0x0000180801007387 */ /* 0x0001e60000100800 */
[C---:B------:R-:W-:Y:S02]  /*10a0*/  LOP3.LUT R0, R4.reuse, 0xe0, RZ, 0xc0, !PT ;  /* 0x000000e004007812 */ /* 0x040fe400078ec0ff */
[----:B------:R-:W-:-:S03]  /*10b0*/  LOP3.LUT P0, RZ, R4, 0x1f, RZ, 0xc0, !PT ;  /* 0x0000001f04ff7812 */ /* 0x000fc6000780c0ff */
[----:B------:R-:W-:-:S05]  /*10c0*/  VIADD R0, R0, 0xffffff80 ;  /* 0xffffff8000007836 */ /* 0x000fca0000000000 */
[----:B------:R-:W-:-:S05]  /*10d0*/  SHF.R.U32.HI R0, RZ, 0x5, R0 ;  /* 0x00000005ff007819 */ /* 0x000fca0000011600 */
[----:B------:R-:W-:-:S05]  /*10e0*/  IMAD R10, R0, -0x4, R1 ;  /* 0xfffffffc000a7824 */ /* 0x000fca00078e0201 */
[----:B------:R-:W2:Y:S04]  /*10f0*/  LDL R0, [R10+0x18] ;  /* 0x000018000a007983 */ /* 0x000ea80000100800 */
[----:B------:R-:W2:Y:S04]  /*1100*/  LDL R3, [R10+0x14] ;  /* 0x000014000a037983 */ /* 0x000ea80000100800 */
[----:B------:R-:W3:Y:S01]  /*1110*/  @P0 LDL R2, [R10+0x10] ;  /* 0x000010000a020983 */ /* 0x000ee20000100800 */
[----:B------:R-:W-:Y:S01]  /*1120*/  LOP3.LUT R4, R4, 0x1f, RZ, 0xc0, !PT ;  /* 0x0000001f04047812 */ /* 0x000fe200078ec0ff */
[----:B------:R-:W-:Y:S01]  /*1130*/  UMOV UR4, 0x54442d19 ;  /* 0x54442d1900047882 */ /* 0x000fe20000000000 */
[----:B------:R-:W-:Y:S01]  /*1140*/  UMOV UR5, 0x3bf921fb ;  /* 0x3bf921fb00057882 */ /* 0x000fe20000000000 */
[----:B------:R-:W-:-:S02]  /*1150*/  ISETP.GE.AND P1, PT, R11, RZ, PT ;  /* 0x000000ff0b00720c */ /* 0x000fc40003f26270 */
[-C--:B--2---:R-:W-:Y:S02]  /*1160*/  @P0 SHF.L.W.U32.HI R0, R3, R4.reuse, R0 ;  /* 0x0000000403000219 */ /* 0x084fe40000010e00 */
[----:B---3--:R-:W-:-:S04]  /*1170*/  @P0 SHF.L.W.U32.HI R3, R2, R4, R3 ;  /* 0x0000000402030219 */ /* 0x008fc80000010e03 */
[C---:B------:R-:W-:Y:S01]  /*1180*/  SHF.L.W.U32.HI R2, R3.reuse, 0x2, R0 ;  /* 0x0000000203027819 */ /* 0x040fe20000010e00 */
[----:B------:R-:W-:-:S03]  /*1190*/  IMAD.SHL.U32 R3, R3, 0x4, RZ ;  /* 0x0000000403037824 */ /* 0x000fc600078e00ff */
[----:B------:R-:W-:Y:S02]  /*11a0*/  SHF.R.S32.HI R4, RZ, 0x1f, R2 ;  /* 0x0000001fff047819 */ /* 0x000fe40000011402 */
[----:B------:R-:W-:Y:S02]  /*11b0*/  LOP3.LUT R11, R2, R11, RZ, 0x3c, !PT ;  /* 0x0000000b020b7212 */ /* 0x000fe400078e3cff */
[C---:B------:R-:W-:Y:S02]  /*11c0*/  LOP3.LUT R12, R4.reuse, R3, RZ, 0x3c, !PT ;  /* 0x00000003040c7212 */ /* 0x040fe400078e3cff */
[----:B------:R-:W-:Y:S02]  /*11d0*/  LOP3.LUT R13, R4, R2, RZ, 0x3c, !PT ;  /* 0x00000002040d7212 */ /* 0x000fe400078e3cff */
[----:B------:R-:W-:Y:S02]  /*11e0*/  SHF.R.U32.HI R3, RZ, 0x1e, R0 ;  /* 0x0000001eff037819 */ /* 0x000fe40000011600 */
[----:B------:R-:W-:-:S02]  /*11f0*/  ISETP.GE.AND P0, PT, R11, RZ, PT ;  /* 0x000000ff0b00720c */ /* 0x000fc40003f06270 */
[----:B------:R-:W1:Y:S01]  /*1200*/  I2F.F64.S64 R12, R12 ;  /* 0x0000000c000c7312 */ /* 0x000e620000301c00 */
[----:B------:R-:W-:-:S04]  /*1210*/  LEA.HI R16, R2, R3, RZ, 0x1 ;  /* 0x0000000302107211 */ /* 0x000fc800078f08ff */
[----:B------:R-:W-:-:S05]  /*1220*/  IADD3 R0, PT, PT, -R16, RZ, RZ ;  /* 0x000000ff10007210 */ /* 0x000fca0007ffe1ff */
[----:B------:R-:W-:Y:S01]  /*1230*/  @!P1 IMAD.MOV.U32 R16, RZ, RZ, R0 ;  /* 0x000000ffff109224 */ /* 0x000fe200078e0000 */
[----:B-1----:R-:W-:-:S10]  /*1240*/  DMUL R14, R12, UR4 ;  /* 0x000000040c0e7c28 */ /* 0x002fd40008000000 */
[----:B------:R-:W1:Y:S02]  /*1250*/  F2F.F32.F64 R14, R14 ;  /* 0x0000000e000e7310 */ /* 0x000e640000301000 */
[----:B01----:R-:W-:-:S07]  /*1260*/  FSEL R12, -R14, R14, !P0 ;  /* 0x0000000e0e0c7208 */ /* 0x003fce0004000100 */
.L_x_117:
[----:B------:R-:W-:Y:S05]  /*1270*/  BSYNC.RECONVERGENT B2 ;  /* 0x0000000000027941 */ /* 0x000fea0003800200 */
.L_x_116:
[----:B------:R-:W-:Y:S02]  /*1280*/  IMAD.MOV.U32 R3, RZ, RZ, 0x3c190000 ;  /* 0x3c190000ff037424 */ /* 0x000fe400078e00ff */
[C---:B------:R-:W-:Y:S01]  /*1290*/  FMUL R0, R12.reuse, R12 ;  /* 0x0000000c0c007220 */ /* 0x040fe20000400000 */
[----:B------:R-:W-:Y:S01]  /*12a0*/  FSETP.NEU.AND P0, PT, |R12|, 0.00049096695147454738617, PT ;  /* 0x3a00b43c0c00780b */ /* 0x000fe20003f0d200 */
[----:B------:R-:W-:Y:S01]  /*12b0*/  FADD R2, |R5|, -RZ ;  /* 0x800000ff05027221 */ /* 0x000fe20000000200 */
[----:B------:R-:W-:Y:S01]  /*12c0*/  LOP3.LUT R16, R16, 0x1, RZ, 0xc0, !PT ;  /* 0x0000000110107812 */ /* 0x000fe200078ec0ff */
[----:B------:R-:W-:-:S03]  /*12d0*/  FFMA R3, R0, R3, 0.003265380859375 ;  /* 0x3b56000000037423 */ /* 0x000fc60000000003 */
[----:B------:R-:W-:Y:S01]  /*12e0*/  ISETP.NE.U32.AND P1, PT, R16, 0x1, PT ;  /* 0x000000011000780c */ /* 0x000fe20003f25070 */
[----:B------:R-:W-:-:S04]  /*12f0*/  FFMA R3, R0, R3, 0.0242919921875 ;  /* 0x3cc7000000037423 */ /* 0x000fc80000000003 */
[----:B------:R-:W-:-:S04]  /*1300*/  FFMA R3, R0, R3, 0.053466796875 ;  /* 0x3d5b000000037423 */ /* 0x000fc80000000003 */
[----:B------:R-:W-:-:S04]  /*1310*/  FFMA R3, R0, R3, 0.13337790966033935547 ;  /* 0x3e08943800037423 */ /* 0x000fc80000000003 */
[C---:B------:R-:W-:Y:S01]  /*1320*/  FFMA R3, R0.reuse, R3, 0.33333230018615722656 ;  /* 0x3eaaaa8800037423 */ /* 0x040fe20000000003 */
[----:B------:R-:W-:-:S04]  /*1330*/  FMUL R0, R0, R12 ;  /* 0x0000000c00007220 */ /* 0x000fc80000400000 */
[----:B------:R-:W-:-:S06]  /*1340*/  @P0 FFMA R12, R3, R0, R12 ;  /* 0x00000000030c0223 */ /* 0x000fcc000000000c */
[----:B------:R-:W0:Y:S02]  /*1350*/  @!P1 MUFU.RCP R12, -R12 ;  /* 0x8000000c000c9308 */ /* 0x000e240000001000 */
[----:B0-----:R-:W-:-:S04]  /*1360*/  FMUL R0, |R5|, R12 ;  /* 0x0000000c05007220 */ /* 0x001fc80000400200 */
[----:B------:R-:W-:-:S07]  /*1370*/  FADD R0, |R0|, -RZ ;  /* 0x800000ff00007221 */ /* 0x000fce0000000200 */
.L_x_115:
[----:B------:R-:W-:Y:S05]  /*1380*/  BSYNC.RECONVERGENT B1 ;  /* 0x0000000000017941 */ /* 0x000fea0003800200 */
.L_x_114:
[----:B------:R-:W-:Y:S01]  /*1390*/  FMUL R3, R0, R0 ;  /* 0x0000000000037220 */ /* 0x000fe20000400000 */
[----:B------:R-:W-:Y:S03]  /*13a0*/  BSSY.RECONVERGENT B1, `(.L_x_119) ;  /* 0x000000e000017945 */ /* 0x000fe60003800200 */
[----:B------:R-:W-:-:S04]  /*13b0*/  FFMA R3, R2, R2, R3 ;  /* 0x0000000202037223 */ /* 0x000fc80000000003 */
[----:B------:R-:W-:Y:S01]  /*13c0*/  VIADD R0, R3, 0xf3000000 ;  /* 0xf300000003007836 */ /* 0x000fe20000000000 */
[----:B------:R0:W1:Y:S04]  /*13d0*/  MUFU.RSQ R2, R3 ;  /* 0x0000000300027308 */ /* 0x0000680000001400 */
[----:B------:R-:W-:-:S13]  /*13e0*/  ISETP.GT.U32.AND P0, PT, R0, 0x727fffff, PT ;  /* 0x727fffff0000780c */ /* 0x000fda0003f04070 */
[----:B01----:R-:W-:Y:S05]  /*13f0*/  @!P0 BRA `(.L_x_120) ;  /* 0x0000000000108947 */ /* 0x003fea0003800000 */
[----:B------:R-:W-:Y:S02]  /*1400*/  MOV R0, R3 ;  /* 0x0000000300007202 */ /* 0x000fe40000000f00 */
[----:B------:R-:W-:-:S07]  /*1410*/  MOV R10, 0x1430 ;  /* 0x00001430000a7802 */ /* 0x000fce0000000f00 */
[----:B------:R-:W-:Y:S05]  /*1420*/  CALL.REL.NOINC `($__internal_5_$__cuda_sm20_sqrt_rn_f32_slowpath) ;  /* 0x0000002800647944 */ /* 0x000fea0003c00000 */
[----:B------:R-:W-:Y:S05]  /*1430*/  BRA `(.L_x_121) ;  /* 0x0000000000107947 */ /* 0x000fea0003800000 */
.L_x_120:
[----:B------:R-:W-:Y:S01]  /*1440*/  FMUL.FTZ R0, R3, R2 ;  /* 0x0000000203007220 */ /* 0x000fe20000410000 */
[----:B------:R-:W-:-:S03]  /*1450*/  FMUL.FTZ R2, R2, 0.5 ;  /* 0x3f00000002027820 */ /* 0x000fc60000410000 */
[----:B------:R-:W-:-:S04]  /*1460*/  FFMA R3, -R0, R0, R3 ;  /* 0x0000000000037223 */ /* 0x000fc80000000103 */
[----:B------:R-:W-:-:S07]  /*1470*/  FFMA R0, R3, R2, R0 ;  /* 0x0000000203007223 */ /* 0x000fce0000000000 */
.L_x_121:
[----:B------:R-:W-:Y:S05]  /*1480*/  BSYNC.RECONVERGENT B1 ;  /* 0x0000000000017941 */ /* 0x000fea0003800200 */
.L_x_119:
[----:B------:R-:W-:Y:S05]  /*1490*/  BRA `(.L_x_122) ;  /* 0x0000002000f47947 */ /* 0x000fea0003800000 */
.L_x_108:
[----:B------:R-:W-:Y:S02]  /*14a0*/  IMAD.MOV.U32 R14, RZ, RZ, 0x54442d18 ;  /* 0x54442d18ff0e7424 */ /* 0x000fe400078e00ff */
[----:B------:R-:W-:-:S06]  /*14b0*/  IMAD.MOV.U32 R15, RZ, RZ, 0x400921fb ;  /* 0x400921fbff0f7424 */ /* 0x000fcc00078e00ff */
[----:B------:R-:W-:-:S06]  /*14c0*/  DSETP.GEU.AND P0, PT, R16, R14, PT ;  /* 0x0000000e1000722a */ /* 0x000fcc0003f0e000 */
[----:B------:R-:W-:-:S14]  /*14d0*/  DSETP.LTU.OR P0, PT, R16, R4, P0 ;  /* 0x000000041000722a */ /* 0x000fdc0000709400 */
[----:B------:R-:W-:Y:S05]  /*14e0*/  @P0 BRA `(.L_x_123) ;  /* 0x0000000800e80947 */ /* 0x000fea0003800000 */
[C---:B------:R-:W-:Y:S01]  /*14f0*/  FMUL R4, R11.reuse, 0.63661974668502807617 ;  /* 0x3f22f9830b047820 */ /* 0x040fe20000400000 */
[----:B------:R-:W-:Y:S01]  /*1500*/  FSETP.GE.AND P2, PT, |R11|, 105615, PT ;  /* 0x47ce47800b00780b */ /* 0x000fe20003f46200 */
[----:B-----5:R-:W-:Y:S01]  /*1510*/  FFMA R0, R2, 0.5, -R3 ;  /* 0x3f00000002007823 */ /* 0x020fe20000000803 */
[----:B------:R-:W-:Y:S03]  /*1520*/  BSSY.RECONVERGENT B1, `(.L_x_124) ;  /* 0x000003d000017945 */ /* 0x000fe60003800200 */
[----:B------:R-:W0:Y:S01]  /*1530*/  F2I.NTZ R4, R4 ;  /* 0x0000000400047305 */ /* 0x000e220000203100 */
[----:B------:R-:W-:Y:S01]  /*1540*/  FADD R0, |R0|, -RZ ;  /* 0x800000ff00007221 */ /* 0x000fe20000000200 */
[----:B0-----:R-:W-:Y:S01]  /*1550*/  I2FP.F32.S32 R12, R4 ;  /* 0x00000004000c7245 */ /* 0x001fe20000201400 */
[----:B------:R-:W-:-:S04]  /*1560*/  IMAD.MOV.U32 R16, RZ, RZ, R4 ;  /* 0x000000ffff107224 */ /* 0x000fc800078e0004 */
[----:B------:R-:W-:-:S04]  /*1570*/  FFMA R5, R12, -1.5707962512969970703, R11 ;  /* 0xbfc90fda0c057823 */ /* 0x000fc8000000000b */
[----:B------:R-:W-:-:S04]  /*1580*/  FFMA R5, R12, -7.5497894158615963534e-08, R5 ;  /* 0xb3a221680c057823 */ /* 0x000fc80000000005 */
[----:B------:R-:W-:-:S05]  /*1590*/  FFMA R12, R12, -5.3903029534742383927e-15, R5 ;  /* 0xa7c234c50c0c7823 */ /* 0x000fca0000000005 */
[----:B------:R-:W-:Y:S01]  /*15a0*/  MOV R2, R12 ;  /* 0x0000000c00027202 */ /* 0x000fe20000000f00 */
        /* <DEDUP_REMOVED lines=11> */
.L_x_126:
        /* <DEDUP_REMOVED lines=26> */
[C---:B------:R-:W-:Y:S02]  /*1800*/  SHF.L.W.U32.HI R4, R3.reuse, 0x2, R2 ;  /* 0x0000000203047819 */ /* 0x040fe40000010e02 */
[----:B------:R-:W-:Y:S02]  /*1810*/  SHF.L.U32 R3, R3, 0x2, RZ ;  /* 0x0000000203037819 */ /* 0x000fe400000006ff */
        /* <DEDUP_REMOVED lines=13> */
.L_x_125:
[----:B------:R-:W-:Y:S05]  /*18f0*/  BSYNC.RECONVERGENT B1 ;  /* 0x0000000000017941 */ /* 0x000fea0003800200 */
.L_x_124:
[----:B------:R-:W-:Y:S01]  /*1900*/  IMAD.MOV.U32 R5, RZ, RZ, R2 ;  /* 0x000000ffff057224 */ /* 0x000fe200078e0002 */
[----:B------:R-:W-:Y:S01]  /*1910*/  MOV R3, 0x3c190000 ;  /* 0x3c19000000037802 */ /* 0x000fe20000000f00 */
[----:B------:R-:W-:Y:S01]  /*1920*/  BSSY.RECONVERGENT B1, `(.L_x_127) ;  /* 0x0000019000017945 */ /* 0x000fe20003800200 */
[----:B------:R-:W-:Y:S01]  /*1930*/  LOP3.LUT R4, R4, 0x1, RZ, 0xc0, !PT ;  /* 0x0000000104047812 */ /* 0x000fe200078ec0ff */
[C---:B------:R-:W-:Y:S01]  /*1940*/  FMUL R2, R5.reuse, R5 ;  /* 0x0000000505027220 */ /* 0x040fe20000400000 */
[----:B------:R-:W-:Y:S02]  /*1950*/  FSETP.NEU.AND P0, PT, |R5|, 0.00049096695147454738617, PT ;  /* 0x3a00b43c0500780b */ /* 0x000fe40003f0d200 */
[----:B------:R-:W-:Y:S01]  /*1960*/  ISETP.NE.U32.AND P1, PT, R4, 0x1, PT ;  /* 0x000000010400780c */ /* 0x000fe20003f25070 */
        /* <DEDUP_REMOVED lines=20> */
.L_x_128:
[----:B------:R-:W-:Y:S05]  /*1ab0*/  BSYNC.RECONVERGENT B1 ;  /* 0x0000000000017941 */ /* 0x000fea0003800200 */
.L_x_127:
[----:B------:R-:W-:Y:S01]  /*1ac0*/  FFMA R5, R8, -0.5, -R13 ;  /* 0xbf00000008057823 */ /* 0x000fe2000000080d */
        /* <DEDUP_REMOVED lines=8> */
[----:B------:R-:W-:Y:S01]  /*1b50*/  @!P0 IMAD.MOV.U32 R16, RZ, RZ, RZ ;  /* 0x000000ffff108224 */ /* 0x000fe200078e00ff */
[----:B------:R-:W-:Y:S06]  /*1b60*/  @!P0 BRA `(.L_x_132) ;  /* 0x0000000000bc8947 */ /* 0x000fec0003800000 */
[----:B------:R-:W0:Y:S01]  /*1b70*/  LDC.64 R2, c[0x4][RZ] ;  /* 0x01000000ff027b82 */ /* 0x000e220000000a00 */
[----:B------:R-:W-:Y:S01]  /*1b80*/  SHF.L.U32 R4, R11, 0x8, RZ ;  /* 0x000000080b047819 */ /* 0x000fe200000006ff */
[----:B------:R-:W-:Y:S01]  /*1b90*/  IMAD.MOV.U32 R8, RZ, RZ, RZ ;  /* 0x000000ffff087224 */ /* 0x000fe200078e00ff */
[----:B------:R-:W-:Y:S01]  /*1ba0*/  UMOV UR4, URZ ;  /* 0x000000ff00047c82 */ /* 0x000fe20008000000 */
[----:B------:R-:W-:Y:S01]  /*1bb0*/  IMAD.MOV.U32 R0, RZ, RZ, RZ ;  /* 0x000000ffff007224 */ /* 0x000fe200078e00ff */
[----:B------:R-:W-:-:S07]  /*1bc0*/  LOP3.LUT R19, R4, 0x80000000, RZ, 0xfc, !PT ;  /* 0x8000000004137812 */ /* 0x000fce00078efcff */
.L_x_133:
[----:B0-----:R-:W-:-:S06]  /*1bd0*/  IMAD.WIDE.U32 R12, R0, 0x4, R2 ;  /* 0x00000004000c7825 */ /* 0x001fcc00078e0002 */
[----:B------:R-:W2:Y:S01]  /*1be0*/  LDG.E.CONSTANT R12, desc[UR8][R12.64] ;  /* 0x000000080c0c7981 */ /* 0x000ea2000c1e9900 */
[C---:B-1----:R-:W-:Y:S01]  /*1bf0*/  IMAD R4, R0.reuse, 0x4, R1 ;  /* 0x0000000400047824 */ /* 0x042fe200078e0201 */
[----:B------:R-:W-:-:S04]  /*1c00*/  IADD3 R0, PT, PT, R0, 0x1, RZ ;  /* 0x0000000100007810 */ /* 0x000fc80007ffe0ff */
        /* <DEDUP_REMOVED lines=31> */
[----:B------:R-:W-:-:S05]  /*1e00*/  LEA.HI R16, R2, R3, RZ, 0x1 ;  /* 0x0000000302107211 */ /* 0x000fca00078f08ff */
[----:B------:R-:W-:-:S05]  /*1e10*/  IMAD.MOV R0, RZ, RZ, -R16 ;  /* 0x000000ffff007224 */ /* 0x000fca00078e0a10 */
[----:B------:R-:W-:Y:S01]  /*1e20*/  @!P1 MOV R16, R0 ;  /* 0x0000000000109202 */ /* 0x000fe20000000f00 */
[----:B-1----:R-:W-:-:S10]  /*1e30*/  DMUL R14, R12, UR4 ;  /* 0x000000040c0e7c28 */ /* 0x002fd40008000000 */
[----:B------:R-:W1:Y:S02]  /*1e40*/  F2F.F32.F64 R14, R14 ;  /* 0x0000000e000e7310 */ /* 0x000e640000301000 */
[----:B01----:R-:W-:-:S07]  /*1e50*/  FSEL R12, -R14, R14, !P0 ;  /* 0x0000000e0e0c7208 */ /* 0x003fce0004000100 */
.L_x_132:
[----:B------:R-:W-:Y:S05]  /*1e60*/  BSYNC.RECONVERGENT B2 ;  /* 0x0000000000027941 */ /* 0x000fea0003800200 */
.L_x_131:
        /* <DEDUP_REMOVED lines=16> */
.L_x_130:
[----:B------:R-:W-:Y:S05]  /*1f70*/  BSYNC.RECONVERGENT B1 ;  /* 0x0000000000017941 */ /* 0x000fea0003800200 */
.L_x_129:
[----:B------:R-:W-:Y:S01]  /*1f80*/  FMUL R3, R0, R0 ;  /* 0x0000000000037220 */ /* 0x000fe20000400000 */
[----:B------:R-:W-:Y:S03]  /*1f90*/  BSSY.RECONVERGENT B1, `(.L_x_134) ;  /* 0x000000e000017945 */ /* 0x000fe60003800200 */
[----:B------:R-:W-:-:S04]  /*1fa0*/  FFMA R3, R2, R2, R3 ;  /* 0x0000000202037223 */ /* 0x000fc80000000003 */
[----:B------:R-:W-:Y:S01]  /*1fb0*/  VIADD R0, R3, 0xf3000000 ;  /* 0xf300000003007836 */ /* 0x000fe20000000000 */
[----:B------:R0:W1:Y:S04]  /*1fc0*/  MUFU.RSQ R2, R3 ;  /* 0x0000000300027308 */ /* 0x0000680000001400 */
[----:B------:R-:W-:-:S13]  /*1fd0*/  ISETP.GT.U32.AND P0, PT, R0, 0x727fffff, PT ;  /* 0x727fffff0000780c */ /* 0x000fda0003f04070 */
[----:B01----:R-:W-:Y:S05]  /*1fe0*/  @!P0 BRA `(.L_x_135) ;  /* 0x0000000000108947 */ /* 0x003fea0003800000 */
[----:B------:R-:W-:Y:S01]  /*1ff0*/  IMAD.MOV.U32 R0, RZ, RZ, R3 ;  /* 0x000000ffff007224 */ /* 0x000fe200078e0003 */
[----:B------:R-:W-:-:S07]  /*2000*/  MOV R10, 0x2020 ;  /* 0x00002020000a7802 */ /* 0x000fce0000000f00 */
[----:B------:R-:W-:Y:S05]  /*2010*/  CALL.REL.NOINC `($__internal_5_$__cuda_sm20_sqrt_rn_f32_slowpath) ;  /* 0x0000001c00687944 */ /* 0x000fea0003c00000 */
[----:B------:R-:W-:Y:S05]  /*2020*/  BRA `(.L_x_136) ;  /* 0x0000000000107947 */ /* 0x000fea0003800000 */
.L_x_135:
[----:B------:R-:W-:Y:S01]  /*2030*/  FMUL.FTZ R0, R3, R2 ;  /* 0x0000000203007220 */ /* 0x000fe20000410000 */
[----:B------:R-:W-:-:S03]  /*2040*/  FMUL.FTZ R2, R2, 0.5 ;  /* 0x3f00000002027820 */ /* 0x000fc60000410000 */
[----:B------:R-:W-:-:S04]  /*2050*/  FFMA R3, -R0, R0, R3 ;  /* 0x0000000000037223 */ /* 0x000fc80000000103 */
[----:B------:R-:W-:-:S07]  /*2060*/  FFMA R0, R3, R2, R0 ;  /* 0x0000000203007223 */ /* 0x000fce0000000000 */
.L_x_136:
[----:B------:R-:W-:Y:S05]  /*2070*/  BSYNC.RECONVERGENT B1 ;  /* 0x0000000000017941 */ /* 0x000fea0003800200 */
.L_x_134:
[----:B------:R-:W-:Y:S05]  /*2080*/  BRA `(.L_x_122) ;  /* 0x0000001400f87947 */ /* 0x000fea0003800000 */
.L_x_123:
[----:B------:R-:W-:Y:S01]  /*2090*/  MOV R4, 0x7f3321d2 ;  /* 0x7f3321d200047802 */ /* 0x000fe20000000f00 */
[----:B------:R-:W-:-:S06]  /*20a0*/  IMAD.MOV.U32 R5, RZ, RZ, 0x4012d97c ;  /* 0x4012d97cff057424 */ /* 0x000fcc00078e00ff */
[----:B------:R-:W-:-:S06]  /*20b0*/  DSETP.GEU.AND P0, PT, R16, R4, PT ;  /* 0x000000041000722a */ /* 0x000fcc0003f0e000 */
[----:B------:R-:W-:-:S14]  /*20c0*/  DSETP.LTU.OR P0, PT, R16, R14, P0 ;  /* 0x0000000e1000722a */ /* 0x000fdc0000709400 */
[----:B------:R-:W-:Y:S05]  /*20d0*/  @P0 BRA `(.L_x_137) ;  /* 0x0000000800e80947 */ /* 0x000fea0003800000 */
[C---:B------:R-:W-:Y:S01]  /*20e0*/  FMUL R4, R11.reuse, 0.63661974668502807617 ;  /* 0x3f22f9830b047820 */ /* 0x040fe20000400000 */
[----:B------:R-:W-:Y:S01]  /*20f0*/  FSETP.GE.AND P2, PT, |R11|, 105615, PT ;  /* 0x47ce47800b00780b */ /* 0x000fe20003f46200 */
[----:B-----5:R-:W-:Y:S01]  /*2100*/  FFMA R0, R2, -0.5, -R3 ;  /* 0xbf00000002007823 */ /* 0x020fe20000000803 */
[----:B------:R-:W-:Y:S03]  /*2110*/  BSSY.RECONVERGENT B1, `(.L_x_138) ;  /* 0x000003d000017945 */ /* 0x000fe60003800200 */
[----:B------:R-:W0:Y:S01]  /*2120*/  F2I.NTZ R4, R4 ;  /* 0x0000000400047305 */ /* 0x000e220000203100 */
[----:B------:R-:W-:Y:S01]  /*2130*/  FADD R0, |R0|, -RZ ;  /* 0x800000ff00007221 */ /* 0x000fe20000000200 */
[----:B0-----:R-:W-:Y:S01]  /*2140*/  I2FP.F32.S32 R12, R4 ;  /* 0x00000004000c7245 */ /* 0x001fe20000201400 */
[----:B------:R-:W-:-:S04]  /*2150*/  IMAD.MOV.U32 R16, RZ, RZ, R4 ;  /* 0x000000ffff107224 */ /* 0x000fc800078e0004 */
[----:B------:R-:W-:-:S04]  /*2160*/  FFMA R5, R12, -1.5707962512969970703, R11 ;  /* 0xbfc90fda0c057823 */ /* 0x000fc8000000000b */
[----:B------:R-:W-:-:S04]  /*2170*/  FFMA R5, R12, -7.5497894158615963534e-08, R5 ;  /* 0xb3a221680c057823 */ /* 0x000fc80000000005 */
[----:B------:R-:W-:-:S04]  /*2180*/  FFMA R12, R12, -5.3903029534742383927e-15, R5 ;  /* 0xa7c234c50c0c7823 */ /* 0x000fc80000000005 */
[----:B------:R-:W-:Y:S01]  /*2190*/  IMAD.MOV.U32 R2, RZ, RZ, R12 ;  /* 0x000000ffff027224 */ /* 0x000fe200078e000c */
[----:B------:R-:W-:Y:S06]  /*21a0*/  @!P2 BRA `(.L_x_139) ;  /* 0x0000000000cca947 */ /* 0x000fec0003800000 */
        /* <DEDUP_REMOVED lines=10> */
.L_x_140:
[----:B0-----:R-:W-:-:S05]  /*2250*/  IMAD.WIDE.U32 R14, R17, 0x4, R2 ;  /* 0x00000004110e7825 */ /* 0x001fca00078e0002 */
        /* <DEDUP_REMOVED lines=34> */
[----:B------:R-:W-:-:S02]  /*2480*/  ISETP.GE.AND P0, PT, R2, RZ, PT ;  /* 0x000000ff0200720c */ /* 0x000fc40003f06270 */
[----:B------:R-:W-:-:S05]  /*2490*/  IADD3 R2, PT, PT, -R4, RZ, RZ ;  /* 0x000000ff04027210 */ /* 0x000fca0007ffe1ff */
[----:B------:R-:W-:Y:S01]  /*24a0*/  @!P1 IMAD.MOV.U32 R4, RZ, RZ, R2 ;  /* 0x000000ffff049224 */ /* 0x000fe200078e0002 */
[----:B-1----:R-:W-:-:S10]  /*24b0*/  DMUL R18, R14, UR4 ;  /* 0x000000040e127c28 */ /* 0x002fd40008000000 */
[----:B------:R-:W1:Y:S02]  /*24c0*/  F2F.F32.F64 R18, R18 ;  /* 0x0000001200127310 */ /* 0x000e640000301000 */
[----:B01----:R-:W-:-:S07]  /*24d0*/  FSEL R2, -R18, R18, !P0 ;  /* 0x0000001212027208 */ /* 0x003fce0004000100 */
.L_x_139:
[----:B------:R-:W-:Y:S05]  /*24e0*/  BSYNC.RECONVERGENT B1 ;  /* 0x0000000000017941 */ /* 0x000fea0003800200 */
.L_x_138:
[----:B------:R-:W-:Y:S01]  /*24f0*/  IMAD.MOV.U32 R5, RZ, RZ, R2 ;  /* 0x000000ffff057224 */ /* 0x000fe200078e0002 */
[----:B------:R-:W-:Y:S01]  /*2500*/  LOP3.LUT R4, R4, 0x1, RZ, 0xc0, !PT ;  /* 0x0000000104047812 */ /* 0x000fe200078ec0ff */
[----:B------:R-:W-:Y:S01]  /*2510*/  IMAD.MOV.U32 R3, RZ, RZ, 0x3c190000 ;  /* 0x3c190000ff037424 */ /* 0x000fe200078e00ff */
[----:B------:R-:W-:Y:S01]  /*2520*/  BSSY.RECONVERGENT B1, `(.L_x_141) ;  /* 0x0000018000017945 */ /* 0x000fe20003800200 */
        /* <DEDUP_REMOVED lines=19> */
[----:B------:R-:W-:Y:S02]  /*2660*/  MOV R3, R5 ;  /* 0x0000000500037202 */ /* 0x000fe40000000f00 */
[----:B------:R-:W-:-:S07]  /*2670*/  MOV R4, 0x2690 ;  /* 0x0000269000047802 */ /* 0x000fce0000000f00 */
[----:B------:R-:W-:Y:S05]  /*2680*/  CALL.REL.NOINC `($__internal_6_$__cuda_sm3x_div_rn_noftz_f32_slowpath) ;  /* 0x0000001800287944 */ /* 0x000fea0003c00000 */
[----:B------:R-:W-:-:S07]  /*2690*/  IMAD.MOV.U32 R2, RZ, RZ, R5 ;  /* 0x000000ffff027224 */ /* 0x000fce00078e0005 */
.L_x_142:
[----:B------:R-:W-:Y:S05]  /*26a0*/  BSYNC.RECONVERGENT B1 ;  /* 0x0000000000017941 */ /* 0x000fea0003800200 */
.L_x_141:
        /* <DEDUP_REMOVED lines=12> */
[----:B------:R-:W-:Y:S02]  /*2770*/  IMAD.SHL.U32 R4, R11, 0x100, RZ ;  /* 0x000001000b047824 */ /* 0x000fe400078e00ff */
[----:B------:R-:W-:Y:S02]  /*2780*/  HFMA2 R8, -RZ, RZ, 0, 0 ;  /* 0x00000000ff087431 */ /* 0x000fe400000001ff */
[----:B------:R-:W-:Y:S01]  /*2790*/  IMAD.MOV.U32 R0, RZ, RZ, RZ ;  /* 0x000000ffff007224 */ /* 0x000fe200078e00ff */
[----:B------:R-:W-:Y:S01]  /*27a0*/  UMOV UR4, URZ ;  /* 0x000000ff00047c82 */ /* 0x000fe20008000000 */
[----:B------:R-:W-:-:S07]  /*27b0*/  LOP3.LUT R19, R4, 0x80000000, RZ, 0xfc, !PT ;  /* 0x8000000004137812 */ /* 0x000fce00078efcff */
.L_x_147:
[----:B0-----:R-:W-:-:S06]  /*27c0*/  IMAD.WIDE.U32 R12, R0, 0x4, R2 ;  /* 0x00000004000c7825 */ /* 0x001fcc00078e0002 */
        /* <DEDUP_REMOVED lines=35> */
[----:B------:R-:W-:-:S04]  /*2a00*/  IMAD.MOV R0, RZ, RZ, -R16 ;  /* 0x000000ffff007224 */ /* 0x000fc800078e0a10 */
[----:B------:R-:W-:Y:S01]  /*2a10*/  @!P1 IMAD.MOV.U32 R16, RZ, RZ, R0 ;  /* 0x000000ffff109224 */ /* 0x000fe200078e0000 */
[----:B-1----:R-:W-:-:S10]  /*2a20*/  DMUL R14, R12, UR4 ;  /* 0x000000040c0e7c28 */ /* 0x002fd40008000000 */
[----:B------:R-:W1:Y:S02]  /*2a30*/  F2F.F32.F64 R14, R14 ;  /* 0x0000000e000e7310 */ /* 0x000e640000301000 */
[----:B01----:R-:W-:-:S07]  /*2a40*/  FSEL R12, -R14, R14, !P0 ;  /* 0x0000000e0e0c7208 */ /* 0x003fce0004000100 */
.L_x_146:
[----:B------:R-:W-:Y:S05]  /*2a50*/  BSYNC.RECONVERGENT B2 ;  /* 0x0000000000027941 */ /* 0x000fea0003800200 */
.L_x_145:
[----:B------:R-:W-:Y:S01]  /*2a60*/  MOV R3, 0x3c190000 ;  /* 0x3c19000000037802 */ /* 0x000fe20000000f00 */
        /* <DEDUP_REMOVED lines=15> */
.L_x_144:
[----:B------:R-:W-:Y:S05]  /*2b60*/  BSYNC.RECONVERGENT B1 ;  /* 0x0000000000017941 */ /* 0x000fea0003800200 */
.L_x_143:
        /* <DEDUP_REMOVED lines=11> */
.L_x_149:
[----:B------:R-:W-:Y:S01]  /*2c20*/  FMUL.FTZ R0, R3, R2 ;  /* 0x0000000203007220 */ /* 0x000fe20000410000 */
[----:B------:R-:W-:-:S03]  /*2c30*/  FMUL.FTZ R2, R2, 0.5 ;  /* 0x3f00000002027820 */ /* 0x000fc60000410000 */
[----:B------:R-:W-:-:S04]  /*2c40*/  FFMA R3, -R0, R0, R3 ;  /* 0x0000000000037223 */ /* 0x000fc80000000103 */
[----:B------:R-:W-:-:S07]  /*2c50*/  FFMA R0, R3, R2, R0 ;  /* 0x0000000203007223 */ /* 0x000fce0000000000 */
.L_x_150:
[----:B------:R-:W-:Y:S05]  /*2c60*/  BSYNC.RECONVERGENT B1 ;  /* 0x0000000000017941 */ /* 0x000fea0003800200 */
.L_x_148:
[----:B------:R-:W-:Y:S05]  /*2c70*/  BRA `(.L_x_122) ;  /* 0x0000000800fc7947 */ /* 0x000fea0003800000 */
.L_x_137:
[----:B------:R-:W-:-:S14]  /*2c80*/  DSETP.GE.AND P0, PT, R16, R4, PT ;  /* 0x000000041000722a */ /* 0x000fdc0003f06000 */
[----:B------:R-:W-:Y:S05]  /*2c90*/  @!P0 BRA `(.L_x_122) ;  /* 0x0000000800f48947 */ /* 0x000fea0003800000 */
        /* <DEDUP_REMOVED lines=17> */
[----:B------:R-:W-:Y:S01]  /*2db0*/  IMAD.SHL.U32 R3, R11, 0x100, RZ ;  /* 0x000001000b037824 */ /* 0x000fe200078e00ff */
[----:B------:R-:W-:Y:S01]  /*2dc0*/  MOV R2, R1 ;  /* 0x0000000100027202 */ /* 0x000fe20000000f00 */
[----:B------:R-:W-:Y:S01]  /*2dd0*/  IMAD.MOV.U32 R10, RZ, RZ, RZ ;  /* 0x000000ffff0a7224 */ /* 0x000fe200078e00ff */
[----:B------:R-:W0:Y:S02]  /*2de0*/  LDCU.64 UR10, c[0x4][URZ] ;  /* 0x01000000ff0a77ac */ /* 0x000e240008000a00 */
[----:B------:R-:W-:Y:S01]  /*2df0*/  LOP3.LUT R17, R3, 0x80000000, RZ, 0xfc, !PT ;  /* 0x8000000003117812 */ /* 0x000fe200078efcff */
[----:B------:R-:W-:Y:S01]  /*2e00*/  UMOV UR5, URZ ;  /* 0x000000ff00057c82 */ /* 0x000fe20008000000 */
[----:B------:R-:W-:-:S05]  /*2e10*/  UMOV UR4, URZ ;  /* 0x000000ff00047c82 */ /* 0x000fca0008000000 */
.L_x_153:
[----:B0-----:R-:W-:Y:S02]  /*2e20*/  IMAD.U32 R14, RZ, RZ, UR10 ;  /* 0x0000000aff0e7e24 */ /* 0x001fe4000f8e00ff */
[----:B------:R-:W-:-:S05]  /*2e30*/  IMAD.U32 R15, RZ, RZ, UR11 ;  /* 0x0000000bff0f7e24 */ /* 0x000fca000f8e00ff */
[----:B------:R-:W2:Y:S01]  /*2e40*/  LDG.E.CONSTANT R4, desc[UR8][R14.64] ;  /* 0x000000080e047981 */ /* 0x000ea2000c1e9900 */
[----:B------:R-:W-:Y:S02]  /*2e50*/  UIADD3 UR10, UP0, UPT, UR10, 0x4, URZ ;  /* 0x000000040a0a7890 */ /* 0x000fe4000ff1e0ff */
[----:B------:R-:W-:Y:S02]  /*2e60*/  UIADD3 UR4, UPT, UPT, UR4, 0x1, URZ ;  /* 0x0000000104047890 */ /* 0x000fe4000fffe0ff */
[----:B------:R-:W-:Y:S02]  /*2e70*/  UIADD3.X UR11, UPT, UPT, URZ, UR11, URZ, UP0, !UPT ;  /* 0x0000000bff0b7290 */ /* 0x000fe400087fe4ff */
[----:B------:R-:W-:Y:S01]  /*2e80*/  UISETP.NE.AND UP0, UPT, UR4, 0x6, UPT ;  /* 0x000000060400788c */ /* 0x000fe2000bf05270 */
[----:B--2---:R-:W-:-:S03]  /*2e90*/  IMAD.WIDE.U32 R4, R4, R17, RZ ;  /* 0x0000001104047225 */ /* 0x004fc600078e00ff */
[----:B------:R-:W-:-:S04]  /*2ea0*/  IADD3 R3, P0, PT, R4, R10, RZ ;  /* 0x0000000a04037210 */ /* 0x000fc80007f1e0ff */
[----:B------:R-:W-:Y:S01]  /*2eb0*/  IADD3.X R10, PT, PT, R5, UR5, RZ, P0, !PT ;  /* 0x00000005050a7c10 */ /* 0x000fe200087fe4ff */
[----:B------:R0:W-:Y:S02]  /*2ec0*/  STL [R2], R3 ;  /* 0x0000000302007387 */ /* 0x0001e40000100800 */
[----:B0-----:R-:W-:Y:S01]  /*2ed0*/  VIADD R2, R2, 0x4 ;  /* 0x0000000402027836 */ /* 0x001fe20000000000 */
[----:B------:R-:W-:Y:S06]  /*2ee0*/  BRA.U UP0, `(.L_x_153) ;  /* 0xfffffffd00cc7547 */ /* 0x000fec000b83ffff */
        /* <DEDUP_REMOVED lines=31> */
.L_x_152:
[----:B------:R-:W-:Y:S05]  /*30e0*/  BSYNC.RECONVERGENT B1 ;  /* 0x0000000000017941 */ /* 0x000fea0003800200 */
.L_x_151:
        /* <DEDUP_REMOVED lines=27> */
.L_x_155:
[----:B------:R-:W-:Y:S05]  /*32a0*/  BSYNC.RECONVERGENT B1 ;  /* 0x0000000000017941 */ /* 0x000fea0003800200 */
.L_x_154:
        /* <DEDUP_REMOVED lines=17> */
.L_x_160:
        /* <DEDUP_REMOVED lines=41> */
.L_x_159:
[----:B------:R-:W-:Y:S05]  /*3650*/  BSYNC.RECONVERGENT B2 ;  /* 0x0000000000027941 */ /* 0x000fea0003800200 */
.L_x_158:
        /* <DEDUP_REMOVED lines=16> */
.L_x_157:
[----:B------:R-:W-:Y:S05]  /*3760*/  BSYNC.RECONVERGENT B1 ;  /* 0x0000000000017941 */ /* 0x000fea0003800200 */
.L_x_156:
        /* <DEDUP_REMOVED lines=11> */
.L_x_161:
[----:B------:R-:W-:Y:S01]  /*3820*/  FMUL.FTZ R0, R3, R2 ;  /* 0x0000000203007220 */ /* 0x000fe20000410000 */
[----:B------:R-:W-:-:S03]  /*3830*/  FMUL.FTZ R2, R2, 0.5 ;  /* 0x3f00000002027820 */ /* 0x000fc60000410000 */
[----:B------:R-:W-:-:S04]  /*3840*/  FFMA R3, -R0, R0, R3 ;  /* 0x0000000000037223 */ /* 0x000fc80000000103 */
[----:B------:R-:W-:-:S07]  /*3850*/  FFMA R0, R3, R2, R0 ;  /* 0x0000000203007223 */ /* 0x000fce0000000000 */
.L_x_162:
[----:B------:R-:W-:Y:S05]  /*3860*/  BSYNC.RECONVERGENT B1 ;  /* 0x0000000000017941 */ /* 0x000fea0003800200 */
.L_x_122:
[----:B------:R-:W-:Y:S05]  /*3870*/  BSYNC.RECONVERGENT B0 ;  /* 0x0000000000007941 */ /* 0x000fea0003800200 */
.L_x_107:
[----:B-----5:R-:W0:Y:S02]  /*3880*/  LDC.64 R2, c[0x0][0x3a0] ;  /* 0x0000e800ff027b82 */ /* 0x020e240000000a00 */
[----:B0-----:R-:W-:-:S04]  /*3890*/  IMAD.WIDE R2, R6, 0x4, R2 ;  /* 0x0000000406027825 */ /* 0x001fc800078e0202 */
[----:B------:R-:W-:Y:S01]  /*38a0*/  IMAD.IADD R6, R9, 0x1, R6 ;  /* 0x0000000109067824 */ /* 0x000fe200078e0206 */
[----:B------:R0:W-:Y:S04]  /*38b0*/  STG.E desc[UR8][R2.64], R0 ;  /* 0x0000000002007986 */ /* 0x0001e8000c101908 */
[----:B------:R-:W-:-:S13]  /*38c0*/  ISETP.GE.AND P0, PT, R6, UR6, PT ;  /* 0x0000000606007c0c */ /* 0x000fda000bf06270 */
[----:B0-----:R-:W-:Y:S05]  /*38d0*/  @!P0 BRA `(.L_x_163) ;  /* 0xffffffc800608947 */ /* 0x001fea000383ffff */
[----:B------:R-:W-:Y:S05]  /*38e0*/  EXIT ;  /* 0x000000000000794d */ /* 0x000fea0003800000 */
        .weak           $__internal_4_$__cuda_sm20_div_rn_f64_full
        .type           $__internal_4_$__cuda_sm20_div_rn_f64_full,@function
        .size           $__internal_4_$__cuda_sm20_div_rn_f64_full,($__internal_5_$__cuda_sm20_sqrt_rn_f32_slowpath - $__internal_4_$__cuda_sm20_div_rn_f64_full)
$__internal_4_$__cuda_sm20_div_rn_f64_full:
[C---:B------:R-:W-:Y:S01]  /*38f0*/  FSETP.GEU.AND P0, PT, |R5|.reuse, 1.469367938527859385e-39, PT ;  /* 0x001000000500780b */ /* 0x040fe20003f0e200 */
[----:B------:R-:W-:Y:S01]  /*3900*/  IMAD.MOV.U32 R10, RZ, RZ, 0x1 ;  /* 0x00000001ff0a7424 */ /* 0x000fe200078e00ff */
[C---:B------:R-:W-:Y:S01]  /*3910*/  LOP3.LUT R2, R5.reuse, 0x800fffff, RZ, 0xc0, !PT ;  /* 0x800fffff05027812 */ /* 0x040fe200078ec0ff */
[----:B------:R-:W-:Y:S01]  /*3920*/  IMAD.MOV.U32 R19, RZ, RZ, 0x40100000 ;  /* 0x40100000ff137424 */ /* 0x000fe200078e00ff */
[----:B------:R-:W-:Y:S02]  /*3930*/  LOP3.LUT R8, R5, 0x7ff00000, RZ, 0xc0, !PT ;  /* 0x7ff0000005087812 */ /* 0x000fe400078ec0ff */
[----:B------:R-:W-:Y:S01]  /*3940*/  LOP3.LUT R3, R2, 0x3ff00000, RZ, 0xfc, !PT ;  /* 0x3ff0000002037812 */ /* 0x000fe200078efcff */
[----:B------:R-:W-:Y:S01]  /*3950*/  IMAD.MOV.U32 R2, RZ, RZ, R4 ;  /* 0x000000ffff027224 */ /* 0x000fe200078e0004 */
[----:B------:R-:W-:Y:S01]  /*3960*/  MOV R7, 0x1ca00000 ;  /* 0x1ca0000000077802 */ /* 0x000fe20000000f00 */
[----:B------:R-:W-:Y:S01]  /*3970*/  VIADD R18, R19, 0xffffffff ;  /* 0xffffffff13127836 */ /* 0x000fe20000000000 */
[----:B------:R-:W-:-:S03]  /*3980*/  ISETP.LE.U32.AND P1, PT, R8, 0x40100000, PT ;  /* 0x401000000800780c */ /* 0x000fc60003f23070 */
[----:B------:R-:W-:Y:S01]  /*3990*/  @!P0 DMUL R2, R4, 8.98846567431157953865e+307 ;  /* 0x7fe0000004028828 */ /* 0x000fe20000000000 */
[----:B------:R-:W-:-:S05]  /*39a0*/  SEL R14, R7, 0x63400000, !P1 ;  /* 0x63400000070e7807 */ /* 0x000fca0004800000 */
[----:B------:R-:W0:Y:S04]  /*39b0*/  MUFU.RCP64H R11, R3 ;  /* 0x00000003000b7308 */ /* 0x000e280000001800 */
[----:B------:R-:W-:Y:S02]  /*39c0*/  @!P0 LOP3.LUT R8, R3, 0x7ff00000, RZ, 0xc0, !PT ;  /* 0x7ff0000003088812 */ /* 0x000fe400078ec0ff */
[----:B------:R-:W-:Y:S02]  /*39d0*/  ISETP.GT.U32.AND P0, PT, R18, 0x7feffffe, PT ;  /* 0x7feffffe1200780c */ /* 0x000fe40003f04070 */
[----:B------:R-:W-:-:S04]  /*39e0*/  IADD3 R18, PT, PT, R8, -0x1, RZ ;  /* 0xffffffff08127810 */ /* 0x000fc80007ffe0ff */
[----:B------:R-:W-:Y:S01]  /*39f0*/  ISETP.GT.U32.OR P0, PT, R18, 0x7feffffe, P0 ;  /* 0x7feffffe1200780c */ /* 0x000fe20000704470 */
[----:B0-----:R-:W-:-:S08]  /*3a00*/  DFMA R12, R10, -R2, 1 ;  /* 0x3ff000000a0c742b */ /* 0x001fd00000000802 */
[----:B------:R-:W-:-:S08]  /*3a10*/  DFMA R12, R12, R12, R12 ;  /* 0x0000000c0c0c722b */ /* 0x000fd0000000000c */
[----:B------:R-:W-:-:S08]  /*3a20*/  DFMA R12, R10, R12, R10 ;  /* 0x0000000c0a0c722b */ /* 0x000fd0000000000a */
[----:B------:R-:W-:-:S08]  /*3a30*/  DFMA R10, R12, -R2, 1 ;  /* 0x3ff000000c0a742b */ /* 0x000fd00000000802 */
[----:B------:R-:W-:Y:S01]  /*3a40*/  DFMA R12, R12, R10, R12 ;  /* 0x0000000a0c0c722b */ /* 0x000fe2000000000c */
[----:B------:R-:W-:Y:S01]  /*3a50*/  LOP3.LUT R11, R14, 0x921fb, RZ, 0xfc, !PT ;  /* 0x000921fb0e0b7812 */ /* 0x000fe200078efcff */
[----:B------:R-:W-:-:S06]  /*3a60*/  IMAD.MOV.U32 R10, RZ, RZ, 0x54442d18 ;  /* 0x54442d18ff0a7424 */ /* 0x000fcc00078e00ff */
[----:B------:R-:W-:-:S08]  /*3a70*/  DMUL R14, R12, R10 ;  /* 0x0000000a0c0e7228 */ /* 0x000fd00000000000 */
[----:B------:R-:W-:-:S08]  /*3a80*/  DFMA R16, R14, -R2, R10 ;  /* 0x800000020e10722b */ /* 0x000fd0000000000a */
[----:B------:R-:W-:Y:S01]  /*3a90*/  DFMA R12, R12, R16, R14 ;  /* 0x000000100c0c722b */ /* 0x000fe2000000000e */
[----:B------:R-:W-:Y:S10]  /*3aa0*/  @P0 BRA `(.L_x_164) ;  /* 0x0000000000740947 */ /* 0x000ff40003800000 */
[----:B------:R-:W-:Y:S01]  /*3ab0*/  LOP3.LUT R14, R5, 0x7ff00000, RZ, 0xc0, !PT ;  /* 0x7ff00000050e7812 */ /* 0x000fe200078ec0ff */
[----:B------:R-:W-:Y:S02]  /*3ac0*/  IMAD.MOV.U32 R8, RZ, RZ, 0x40100000 ;  /* 0x40100000ff087424 */ /* 0x000fe400078e00ff */
[----:B------:R-:W-:Y:S01]  /*3ad0*/  IMAD.MOV.U32 R16, RZ, RZ, RZ ;  /* 0x000000ffff107224 */ /* 0x000fe200078e00ff */
[----:B------:R-:W-:Y:S01]  /*3ae0*/  ISETP.LE.U32.AND P0, PT, R14, 0x40100000, PT ;  /* 0x401000000e00780c */ /* 0x000fe20003f03070 */
[----:B------:R-:W-:-:S03]  /*3af0*/  IMAD.MOV R15, RZ, RZ, -R14 ;  /* 0x000000ffff0f7224 */ /* 0x000fc600078e0a0e */
[----:B------:R-:W-:Y:S02]  /*3b00*/  SEL R7, R7, 0x63400000, !P0 ;  /* 0x6340000007077807 */ /* 0x000fe40004000000 */
[----:B------:R-:W-:-:S04]  /*3b10*/  VIADDMNMX R8, R15, R8, 0xb9600000, !PT ;  /* 0xb96000000f087446 */ /* 0x000fc80007800108 */
[----:B------:R-:W-:-:S05]  /*3b20*/  VIMNMX R8, PT, PT, R8, 0x46a00000, PT ;  /* 0x46a0000008087848 */ /* 0x000fca0003fe0100 */
[----:B------:R-:W-:-:S05]  /*3b30*/  IMAD.IADD R7, R8, 0x1, -R7 ;  /* 0x0000000108077824 */ /* 0x000fca00078e0a07 */
[----:B------:R-:W-:-:S06]  /*3b40*/  IADD3 R17, PT, PT, R7, 0x7fe00000, RZ ;  /* 0x7fe0000007117810 */ /* 0x000fcc0007ffe0ff */
[----:B------:R-:W-:-:S10]  /*3b50*/  DMUL R14, R12, R16 ;  /* 0x000000100c0e7228 */ /* 0x000fd40000000000 */
[----:B------:R-:W-:-:S13]  /*3b60*/  FSETP.GTU.AND P0, PT, |R15|, 1.469367938527859385e-39, PT ;  /* 0x001000000f00780b */ /* 0x000fda0003f0c200 */
[----:B------:R-:W-:Y:S05]  /*3b70*/  @P0 BRA `(.L_x_165) ;  /* 0x0000000000840947 */ /* 0x000fea0003800000 */
[----:B------:R-:W-:Y:S01]  /*3b80*/  DFMA R2, R12, -R2, R10 ;  /* 0x800000020c02722b */ /* 0x000fe2000000000a */
[----:B------:R-:W-:-:S09]  /*3b90*/  IMAD.MOV.U32 R16, RZ, RZ, RZ ;  /* 0x000000ffff107224 */ /* 0x000fd200078e00ff */
[C---:B------:R-:W-:Y:S02]  /*3ba0*/  FSETP.NEU.AND P0, PT, R3.reuse, RZ, PT ;  /* 0x000000ff0300720b */ /* 0x040fe40003f0d000 */
[----:B------:R-:W-:-:S04]  /*3bb0*/  LOP3.LUT R5, R3, 0x80000000, R5, 0x48, !PT ;  /* 0x8000000003057812 */ /* 0x000fc800078e4805 */
[----:B------:R-:W-:-:S07]  /*3bc0*/  LOP3.LUT R17, R5, R17, RZ, 0xfc, !PT ;  /* 0x0000001105117212 */ /* 0x000fce00078efcff */
[----:B------:R-:W-:Y:S05]  /*3bd0*/  @!P0 BRA `(.L_x_165) ;  /* 0x00000000006c8947 */ /* 0x000fea0003800000 */
[----:B------:R-:W-:Y:S01]  /*3be0*/  IMAD.MOV R3, RZ, RZ, -R7 ;  /* 0x000000ffff037224 */ /* 0x000fe200078e0a07 */
[----:B------:R-:W-:Y:S02]  /*3bf0*/  MOV R2, RZ ;  /* 0x000000ff00027202 */ /* 0x000fe40000000f00 */
[----:B------:R-:W-:-:S04]  /*3c00*/  IADD3 R7, PT, PT, -R7, -0x43300000, RZ ;  /* 0xbcd0000007077810 */ /* 0x000fc80007ffe1ff */
[----:B------:R-:W-:Y:S02]  /*3c10*/  DFMA R2, R14, -R2, R12 ;  /* 0x800000020e02722b */ /* 0x000fe4000000000c */
[----:B------:R-:W-:-:S08]  /*3c20*/  DMUL.RP R12, R12, R16 ;  /* 0x000000100c0c7228 */ /* 0x000fd00000008000 */
[----:B------:R-:W-:Y:S02]  /*3c30*/  FSETP.NEU.AND P0, PT, |R3|, R7, PT ;  /* 0x000000070300720b */ /* 0x000fe40003f0d200 */
[----:B------:R-:W-:Y:S02]  /*3c40*/  LOP3.LUT R5, R13, R5, RZ, 0x3c, !PT ;  /* 0x000000050d057212 */ /* 0x000fe400078e3cff */
[----:B------:R-:W-:Y:S02]  /*3c50*/  FSEL R14, R12, R14, !P0 ;  /* 0x0000000e0c0e7208 */ /* 0x000fe40004000000 */
[----:B------:R-:W-:Y:S01]  /*3c60*/  FSEL R15, R5, R15, !P0 ;  /* 0x0000000f050f7208 */ /* 0x000fe20004000000 */
[----:B------:R-:W-:Y:S06]  /*3c70*/  BRA `(.L_x_165) ;  /* 0x0000000000447947 */ /* 0x000fec0003800000 */
.L_x_164:
[----:B------:R-:W-:-:S14]  /*3c80*/  DSETP.NAN.AND P0, PT, R4, R4, PT ;  /* 0x000000040400722a */ /* 0x000fdc0003f08000 */
[----:B------:R-:W-:Y:S05]  /*3c90*/  @P0 BRA `(.L_x_166) ;  /* 0x0000000000340947 */ /* 0x000fea0003800000 */
[----:B------:R-:W-:Y:S01]  /*3ca0*/  ISETP.NE.AND P0, PT, R19, R8, PT ;  /* 0x000000081300720c */ /* 0x000fe20003f05270 */
[----:B------:R-:W-:Y:S02]  /*3cb0*/  IMAD.MOV.U32 R14, RZ, RZ, 0x0 ;  /* 0x00000000ff0e7424 */ /* 0x000fe400078e00ff */
[----:B------:R-:W-:-:S10]  /*3cc0*/  IMAD.MOV.U32 R15, RZ, RZ, -0x80000 ;  /* 0xfff80000ff0f7424 */ /* 0x000fd400078e00ff */
[----:B------:R-:W-:Y:S05]  /*3cd0*/  @!P0 BRA `(.L_x_165) ;  /* 0x00000000002c8947 */ /* 0x000fea0003800000 */
[----:B------:R-:W-:Y:S02]  /*3ce0*/  ISETP.NE.AND P0, PT, R19, 0x7ff00000, PT ;  /* 0x7ff000001300780c */ /* 0x000fe40003f05270 */
[----:B------:R-:W-:Y:S02]  /*3cf0*/  LOP3.LUT R4, R5, 0x401921fb, RZ, 0x3c, !PT ;  /* 0x401921fb05047812 */ /* 0x000fe400078e3cff */
[----:B------:R-:W-:Y:S02]  /*3d00*/  ISETP.EQ.OR P0, PT, R8, RZ, !P0 ;  /* 0x000000ff0800720c */ /* 0x000fe40004702670 */
[----:B------:R-:W-:-:S11]  /*3d10*/  LOP3.LUT R15, R4, 0x80000000, RZ, 0xc0, !PT ;  /* 0x80000000040f7812 */ /* 0x000fd600078ec0ff */
[----:B------:R-:W-:Y:S01]  /*3d20*/  @P0 LOP3.LUT R2, R15, 0x7ff00000, RZ, 0xfc, !PT ;  /* 0x7ff000000f020812 */ /* 0x000fe200078efcff */
[----:B------:R-:W-:Y:S01]  /*3d30*/  @!P0 IMAD.MOV.U32 R14, RZ, RZ, RZ ;  /* 0x000000ffff0e8224 */ /* 0x000fe200078e00ff */
[----:B------:R-:W-:-:S03]  /*3d40*/  @P0 MOV R14, RZ ;  /* 0x000000ff000e0202 */ /* 0x000fc60000000f00 */
[----:B------:R-:W-:Y:S01]  /*3d50*/  @P0 IMAD.MOV.U32 R15, RZ, RZ, R2 ;  /* 0x000000ffff0f0224 */ /* 0x000fe200078e0002 */
[----:B------:R-:W-:Y:S06]  /*3d60*/  BRA `(.L_x_165) ;  /* 0x0000000000087947 */ /* 0x000fec0003800000 */
.L_x_166:
[----:B------:R-:W-:Y:S01]  /*3d70*/  LOP3.LUT R15, R5, 0x80000, RZ, 0xfc, !PT ;  /* 0x00080000050f7812 */ /* 0x000fe200078efcff */
[----:B------:R-:W-:-:S07]  /*3d80*/  IMAD.MOV.U32 R14, RZ, RZ, R4 ;  /* 0x000000ffff0e7224 */ /* 0x000fce00078e0004 */
.L_x_165:
[----:B------:R-:W-:Y:S01]  /*3d90*/  IMAD.MOV.U32 R2, RZ, RZ, R0 ;  /* 0x000000ffff027224 */ /* 0x000fe200078e0000 */
[----:B------:R-:W-:-:S04]  /*3da0*/  MOV R3, 0x0 ;  /* 0x0000000000037802 */ /* 0x000fc80000000f00 */
[----:B------:R-:W-:Y:S05]  /*3db0*/  RET.REL.NODEC R2 `(_Z36query_target_distance_for_points_gpuiiiPKfS0_Pf) ;  /* 0xffffffc002907950 */ /* 0x000fea0003c3ffff */
        .weak           $__internal_5_$__cuda_sm20_sqrt_rn_f32_slowpath
        .type           $__internal_5_$__cuda_sm20_sqrt_rn_f32_slowpath,@function
        .size           $__internal_5_$__cuda_sm20_sqrt_rn_f32_slowpath,($__internal_6_$__cuda_sm3x_div_rn_noftz_f32_slowpath - $__internal_5_$__cuda_sm20_sqrt_rn_f32_slowpath)
$__internal_5_$__cuda_sm20_sqrt_rn_f32_slowpath:
[----:B------:R-:W-:-:S13]  /*3dc0*/  LOP3.LUT P0, RZ, R0, 0x7fffffff, RZ, 0xc0, !PT ;  /* 0x7fffffff00ff7812 */ /* 0x000fda000780c0ff */
[----:B------:R-:W-:Y:S01]  /*3dd0*/  @!P0 IMAD.MOV.U32 R2, RZ, RZ, R0 ;  /* 0x000000ffff028224 */ /* 0x000fe200078e0000 */
[----:B------:R-:W-:Y:S06]  /*3de0*/  @!P0 BRA `(.L_x_167) ;  /* 0x0000000000408947 */ /* 0x000fec0003800000 */
[----:B------:R-:W-:-:S13]  /*3df0*/  FSETP.GEU.FTZ.AND P0, PT, R0, RZ, PT ;  /* 0x000000ff0000720b */ /* 0x000fda0003f1e000 */
[----:B------:R-:W-:Y:S01]  /*3e00*/  @!P0 IMAD.MOV.U32 R2, RZ, RZ, 0x7fffffff ;  /* 0x7fffffffff028424 */ /* 0x000fe200078e00ff */
        /* <DEDUP_REMOVED lines=14> */
.L_x_167:
[----:B------:R-:W-:Y:S01]  /*3ef0*/  MOV R0, R2 ;  /* 0x0000000200007202 */ /* 0x000fe20000000f00 */
[----:B------:R-:W-:Y:S02]  /*3f00*/  IMAD.MOV.U32 R2, RZ, RZ, R10 ;  /* 0x000000ffff027224 */ /* 0x000fe400078e000a */
[----:B------:R-:W-:-:S04]  /*3f10*/  IMAD.MOV.U32 R3, RZ, RZ, 0x0 ;  /* 0x00000000ff037424 */ /* 0x000fc800078e00ff */
[----:B------:R-:W-:Y:S05]  /*3f20*/  RET.REL.NODEC R2 `(_Z36query_target_distance_for_points_gpuiiiPKfS0_Pf) ;  /* 0xffffffc002347950 */ /* 0x000fea0003c3ffff */
        .weak           $__internal_6_$__cuda_sm3x_div_rn_noftz_f32_slowpath
        .type           $__internal_6_$__cuda_sm3x_div_rn_noftz_f32_slowpath,@function
        .size           $__internal_6_$__cuda_sm3x_div_rn_noftz_f32_slowpath,(.L_x_319 - $__internal_6_$__cuda_sm3x_div_rn_noftz_f32_slowpath)
$__internal_6_$__cuda_sm3x_div_rn_noftz_f32_slowpath:
[----:B------:R-:W-:Y:S01]  /*3f30*/  SHF.R.U32.HI R5, RZ, 0x17, R3 ;  /* 0x00000017ff057819 */ /* 0x000fe20000011603 */
[----:B------:R-:W-:Y:S01]  /*3f40*/  BSSY.RECONVERGENT B2, `(.L_x_168) ;  /* 0x0000063000027945 */ /* 0x000fe20003800200 */
[--C-:B------:R-:W-:Y:S01]  /*3f50*/  SHF.R.U32.HI R2, RZ, 0x17, R0.reuse ;  /* 0x00000017ff027819 */ /* 0x100fe20000011600 */
[----:B------:R-:W-:Y:S01]  /*3f60*/  IMAD.MOV.U32 R14, RZ, RZ, R0 ;  /* 0x000000ffff0e7224 */ /* 0x000fe200078e0000 */
[----:B------:R-:W-:Y:S02]  /*3f70*/  LOP3.LUT R5, R5, 0xff, RZ, 0xc0, !PT ;  /* 0x000000ff05057812 */ /* 0x000fe400078ec0ff */
[----:B------:R-:W-:-:S03]  /*3f80*/  LOP3.LUT R2, R2, 0xff, RZ, 0xc0, !PT ;  /* 0x000000ff02027812 */ /* 0x000fc600078ec0ff */
[----:B------:R-:W-:Y:S01]  /*3f90*/  VIADD R17, R5, 0xffffffff ;  /* 0xffffffff05117836 */ /* 0x000fe20000000000 */
[----:B------:R-:W-:-:S04]  /*3fa0*/  IADD3 R15, PT, PT, R2, -0x1, RZ ;  /* 0xffffffff020f7810 */ /* 0x000fc80007ffe0ff */
[----:B------:R-:W-:-:S04]  /*3fb0*/  ISETP.GT.U32.AND P0, PT, R17, 0xfd, PT ;  /* 0x000000fd1100780c */ /* 0x000fc80003f04070 */
[----:B------:R-:W-:-:S13]  /*3fc0*/  ISETP.GT.U32.OR P0, PT, R15, 0xfd, P0 ;  /* 0x000000fd0f00780c */ /* 0x000fda0000704470 */
[----:B------:R-:W-:Y:S01]  /*3fd0*/  @!P0 IMAD.MOV.U32 R10, RZ, RZ, RZ ;  /* 0x000000ffff0a8224 */ /* 0x000fe200078e00ff */
[----:B------:R-:W-:Y:S06]  /*3fe0*/  @!P0 BRA `(.L_x_169) ;  /* 0x00000000005c8947 */ /* 0x000fec0003800000 */
[----:B------:R-:W-:Y:S02]  /*3ff0*/  FSETP.GTU.FTZ.AND P0, PT, |R0|, +INF , PT ;  /* 0x7f8000000000780b */ /* 0x000fe40003f1c200 */
[----:B------:R-:W-:-:S04]  /*4000*/  FSETP.GTU.FTZ.AND P1, PT, |R3|, +INF , PT ;  /* 0x7f8000000300780b */ /* 0x000fc80003f3c200 */
[----:B------:R-:W-:-:S13]  /*4010*/  PLOP3.LUT P0, PT, P0, P1, PT, 0xf8, 0x8f ;  /* 0x00000000008f781c */ /* 0x000fda0000703f70 */
[----:B------:R-:W-:Y:S05]  /*4020*/  @P0 BRA `(.L_x_170) ;  /* 0x00000004004c0947 */ /* 0x000fea0003800000 */
[----:B------:R-:W-:-:S13]  /*4030*/  LOP3.LUT P0, RZ, R3, 0x7fffffff, R14, 0xc8, !PT ;  /* 0x7fffffff03ff7812 */ /* 0x000fda000780c80e */
[----:B------:R-:W-:Y:S05]  /*4040*/  @!P0 BRA `(.L_x_171) ;  /* 0x00000004003c8947 */ /* 0x000fea0003800000 */
[C---:B------:R-:W-:Y:S02]  /*4050*/  FSETP.NEU.FTZ.AND P3, PT, |R0|.reuse, +INF , PT ;  /* 0x7f8000000000780b */ /* 0x040fe40003f7d200 */
[----:B------:R-:W-:Y:S02]  /*4060*/  FSETP.NEU.FTZ.AND P1, PT, |R3|, +INF , PT ;  /* 0x7f8000000300780b */ /* 0x000fe40003f3d200 */
[----:B------:R-:W-:-:S11]  /*4070*/  FSETP.NEU.FTZ.AND P0, PT, |R0|, +INF , PT ;  /* 0x7f8000000000780b */ /* 0x000fd60003f1d200 */
[----:B------:R-:W-:Y:S05]  /*4080*/  @!P1 BRA !P3, `(.L_x_171) ;  /* 0x00000004002c9947 */ /* 0x000fea0005800000 */
[----:B------:R-:W-:-:S04]  /*4090*/  LOP3.LUT P3, RZ, R14, 0x7fffffff, RZ, 0xc0, !PT ;  /* 0x7fffffff0eff7812 */ /* 0x000fc8000786c0ff */
[----:B------:R-:W-:-:S13]  /*40a0*/  PLOP3.LUT P1, PT, P1, P3, PT, 0x2f, 0xf2 ;  /* 0x0000000000f2781c */ /* 0x000fda0000f26577 */
[----:B------:R-:W-:Y:S05]  /*40b0*/  @P1 BRA `(.L_x_172) ;  /* 0x0000000400181947 */ /* 0x000fea0003800000 */
[----:B------:R-:W-:-:S04]  /*40c0*/  LOP3.LUT P1, RZ, R3, 0x7fffffff, RZ, 0xc0, !PT ;  /* 0x7fffffff03ff7812 */ /* 0x000fc8000782c0ff */
[----:B------:R-:W-:-:S13]  /*40d0*/  PLOP3.LUT P0, PT, P0, P1, PT, 0x2f, 0xf2 ;  /* 0x0000000000f2781c */ /* 0x000fda0000702577 */
[----:B------:R-:W-:Y:S05]  /*40e0*/  @P0 BRA `(.L_x_173) ;  /* 0x0000000400000947 */ /* 0x000fea0003800000 */
[----:B------:R-:W-:Y:S02]  /*40f0*/  ISETP.GE.AND P0, PT, R15, RZ, PT ;  /* 0x000000ff0f00720c */ /* 0x000fe40003f06270 */
[----:B------:R-:W-:-:S11]  /*4100*/  ISETP.GE.AND P1, PT, R17, RZ, PT ;  /* 0x000000ff1100720c */ /* 0x000fd60003f26270 */
[----:B------:R-:W-:Y:S01]  /*4110*/  @P0 IMAD.MOV.U32 R10, RZ, RZ, RZ ;  /* 0x000000ffff0a0224 */ /* 0x000fe200078e00ff */
[----:B------:R-:W-:Y:S01]  /*4120*/  @!P0 MOV R10, 0xffffffc0 ;  /* 0xffffffc0000a8802 */ /* 0x000fe20000000f00 */
[----:B------:R-:W-:Y:S01]  /*4130*/  @!P0 FFMA R14, R0, 1.84467440737095516160e+19, RZ ;  /* 0x5f800000000e8823 */ /* 0x000fe200000000ff */
[----:B------:R-:W-:-:S03]  /*4140*/  @!P1 FFMA R3, R3, 1.84467440737095516160e+19, RZ ;  /* 0x5f80000003039823 */ /* 0x000fc600000000ff */
[----:B------:R-:W-:-:S07]  /*4150*/  @!P1 VIADD R10, R10, 0x40 ;  /* 0x000000400a0a9836 */ /* 0x000fce0000000000 */
.L_x_169:
[----:B------:R-:W-:Y:S01]  /*4160*/  LEA R18, R5, 0xc0800000, 0x17 ;  /* 0xc080000005127811 */ /* 0x000fe200078eb8ff */
[----:B------:R-:W-:Y:S01]  /*4170*/  VIADD R15, R2, 0xffffff81 ;  /* 0xffffff81020f7836 */ /* 0x000fe20000000000 */
[----:B------:R-:W-:Y:S03]  /*4180*/  BSSY.RECONVERGENT B3, `(.L_x_174) ;  /* 0x0000035000037945 */ /* 0x000fe60003800200 */
[----:B------:R-:W-:Y:S02]  /*4190*/  IMAD.IADD R18, R3, 0x1, -R18 ;  /* 0x0000000103127824 */ /* 0x000fe400078e0a12 */
[C---:B------:R-:W-:Y:S01]  /*41a0*/  IMAD R2, R15.reuse, -0x800000, R14 ;  /* 0xff8000000f027824 */ /* 0x040fe200078e020e */
[----:B------:R-:W-:Y:S01]  /*41b0*/  IADD3 R15, PT, PT, R15, 0x7f, -R5 ;  /* 0x0000007f0f0f7810 */ /* 0x000fe20007ffe805 */
[----:B------:R-:W0:Y:S01]  /*41c0*/  MUFU.RCP R20, R18 ;  /* 0x0000001200147308 */ /* 0x000e220000001000 */
[----:B------:R-:W-:-:S02]  /*41d0*/  FADD.FTZ R17, -R18, -RZ ;  /* 0x800000ff12117221 */ /* 0x000fc40000010100 */
[----:B------:R-:W-:Y:S02]  /*41e0*/  IADD3 R15, PT, PT, R15, R10, RZ ;  /* 0x0000000a0f0f7210 */ /* 0x000fe40007ffe0ff */
[----:B0-----:R-:W-:-:S04]  /*41f0*/  FFMA R3, R20, R17, 1 ;  /* 0x3f80000014037423 */ /* 0x001fc80000000011 */
[----:B------:R-:W-:-:S04]  /*4200*/  FFMA R3, R20, R3, R20 ;  /* 0x0000000314037223 */ /* 0x000fc80000000014 */
[----:B------:R-:W-:-:S04]  /*4210*/  FFMA R14, R2, R3, RZ ;  /* 0x00000003020e7223 */ /* 0x000fc800000000ff */
[----:B------:R-:W-:-:S04]  /*4220*/  FFMA R19, R17, R14, R2 ;  /* 0x0000000e11137223 */ /* 0x000fc80000000002 */
[----:B------:R-:W-:-:S04]  /*4230*/  FFMA R14, R3, R19, R14 ;  /* 0x00000013030e7223 */ /* 0x000fc8000000000e */
[----:B------:R-:W-:-:S04]  /*4240*/  FFMA R17, R17, R14, R2 ;  /* 0x0000000e11117223 */ /* 0x000fc80000000002 */
[----:B------:R-:W-:-:S05]  /*4250*/  FFMA R2, R3, R17, R14 ;  /* 0x0000001103027223 */ /* 0x000fca000000000e */
[----:B------:R-:W-:-:S04]  /*4260*/  SHF.R.U32.HI R5, RZ, 0x17, R2 ;  /* 0x00000017ff057819 */ /* 0x000fc80000011602 */
[----:B------:R-:W-:-:S05]  /*4270*/  LOP3.LUT R5, R5, 0xff, RZ, 0xc0, !PT ;  /* 0x000000ff05057812 */ /* 0x000fca00078ec0ff */
[----:B------:R-:W-:-:S04]  /*4280*/  IMAD.IADD R5, R5, 0x1, R15 ;  /* 0x0000000105057824 */ /* 0x000fc800078e020f */
[----:B------:R-:W-:-:S05]  /*4290*/  VIADD R10, R5, 0xffffffff ;  /* 0xffffffff050a7836 */ /* 0x000fca0000000000 */
[----:B------:R-:W-:-:S13]  /*42a0*/  ISETP.GE.U32.AND P0, PT, R10, 0xfe, PT ;  /* 0x000000fe0a00780c */ /* 0x000fda0003f06070 */
[----:B------:R-:W-:Y:S05]  /*42b0*/  @!P0 BRA `(.L_x_175) ;  /* 0x0000000000808947 */ /* 0x000fea0003800000 */
[----:B------:R-:W-:-:S13]  /*42c0*/  ISETP.GT.AND P0, PT, R5, 0xfe, PT ;  /* 0x000000fe0500780c */ /* 0x000fda0003f04270 */
[----:B------:R-:W-:Y:S05]  /*42d0*/  @P0 BRA `(.L_x_176) ;  /* 0x00000000006c0947 */ /* 0x000fea0003800000 */
[----:B------:R-:W-:-:S13]  /*42e0*/  ISETP.GE.AND P0, PT, R5, 0x1, PT ;  /* 0x000000010500780c */ /* 0x000fda0003f06270 */
[----:B------:R-:W-:Y:S05]  /*42f0*/  @P0 BRA `(.L_x_177) ;  /* 0x0000000000740947 */ /* 0x000fea0003800000 */
[----:B------:R-:W-:Y:S02]  /*4300*/  ISETP.GE.AND P0, PT, R5, -0x18, PT ;  /* 0xffffffe80500780c */ /* 0x000fe40003f06270 */
[----:B------:R-:W-:-:S11]  /*4310*/  LOP3.LUT R2, R2, 0x80000000, RZ, 0xc0, !PT ;  /* 0x8000000002027812 */ /* 0x000fd600078ec0ff */
[----:B------:R-:W-:Y:S05]  /*4320*/  @!P0 BRA `(.L_x_177) ;  /* 0x0000000000688947 */ /* 0x000fea0003800000 */
[-CC-:B------:R-:W-:Y:S01]  /*4330*/  FFMA.RZ R10, R3, R17.reuse, R14.reuse ;  /* 0x00000011030a7223 */ /* 0x180fe2000000c00e */
[C---:B------:R-:W-:Y:S02]  /*4340*/  ISETP.NE.AND P3, PT, R5.reuse, RZ, PT ;  /* 0x000000ff0500720c */ /* 0x040fe40003f65270 */
[----:B------:R-:W-:Y:S02]  /*4350*/  ISETP.NE.AND P1, PT, R5, RZ, PT ;  /* 0x000000ff0500720c */ /* 0x000fe40003f25270 */
[----:B------:R-:W-:Y:S01]  /*4360*/  LOP3.LUT R15, R10, 0x7fffff, RZ, 0xc0, !PT ;  /* 0x007fffff0a0f7812 */ /* 0x000fe200078ec0ff */
[CCC-:B------:R-:W-:Y:S01]  /*4370*/  FFMA.RP R10, R3.reuse, R17.reuse, R14.reuse ;  /* 0x00000011030a7223 */ /* 0x1c0fe2000000800e */
[----:B------:R-:W-:Y:S01]  /*4380*/  FFMA.RM R3, R3, R17, R14 ;  /* 0x0000001103037223 */ /* 0x000fe2000000400e */
[----:B------:R-:W-:Y:S01]  /*4390*/  VIADD R14, R5, 0x20 ;  /* 0x00000020050e7836 */ /* 0x000fe20000000000 */
[----:B------:R-:W-:Y:S02]  /*43a0*/  LOP3.LUT R15, R15, 0x800000, RZ, 0xfc, !PT ;  /* 0x008000000f0f7812 */ /* 0x000fe400078efcff */
[----:B------:R-:W-:-:S02]  /*43b0*/  IADD3 R5, PT, PT, -R5, RZ, RZ ;  /* 0x000000ff05057210 */ /* 0x000fc40007ffe1ff */
[----:B------:R-:W-:Y:S02]  /*43c0*/  SHF.L.U32 R14, R15, R14, RZ ;  /* 0x0000000e0f0e7219 */ /* 0x000fe400000006ff */
[----:B------:R-:W-:Y:S02]  /*43d0*/  FSETP.NEU.FTZ.AND P0, PT, R10, R3, PT ;  /* 0x000000030a00720b */ /* 0x000fe40003f1d000 */
[----:B------:R-:W-:Y:S02]  /*43e0*/  SEL R10, R5, RZ, P3 ;  /* 0x000000ff050a7207 */ /* 0x000fe40001800000 */
[----:B------:R-:W-:Y:S02]  /*43f0*/  ISETP.NE.AND P1, PT, R14, RZ, P1 ;  /* 0x000000ff0e00720c */ /* 0x000fe40000f25270 */
[----:B------:R-:W-:Y:S02]  /*4400*/  SHF.R.U32.HI R10, RZ, R10, R15 ;  /* 0x0000000aff0a7219 */ /* 0x000fe4000001160f */
[----:B------:R-:W-:-:S02]  /*4410*/  PLOP3.LUT P0, PT, P0, P1, PT, 0xf8, 0x8f ;  /* 0x00000000008f781c */ /* 0x000fc40000703f70 */
[----:B------:R-:W-:Y:S02]  /*4420*/  SHF.R.U32.HI R14, RZ, 0x1, R10 ;  /* 0x00000001ff0e7819 */ /* 0x000fe4000001160a */
[----:B------:R-:W-:-:S04]  /*4430*/  SEL R3, RZ, 0x1, !P0 ;  /* 0x00000001ff037807 */ /* 0x000fc80004000000 */
[----:B------:R-:W-:-:S04]  /*4440*/  LOP3.LUT R3, R3, 0x1, R14, 0xf8, !PT ;  /* 0x0000000103037812 */ /* 0x000fc800078ef80e */
[----:B------:R-:W-:-:S05]  /*4450*/  LOP3.LUT R3, R3, R10, RZ, 0xc0, !PT ;  /* 0x0000000a03037212 */ /* 0x000fca00078ec0ff */
[----:B------:R-:W-:-:S05]  /*4460*/  IMAD.IADD R3, R14, 0x1, R3 ;  /* 0x000000010e037824 */ /* 0x000fca00078e0203 */
[----:B------:R-:W-:Y:S01]  /*4470*/  LOP3.LUT R2, R3, R2, RZ, 0xfc, !PT ;  /* 0x0000000203027212 */ /* 0x000fe200078efcff */
[----:B------:R-:W-:Y:S06]  /*4480*/  BRA `(.L_x_177) ;  /* 0x0000000000107947 */ /* 0x000fec0003800000 */
.L_x_176:
[----:B------:R-:W-:-:S04]  /*4490*/  LOP3.LUT R2, R2, 0x80000000, RZ, 0xc0, !PT ;  /* 0x8000000002027812 */ /* 0x000fc800078ec0ff */
[----:B------:R-:W-:Y:S01]  /*44a0*/  LOP3.LUT R2, R2, 0x7f800000, RZ, 0xfc, !PT ;  /* 0x7f80000002027812 */ /* 0x000fe200078efcff */
[----:B------:R-:W-:Y:S06]  /*44b0*/  BRA `(.L_x_177) ;  /* 0x0000000000047947 */ /* 0x000fec0003800000 */
.L_x_175:
[----:B------:R-:W-:-:S07]  /*44c0*/  IMAD R2, R15, 0x800000, R2 ;  /* 0x008000000f027824 */ /* 0x000fce00078e0202 */
.L_x_177:
[----:B------:R-:W-:Y:S05]  /*44d0*/  BSYNC.RECONVERGENT B3 ;  /* 0x0000000000037941 */ /* 0x000fea0003800200 */
.L_x_174:
[----:B------:R-:W-:Y:S05]  /*44e0*/  BRA `(.L_x_178) ;  /* 0x0000000000207947 */ /* 0x000fea0003800000 */
.L_x_173:
[----:B------:R-:W-:-:S04]  /*44f0*/  LOP3.LUT R2, R3, 0x80000000, R14, 0x48, !PT ;  /* 0x8000000003027812 */ /* 0x000fc800078e480e */
[----:B------:R-:W-:Y:S01]  /*4500*/  LOP3.LUT R2, R2, 0x7f800000, RZ, 0xfc, !PT ;  /* 0x7f80000002027812 */ /* 0x000fe200078efcff */
[----:B------:R-:W-:Y:S06]  /*4510*/  BRA `(.L_x_178) ;  /* 0x0000000000147947 */ /* 0x000fec0003800000 */
.L_x_172:
[----:B------:R-:W-:Y:S01]  /*4520*/  LOP3.LUT R2, R3, 0x80000000, R14, 0x48, !PT ;  /* 0x8000000003027812 */ /* 0x000fe200078e480e */
[----:B------:R-:W-:Y:S06]  /*4530*/  BRA `(.L_x_178) ;  /* 0x00000000000c7947 */ /* 0x000fec0003800000 */
.L_x_171:
[----:B------:R-:W0:Y:S01]  /*4540*/  MUFU.RSQ R2, -QNAN ;  /* 0xffc0000000027908 */ /* 0x000e220000001400 */
[----:B------:R-:W-:Y:S05]  /*4550*/  BRA `(.L_x_178) ;  /* 0x0000000000047947 */ /* 0x000fea0003800000 */
.L_x_170:
[----:B------:R-:W-:-:S07]  /*4560*/  FADD.FTZ R2, R0, R3 ;  /* 0x0000000300027221 */ /* 0x000fce0000010000 */
.L_x_178:
[----:B------:R-:W-:Y:S05]  /*4570*/  BSYNC.RECONVERGENT B2 ;  /* 0x0000000000027941 */ /* 0x000fea0003800200 */
.L_x_168:
[----:B0-----:R-:W-:Y:S01]  /*4580*/  IMAD.MOV.U32 R5, RZ, RZ, R2 ;  /* 0x000000ffff057224 */ /* 0x001fe200078e0002 */
[----:B------:R-:W-:Y:S01]  /*4590*/  MOV R2, R4 ;  /* 0x0000000400027202 */ /* 0x000fe20000000f00 */
[----:B------:R-:W-:-:S04]  /*45a0*/  IMAD.MOV.U32 R3, RZ, RZ, 0x0 ;  /* 0x00000000ff037424 */ /* 0x000fc800078e00ff */
[----:B------:R-:W-:Y:S05]  /*45b0*/  RET.REL.NODEC R2 `(_Z36query_target_distance_for_points_gpuiiiPKfS0_Pf) ;  /* 0xffffffb802907950 */ /* 0x000fea0003c3ffff */
.L_x_179:
        /* <DEDUP_REMOVED lines=12> */
.L_x_319:


//--------------------- .text._Z35query_dynamic_radius_for_points_gpuiiiiPKfS0_PiPf --------------------------
	.section	.text._Z35query_dynamic_radius_for_points_gpuiiiiPKfS0_PiPf,"ax",@progbits
	.align	128
        .global         _Z35query_dynamic_radius_for_points_gpuiiiiPKfS0_PiPf
        .type           _Z35query_dynamic_radius_for_points_gpuiiiiPKfS0_PiPf,@function
        .size           _Z35query_dynamic_radius_for_points_gpuiiiiPKfS0_PiPf,(.L_x_322 - _Z35query_dynamic_radius_for_points_gpuiiiiPKfS0_PiPf)
        .other          _Z35query_dynamic_radius_for_points_gpuiiiiPKfS0_PiPf,@"STO_CUDA_ENTRY STV_DEFAULT"
_Z35query_dynamic_radius_for_points_gpuiiiiPKfS0_PiPf:
.text._Z35query_dynamic_radius_for_points_gpuiiiiPKfS0_PiPf:
[----:B------:R-:W-:Y:S01]  /*0000*/  LDC R1, c[0x0][0x37c] ;  /* 0x0000df00ff017b82 */ /* 0x000fe20000000800 */
[----:B------:R-:W0:Y:S07]  /*0010*/  S2R R14, SR_TID.X ;  /* 0x00000000000e7919 */ /* 0x000e2e0000002100 */
[----:B------:R-:W0:Y:S01]  /*0020*/  S2UR UR7, SR_CTAID.X ;  /* 0x00000000000779c3 */ /* 0x000e220000002500 */
[----:B------:R-:W1:Y:S01]  /*0030*/  LDCU.64 UR4, c[0x0][0x380] ;  /* 0x00007000ff0477ac */ /* 0x000e620008000a00 */
[----:B------:R-:W2:Y:S06]  /*0040*/  LDCU UR6, c[0x0][0x388] ;  /* 0x00007100ff0677ac */ /* 0x000eac0008000800 */
[----:B------:R-:W0:Y:S01]  /*0050*/  LDC R15, c[0x0][0x360] ;  /* 0x0000d800ff0f7b82 */ /* 0x000e220000000800 */
[----:B-1----:R-:W-:-:S04]  /*0060*/  UIMAD UR4, UR5, UR4, URZ ;  /* 0x00000004050472a4 */ /* 0x002fc8000f8e02ff */
[----:B--2---:R-:W-:Y:S01]  /*0070*/  UIMAD UR4, UR4, UR6, URZ ;  /* 0x00000006040472a4 */ /* 0x004fe2000f8e02ff */
[----:B0-----:R-:W-:-:S05]  /*0080*/  IMAD R14, R15, UR7, R14 ;  /* 0x000000070f0e7c24 */ /* 0x001fca000f8e020e */
[----:B------:R-:W-:-:S13]  /*0090*/  ISETP.GE.AND P0, PT, R14, UR4, PT ;  /* 0x000000040e007c0c */ /* 0x000fda000bf06270 */
[----:B------:R-:W-:Y:S05]  /*00a0*/  @P0 EXIT ;  /* 0x000000000000094d */ /* 0x000fea0003800000 */
[----:B------:R-:W0:Y:S01]  /*00b0*/  LDCU UR5, c[0x0][0x38c] ;  /* 0x00007180ff0577ac */ /* 0x000e220008000800 */
[----:B------:R-:W-:Y:S01]  /*00c0*/  IMAD.MOV.U32 R2, RZ, RZ, 0x1 ;  /* 0x00000001ff027424 */ /* 0x000fe200078e00ff */
[----:B------:R-:W-:Y:S01]  /*00d0*/  UMOV UR6, 0x54442d18 ;  /* 0x54442d1800067882 */ /* 0x000fe20000000000 */
[----:B------:R-:W-:Y:S01]  /*00e0*/  UMOV UR7, 0x401921fb ;  /* 0x401921fb00077882 */ /* 0x000fe20000000000 */
[----:B0-----:R-:W-:-:S06]  /*00f0*/  I2FP.F32.S32 R4, UR5 ;  /* 0x0000000500047c45 */ /* 0x001fcc0008201400 */
        /* <DEDUP_REMOVED lines=11> */
[----:B------:R-:W-:-:S13]  /*01b0*/  FSETP.GT.AND P0, PT, |R0|, 1.469367938527859385e-39, PT ;  /* 0x001000000000780b */ /* 0x000fda0003f04200 */
[----:B------:R-:W-:Y:S05]  /*01c0*/  @P0 BRA `(.L_x_180) ;  /* 0x0000000000100947 */ /* 0x000fea0003800000 */
[----:B------:R-:W-:-:S07]  /*01d0*/  MOV R0, 0x1f0 ;  /* 0x000001f000007802 */ /* 0x000fce0000000f00 */
[----:B------:R-:W-:Y:S05]  /*01e0*/  CALL.REL.NOINC `($__internal_7_$__cuda_sm20_div_rn_f64_full) ;  /* 0x0000000800b47944 */ /* 0x000fea0003c00000 */
[----:B------:R-:W-:Y:S02]  /*01f0*/  IMAD.MOV.U32 R2, RZ, RZ, R10 ;  /* 0x000000ffff027224 */ /* 0x000fe400078e000a */
[----:B------:R-:W-:-:S07]  /*0200*/  IMAD.MOV.U32 R3, RZ, RZ, R11 ;  /* 0x000000ffff037224 */ /* 0x000fce00078e000b */
.L_x_180:
[----:B------:R-:W0:Y:S01]  /*0210*/  LDC R20, c[0x0][0x38c] ;  /* 0x0000e300ff147b82 */ /* 0x000e220000000800 */
[----:B------:R-:W1:Y:S01]  /*0220*/  LDCU UR5, c[0x0][0x370] ;  /* 0x00006e00ff0577ac */ /* 0x000e620008000800 */
[----:B------:R2:W3:Y:S01]  /*0230*/  F2F.F32.F64 R17, R2 ;  /* 0x0000000200117310 */ /* 0x0004e20000301000 */
[----:B------:R-:W4:Y:S05]  /*0240*/  LDCU.64 UR6, c[0x0][0x358] ;  /* 0x00006b00ff0677ac */ /* 0x000f2a0008000a00 */
[----:B------:R-:W0:Y:S08]  /*0250*/  LDC.64 R4, c[0x0][0x390] ;  /* 0x0000e400ff047b82 */ /* 0x000e300000000a00 */
[----:B------:R-:W0:Y:S01]  /*0260*/  LDC.64 R6, c[0x0][0x3a0] ;  /* 0x0000e800ff067b82 */ /* 0x000e220000000a00 */
[----:B-1----:R-:W-:-:S07]  /*0270*/  IMAD R15, R15, UR5, RZ ;  /* 0x000000050f0f7c24 */ /* 0x002fce000f8e02ff */
[----:B--234-:R-:W1:Y:S02]  /*0280*/  LDC.64 R8, c[0x0][0x3a8] ;  /* 0x0000ea00ff087b82 */ /* 0x01ce640000000a00 */
.L_x_192:
[----:B--2---:R-:W-:-:S04]  /*0290*/  IMAD R3, R14, 0x3, RZ ;  /* 0x000000030e037824 */ /* 0x004fc800078e02ff */
[----:B0-----:R-:W-:-:S05]  /*02a0*/  IMAD.WIDE R2, R3, 0x4, R4 ;  /* 0x0000000403027825 */ /* 0x001fca00078e0204 */
[----:B------:R-:W2:Y:S04]  /*02b0*/  LDG.E R16, desc[UR6][R2.64+0x8] ;  /* 0x0000080602107981 */ /* 0x000ea8000c1e1900 */
[----:B------:R-:W3:Y:S01]  /*02c0*/  LDG.E R0, desc[UR6][R2.64] ;  /* 0x0000000602007981 */ /* 0x000ee2000c1e1900 */
[----:B------:R-:W-:Y:S01]  /*02d0*/  IMAD.SHL.U32 R13, R14, 0x2, RZ ;  /* 0x000000020e0d7824 */ /* 0x000fe200078e00ff */
[----:B------:R-:W-:Y:S01]  /*02e0*/  BSSY.RECONVERGENT B0, `(.L_x_181) ;  /* 0x0000011000007945 */ /* 0x000fe20003800200 */
[----:B--2---:R-:W-:-:S04]  /*02f0*/  FMUL R11, R16, R16 ;  /* 0x00000010100b7220 */ /* 0x004fc80000400000 */
[----:B---3--:R-:W-:-:S04]  /*0300*/  FFMA R19, R0, R0, R11 ;  /* 0x0000000000137223 */ /* 0x008fc8000000000b */
[----:B------:R0:W2:Y:S01]  /*0310*/  MUFU.RSQ R18, R19 ;  /* 0x0000001300127308 */ /* 0x0000a20000001400 */
[----:B------:R-:W-:-:S04]  /*0320*/  IADD3 R10, PT, PT, R19, -0xd000000, RZ ;  /* 0xf3000000130a7810 */ /* 0x000fc80007ffe0ff */
[----:B------:R-:W-:Y:S01]  /*0330*/  ISETP.GT.U32.AND P0, PT, R10, 0x727fffff, PT ;  /* 0x727fffff0a00780c */ /* 0x000fe20003f04070 */
[----:B------:R-:W-:-:S04]  /*0340*/  IMAD.WIDE R10, R13, 0x4, R6 ;  /* 0x000000040d0a7825 */ /* 0x000fc800078e0206 */
[----:B-1----:R-:W-:-:S08]  /*0350*/  IMAD.WIDE R12, R13, 0x4, R8 ;  /* 0x000000040d0c7825 */ /* 0x002fd000078e0208 */
[----:B0-2---:R-:W-:Y:S05]  /*0360*/  @!P0 BRA `(.L_x_182) ;  /* 0x0000000000108947 */ /* 0x005fea0003800000 */
[----:B------:R-:W-:-:S07]  /*0370*/  MOV R24, 0x390 ;  /* 0x0000039000187802 */ /* 0x000fce0000000f00 */
[----:B------:R-:W-:Y:S05]  /*0380*/  CALL.REL.NOINC `($__internal_8_$__cuda_sm20_sqrt_rn_f32_slowpath) ;  /* 0x0000000c00847944 */ /* 0x000fea0003c00000 */
[----:B------:R-:W-:Y:S01]  /*0390*/  IMAD.MOV.U32 R2, RZ, RZ, R18 ;  /* 0x000000ffff027224 */ /* 0x000fe200078e0012 */
[----:B------:R-:W-:Y:S06]  /*03a0*/  BRA `(.L_x_183) ;  /* 0x0000000000107947 */ /* 0x000fec0003800000 */
.L_x_182:
[----:B------:R-:W-:Y:S01]  /*03b0*/  FMUL.FTZ R2, R19, R18 ;  /* 0x0000001213027220 */ /* 0x000fe20000410000 */
[----:B------:R-:W-:-:S03]  /*03c0*/  FMUL.FTZ R18, R18, 0.5 ;  /* 0x3f00000012127820 */ /* 0x000fc60000410000 */
[----:B------:R-:W-:-:S04]  /*03d0*/  FFMA R3, -R2, R2, R19 ;  /* 0x0000000202037223 */ /* 0x000fc80000000113 */
[----:B------:R-:W-:-:S07]  /*03e0*/  FFMA R2, R3, R18, R2 ;  /* 0x0000001203027223 */ /* 0x000fce0000000002 */
.L_x_183:
[----:B------:R-:W-:Y:S05]  /*03f0*/  BSYNC.RECONVERGENT B0 ;  /* 0x0000000000007941 */ /* 0x000fea0003800200 */
.L_x_181:
[----:B------:R-:W-:Y:S01]  /*0400*/  FMNMX R19, R2, 9.999999682655225389e-21, !PT ;  /* 0x1e3ce50802137809 */ /* 0x000fe20007800000 */
[----:B------:R-:W-:Y:S03]  /*0410*/  BSSY.RECONVERGENT B0, `(.L_x_184) ;  /* 0x000000e000007945 */ /* 0x000fe60003800200 */
[----:B------:R-:W0:Y:S08]  /*0420*/  MUFU.RCP R2, R19 ;  /* 0x0000001300027308 */ /* 0x000e300000001000 */
        /* <DEDUP_REMOVED lines=8> */
[----:B------:R-:W-:Y:S02]  /*04b0*/  MOV R3, R19 ;  /* 0x0000001300037202 */ /* 0x000fe40000000f00 */
[----:B------:R-:W-:-:S07]  /*04c0*/  MOV R22, 0x4e0 ;  /* 0x000004e000167802 */ /* 0x000fce0000000f00 */
[----:B------:R-:W-:Y:S05]  /*04d0*/  CALL.REL.NOINC `($__internal_9_$__cuda_sm3x_div_rn_noftz_f32_slowpath) ;  /* 0x0000000c00907944 */ /* 0x000fea0003c00000 */
[----:B------:R-:W-:-:S07]  /*04e0*/  IMAD.MOV.U32 R2, RZ, RZ, R21 ;  /* 0x000000ffff027224 */ /* 0x000fce00078e0015 */
.L_x_185:
[----:B------:R-:W-:Y:S05]  /*04f0*/  BSYNC.RECONVERGENT B0 ;  /* 0x0000000000007941 */ /* 0x000fea0003800200 */
.L_x_184:
[----:B------:R-:W-:Y:S01]  /*0500*/  IMAD.MOV.U32 R3, RZ, RZ, 0x3f000000 ;  /* 0x3f000000ff037424 */ /* 0x000fe200078e00ff */
[C---:B------:R-:W-:Y:S01]  /*0510*/  FSETP.NEU.AND P1, PT, |R2|.reuse, 1, PT ;  /* 0x3f8000000200780b */ /* 0x040fe20003f2d200 */
[----:B------:R-:W-:Y:S01]  /*0520*/  IMAD.MOV.U32 R19, RZ, RZ, 0x3d10ecef ;  /* 0x3d10ecefff137424 */ /* 0x000fe200078e00ff */
[C---:B------:R-:W-:Y:S01]  /*0530*/  FSETP.GT.AND P0, PT, |R2|.reuse, 0.56000000238418579102, PT ;  /* 0x3f0f5c290200780b */ /* 0x040fe20003f04200 */
[----:B------:R-:W-:Y:S01]  /*0540*/  FFMA R0, |R2|, -R3, 0.5 ;  /* 0x3f00000002007423 */ /* 0x000fe20000000a03 */
[----:B------:R-:W-:Y:S01]  /*0550*/  UMOV UR8, 0x54442d18 ;  /* 0x54442d1800087882 */ /* 0x000fe20000000000 */
[----:B------:R-:W-:Y:S01]  /*0560*/  UMOV UR9, 0x401921fb ;  /* 0x401921fb00097882 */ /* 0x000fe20000000000 */
[----:B------:R-:W-:Y:S01]  /*0570*/  BSSY.RECONVERGENT B0, `(.L_x_186) ;  /* 0x0000027000007945 */ /* 0x000fe20003800200 */
[----:B------:R-:W0:Y:S02]  /*0580*/  MUFU.RSQ R3, R0 ;  /* 0x0000000000037308 */ /* 0x000e240000001400 */
[----:B0-----:R-:W-:Y:S01]  /*0590*/  FMUL R18, R0, R3 ;  /* 0x0000000300127220 */ /* 0x001fe20000400000 */
[----:B------:R-:W-:-:S04]  /*05a0*/  FMUL R3, R3, -0.5 ;  /* 0xbf00000003037820 */ /* 0x000fc80000400000 */
[----:B------:R-:W-:-:S04]  /*05b0*/  FFMA R3, R18, R3, 0.5 ;  /* 0x3f00000012037423 */ /* 0x000fc80000000003 */
[----:B------:R-:W-:-:S05]  /*05c0*/  FFMA R3, R18, R3, R18 ;  /* 0x0000000312037223 */ /* 0x000fca0000000012 */
[----:B------:R-:W-:Y:S02]  /*05d0*/  FSEL R3, R3, RZ, P1 ;  /* 0x000000ff03037208 */ /* 0x000fe40000800000 */
[----:B------:R-:W-:Y:S02]  /*05e0*/  FSETP.GT.AND P1, PT, R2, 0.56000000238418579102, PT ;  /* 0x3f0f5c290200780b */ /* 0x000fe40003f24000 */
[----:B------:R-:W-:-:S04]  /*05f0*/  FSEL R3, R3, |R2|, P0 ;  /* 0x4000000203037208 */ /* 0x000fc80000000000 */
[----:B------:R-:W-:-:S05]  /*0600*/  LOP3.LUT R3, R3, 0x80000000, R2, 0xb8, !PT ;  /* 0x8000000003037812 */ /* 0x000fca00078eb802 */
[----:B------:R-:W-:-:S04]  /*0610*/  FMUL R0, R3, R3 ;  /* 0x0000000303007220 */ /* 0x000fc80000400000 */
[----:B------:R-:W-:-:S04]  /*0620*/  FFMA R19, R0, R19, 0.016980519518256187439 ;  /* 0x3c8b1abb00137423 */ /* 0x000fc80000000013 */
[----:B------:R-:W-:-:S04]  /*0630*/  FFMA R19, R0, R19, 0.030762933194637298584 ;  /* 0x3cfc028c00137423 */ /* 0x000fc80000000013 */
[----:B------:R-:W-:-:S04]  /*0640*/  FFMA R19, R0, R19, 0.044709417968988418579 ;  /* 0x3d37213900137423 */ /* 0x000fc80000000013 */
[----:B------:R-:W-:-:S04]  /*0650*/  FFMA R19, R0, R19, 0.074989043176174163818 ;  /* 0x3d9993db00137423 */ /* 0x000fc80000000013 */
[----:B------:R-:W-:-:S04]  /*0660*/  FFMA R19, R0, R19, 0.16666707396507263184 ;  /* 0x3e2aaac600137423 */ /* 0x000fc80000000013 */
[----:B------:R-:W-:-:S04]  /*0670*/  FMUL R0, R0, R19 ;  /* 0x0000001300007220 */ /* 0x000fc80000400000 */
[----:B------:R-:W-:Y:S01]  /*0680*/  FFMA R0, R3, R0, R3 ;  /* 0x0000000003007223 */ /* 0x000fe20000000003 */
[----:B------:R-:W-:-:S04]  /*0690*/  HFMA2 R3, -RZ, RZ, 1.9599609375, 20144 ;  /* 0x3fd774ebff037431 */ /* 0x000fc800000001ff */
[----:B------:R-:W-:-:S05]  /*06a0*/  FSEL R2, R0, -R0, P0 ;  /* 0x8000000000027208 */ /* 0x000fca0000000000 */
[----:B------:R-:W-:-:S04]  /*06b0*/  @!P1 FFMA R0, R3, 0.93318945169448852539, R2 ;  /* 0x3f6ee58103009823 */ /* 0x000fc80000000002 */
[----:B------:R-:W-:Y:S01]  /*06c0*/  @P0 FADD R0, R0, R0 ;  /* 0x0000000000000221 */ /* 0x000fe20000000000 */
[----:B------:R-:W-:Y:S02]  /*06d0*/  FSETP.GE.AND P0, PT, R16, RZ, PT ;  /* 0x000000ff1000720b */ /* 0x000fe40003f06000 */
[----:B------:R-:W0:Y:S08]  /*06e0*/  MUFU.RCP R16, R17 ;  /* 0x0000001100107308 */ /* 0x000e300000001000 */
[----:B------:R-:W1:Y:S01]  /*06f0*/  F2F.F64.F32 R2, R0 ;  /* 0x0000000000027310 */ /* 0x000e620000201800 */
[----:B0-----:R-:W-:-:S04]  /*0700*/  FFMA R19, -R17, R16, 1 ;  /* 0x3f80000011137423 */ /* 0x001fc80000000110 */
[----:B------:R-:W-:Y:S01]  /*0710*/  FFMA R19, R16, R19, R16 ;  /* 0x0000001310137223 */ /* 0x000fe20000000010 */
[----:B-1----:R-:W-:-:S06]  /*0720*/  DADD R2, -R2, UR8 ;  /* 0x0000000802027e29 */ /* 0x002fcc0008000100 */
[----:B------:R-:W0:Y:S08]  /*0730*/  @!P0 F2F.F32.F64 R0, R2 ;  /* 0x0000000200008310 */ /* 0x000e300000301000 */
[----:B0-----:R-:W0:Y:S01]  /*0740*/  FCHK P0, R0, R17 ;  /* 0x0000001100007302 */ /* 0x001e220000000000 */
[----:B------:R-:W-:-:S04]  /*0750*/  FFMA R16, R0, R19, RZ ;  /* 0x0000001300107223 */ /* 0x000fc800000000ff */
[----:B------:R-:W-:-:S04]  /*0760*/  FFMA R18, -R17, R16, R0 ;  /* 0x0000001011127223 */ /* 0x000fc80000000100 */
[----:B------:R-:W-:Y:S01]  /*0770*/  FFMA R16, R19, R18, R16 ;  /* 0x0000001213107223 */ /* 0x000fe20000000010 */
[----:B0-----:R-:W-:Y:S06]  /*0780*/  @!P0 BRA `(.L_x_187) ;  /* 0x0000000000148947 */ /* 0x001fec0003800000 */
[----:B------:R-:W-:Y:S01]  /*0790*/  IMAD.MOV.U32 R2, RZ, RZ, R0 ;  /* 0x000000ffff027224 */ /* 0x000fe200078e0000 */
[----:B------:R-:W-:Y:S01]  /*07a0*/  MOV R22, 0x7d0 ;  /* 0x000007d000167802 */ /* 0x000fe20000000f00 */
[----:B------:R-:W-:-:S07]  /*07b0*/  IMAD.MOV.U32 R3, RZ, RZ, R17 ;  /* 0x000000ffff037224 */ /* 0x000fce00078e0011 */
[----:B------:R-:W-:Y:S05]  /*07c0*/  CALL.REL.NOINC `($__internal_9_$__cuda_sm3x_div_rn_noftz_f32_slowpath) ;  /* 0x0000000800d47944 */ /* 0x000fea0003c00000 */
[----:B------:R-:W-:-:S07]  /*07d0*/  IMAD.MOV.U32 R16, RZ, RZ, R21 ;  /* 0x000000ffff107224 */ /* 0x000fce00078e0015 */
.L_x_187:
[----:B------:R-:W-:Y:S05]  /*07e0*/  BSYNC.RECONVERGENT B0 ;  /* 0x0000000000007941 */ /* 0x000fea0003800200 */
.L_x_186:
[----:B------:R-:W0:Y:S01]  /*07f0*/  F2I.FLOOR.NTZ R16, R16 ;  /* 0x0000001000107305 */ /* 0x000e220000207100 */
[----:B------:R-:W-:Y:S07]  /*0800*/  BSSY.RECONVERGENT B0, `(.L_x_188) ;  /* 0x0000011000007945 */ /* 0x000fee0003800200 */
[----:B------:R-:W1:Y:S01]  /*0810*/  MUFU.RCP R2, R17 ;  /* 0x0000001100027308 */ /* 0x000e620000001000 */
[----:B0-----:R-:W-:Y:S02]  /*0820*/  I2FP.F32.S32 R3, R16 ;  /* 0x0000001000037245 */ /* 0x001fe40000201400 */
[----:B------:R-:W-:-:S03]  /*0830*/  IADD3 R18, PT, PT, R16, 0x1, RZ ;  /* 0x0000000110127810 */ /* 0x000fc60007ffe0ff */
[----:B------:R-:W-:-:S04]  /*0840*/  FFMA R24, -R17, R3, R0 ;  /* 0x0000000311187223 */ /* 0x000fc80000000100 */
[----:B------:R-:W0:Y:S01]  /*0850*/  FCHK P0, R24, R17 ;  /* 0x0000001118007302 */ /* 0x000e220000000000 */
[----:B-1----:R-:W-:-:S04]  /*0860*/  FFMA R19, -R17, R2, 1 ;  /* 0x3f80000011137423 */ /* 0x002fc80000000102 */
[----:B------:R-:W-:-:S04]  /*0870*/  FFMA R2, R2, R19, R2 ;  /* 0x0000001302027223 */ /* 0x000fc80000000002 */
        /* <DEDUP_REMOVED lines=9> */
.L_x_189:
[----:B------:R-:W-:Y:S05]  /*0910*/  BSYNC.RECONVERGENT B0 ;  /* 0x0000000000007941 */ /* 0x000fea0003800200 */
.L_x_188:
[----:B------:R-:W0:Y:S01]  /*0920*/  MUFU.RCP R2, R17 ;  /* 0x0000001100027308 */ /* 0x000e220000001000 */
[----:B------:R-:W-:Y:S01]  /*0930*/  I2FP.F32.S32 R3, R18 ;  /* 0x0000001200037245 */ /* 0x000fe20000201400 */
[----:B------:R-:W-:Y:S04]  /*0940*/  BSSY.RECONVERGENT B0, `(.L_x_190) ;  /* 0x000000d000007945 */ /* 0x000fe80003800200 */
[----:B------:R-:W-:-:S04]  /*0950*/  FFMA R22, R17, R3, -R0 ;  /* 0x0000000311167223 */ /* 0x000fc80000000800 */
[----:B------:R-:W1:Y:S01]  /*0960*/  FCHK P0, R22, R17 ;  /* 0x0000001116007302 */ /* 0x000e620000000000 */
[----:B0-----:R-:W-:-:S04]  /*0970*/  FFMA R21, -R17, R2, 1 ;  /* 0x3f80000011157423 */ /* 0x001fc80000000102 */
[----:B------:R-:W-:-:S04]  /*0980*/  FFMA R0, R2, R21, R2 ;  /* 0x0000001502007223 */ /* 0x000fc80000000002 */
[----:B------:R-:W-:-:S04]  /*0990*/  FFMA R21, R0, R22, RZ ;  /* 0x0000001600157223 */ /* 0x000fc800000000ff */
[----:B------:R-:W-:-:S04]  /*09a0*/  FFMA R2, -R17, R21, R22 ;  /* 0x0000001511027223 */ /* 0x000fc80000000116 */
[----:B------:R-:W-:Y:S01]  /*09b0*/  FFMA R21, R0, R2, R21 ;  /* 0x0000000200157223 */ /* 0x000fe20000000015 */
[----:B-1----:R-:W-:Y:S06]  /*09c0*/  @!P0 BRA `(.L_x_191) ;  /* 0x0000000000108947 */ /* 0x002fec0003800000 */
[----:B------:R-:W-:Y:S01]  /*09d0*/  MOV R2, R22 ;  /* 0x0000001600027202 */ /* 0x000fe20000000f00 */
[----:B------:R-:W-:Y:S01]  /*09e0*/  IMAD.MOV.U32 R3, RZ, RZ, R17 ;  /* 0x000000ffff037224 */ /* 0x000fe200078e0011 */
[----:B------:R-:W-:-:S07]  /*09f0*/  MOV R22, 0xa10 ;  /* 0x00000a1000167802 */ /* 0x000fce0000000f00 */
[----:B------:R-:W-:Y:S05]  /*0a00*/  CALL.REL.NOINC `($__internal_9_$__cuda_sm3x_div_rn_noftz_f32_slowpath) ;  /* 0x0000000800447944 */ /* 0x000fea0003c00000 */
.L_x_191:
[----:B------:R-:W-:Y:S05]  /*0a10*/  BSYNC.RECONVERGENT B0 ;  /* 0x0000000000007941 */ /* 0x000fea0003800200 */
.L_x_190:
[----:B------:R-:W-:Y:S01]  /*0a20*/  IABS R0, R20 ;  /* 0x0000001400007213 */ /* 0x000fe20000000000 */
[----:B------:R-:W-:Y:S01]  /*0a30*/  IMAD.IADD R14, R15, 0x1, R14 ;  /* 0x000000010f0e7824 */ /* 0x000fe200078e020e */
[----:B------:R-:W-:Y:S02]  /*0a40*/  IABS R25, R16 ;  /* 0x0000001000197213 */ /* 0x000fe40000000000 */
[----:B------:R-:W0:Y:S01]  /*0a50*/  I2F.RP R22, R0 ;  /* 0x0000000000167306 */ /* 0x000e220000209400 */
[----:B------:R-:W-:-:S07]  /*0a60*/  IABS R24, R18 ;  /* 0x0000001200187213 */ /* 0x000fce0000000000 */
[----:B0-----:R-:W0:Y:S02]  /*0a70*/  MUFU.RCP R22, R22 ;  /* 0x0000001600167308 */ /* 0x001e240000001000 */
[----:B0-----:R-:W-:-:S06]  /*0a80*/  VIADD R2, R22, 0xffffffe ;  /* 0x0ffffffe16027836 */ /* 0x001fcc0000000000 */
[----:B------:R0:W1:Y:S02]  /*0a90*/  F2I.FTZ.U32.TRUNC.NTZ R3, R2 ;  /* 0x0000000200037305 */ /* 0x000064000021f000 */
[----:B0-----:R-:W-:Y:S02]  /*0aa0*/  HFMA2 R2, -RZ, RZ, 0, 0 ;  /* 0x00000000ff027431 */ /* 0x001fe400000001ff */
[----:B-1----:R-:W-:-:S04]  /*0ab0*/  IMAD.MOV R23, RZ, RZ, -R3 ;  /* 0x000000ffff177224 */ /* 0x002fc800078e0a03 */
[----:B------:R-:W-:-:S04]  /*0ac0*/  IMAD R23, R23, R0, RZ ;  /* 0x0000000017177224 */ /* 0x000fc800078e02ff */
[----:B------:R-:W-:-:S04]  /*0ad0*/  IMAD.HI.U32 R3, R3, R23, R2 ;  /* 0x0000001703037227 */ /* 0x000fc800078e0002 */
[----:B------:R-:W-:-:S04]  /*0ae0*/  IMAD.MOV.U32 R23, RZ, RZ, R25 ;  /* 0x000000ffff177224 */ /* 0x000fc800078e0019 */
[----:B------:R-:W-:-:S04]  /*0af0*/  IMAD.HI.U32 R22, R3, R23, RZ ;  /* 0x0000001703167227 */ /* 0x000fc800078e00ff */
[----:B------:R-:W-:-:S04]  /*0b00*/  IMAD.HI.U32 R3, R3, R24, RZ ;  /* 0x0000001803037227 */ /* 0x000fc800078e00ff */
[----:B------:R-:W-:Y:S02]  /*0b10*/  IMAD.MOV R3, RZ, RZ, -R3 ;  /* 0x000000ffff037224 */ /* 0x000fe400078e0a03 */
[----:B------:R-:W-:Y:S02]  /*0b20*/  IMAD.MOV R22, RZ, RZ, -R22 ;  /* 0x000000ffff167224 */ /* 0x000fe400078e0a16 */
[C---:B------:R-:W-:Y:S02]  /*0b30*/  IMAD R3, R0.reuse, R3, R24 ;  /* 0x0000000300037224 */ /* 0x040fe400078e0218 */
[----:B------:R-:W-:-:S03]  /*0b40*/  IMAD R23, R0, R22, R23 ;  /* 0x0000001600177224 */ /* 0x000fc600078e0217 */
[C---:B------:R-:W-:Y:S02]  /*0b50*/  ISETP.GT.U32.AND P0, PT, R0.reuse, R3, PT ;  /* 0x000000030000720c */ /* 0x040fe40003f04070 */
[----:B------:R-:W-:-:S11]  /*0b60*/  ISETP.GT.U32.AND P1, PT, R0, R23, PT ;  /* 0x000000170000720c */ /* 0x000fd60003f24070 */
[----:B------:R-:W-:Y:S01]  /*0b70*/  @!P0 IMAD.IADD R3, R3, 0x1, -R0 ;  /* 0x0000000103038824 */ /* 0x000fe200078e0a00 */
[----:B------:R-:W-:Y:S02]  /*0b80*/  ISETP.GE.AND P0, PT, R16, RZ, PT ;  /* 0x000000ff1000720c */ /* 0x000fe40003f06270 */
[----:B------:R-:W-:Y:S02]  /*0b90*/  @!P1 IADD3 R23, PT, PT, R23, -R0, RZ ;  /* 0x8000000017179210 */ /* 0x000fe40007ffe0ff */
[C---:B------:R-:W-:Y:S02]  /*0ba0*/  ISETP.GT.U32.AND P2, PT, R0.reuse, R3, PT ;  /* 0x000000030000720c */ /* 0x040fe40003f44070 */
[----:B------:R-:W-:Y:S02]  /*0bb0*/  ISETP.GT.U32.AND P3, PT, R0, R23, PT ;  /* 0x000000170000720c */ /* 0x000fe40003f64070 */
[----:B------:R-:W-:-:S09]  /*0bc0*/  ISETP.GE.AND P1, PT, R18, RZ, PT ;  /* 0x000000ff1200720c */ /* 0x000fd20003f26270 */
[--C-:B------:R-:W-:Y:S01]  /*0bd0*/  @!P2 IMAD.IADD R3, R3, 0x1, -R0.reuse ;  /* 0x000000010303a824 */ /* 0x100fe200078e0a00 */
[----:B------:R-:W-:Y:S01]  /*0be0*/  ISETP.NE.AND P2, PT, R20, RZ, PT ;  /* 0x000000ff1400720c */ /* 0x000fe20003f45270 */
[----:B------:R-:W-:Y:S01]  /*0bf0*/  @!P3 IMAD.IADD R23, R23, 0x1, -R0 ;  /* 0x000000011717b824 */ /* 0x000fe200078e0a00 */
[----:B------:R-:W-:Y:S01]  /*0c00*/  LOP3.LUT R0, RZ, R20, RZ, 0x33, !PT ;  /* 0x00000014ff007212 */ /* 0x000fe200078e33ff */
[----:B------:R-:W-:-:S03]  /*0c10*/  @!P1 IMAD.MOV R3, RZ, RZ, -R3 ;  /* 0x000000ffff039224 */ /* 0x000fc600078e0a03 */
[----:B------:R-:W-:Y:S02]  /*0c20*/  @!P0 IADD3 R23, PT, PT, -R23, RZ, RZ ;  /* 0x000000ff17178210 */ /* 0x000fe40007ffe1ff */
[C---:B------:R-:W-:Y:S02]  /*0c30*/  SEL R3, R0.reuse, R3, !P2 ;  /* 0x0000000300037207 */ /* 0x040fe40005000000 */
[----:B------:R-:W-:Y:S02]  /*0c40*/  SEL R23, R0, R23, !P2 ;  /* 0x0000001700177207 */ /* 0x000fe40005000000 */
[----:B------:R-:W-:Y:S01]  /*0c50*/  ISETP.GE.AND P0, PT, R14, UR4, PT ;  /* 0x000000040e007c0c */ /* 0x000fe2000bf06270 */
[----:B------:R2:W-:Y:S04]  /*0c60*/  STG.E desc[UR6][R10.64+0x4], R3 ;  /* 0x000004030a007986 */ /* 0x0005e8000c101906 */
[----:B------:R2:W-:Y:S04]  /*0c70*/  STG.E desc[UR6][R10.64], R23 ;  /* 0x000000170a007986 */ /* 0x0005e8000c101906 */
[----:B------:R2:W-:Y:S04]  /*0c80*/  STG.E desc[UR6][R12.64], R21 ;  /* 0x000000150c007986 */ /* 0x0005e8000c101906 */
[----:B------:R2:W-:Y:S01]  /*0c90*/  STG.E desc[UR6][R12.64+0x4], R19 ;  /* 0x000004130c007986 */ /* 0x0005e2000c101906 */
[----:B------:R-:W-:Y:S05]  /*0ca0*/  @!P0 BRA `(.L_x_192) ;  /* 0xfffffff400788947 */ /* 0x000fea000383ffff */
[----:B------:R-:W-:Y:S05]  /*0cb0*/  EXIT ;  /* 0x000000000000794d */ /* 0x000fea0003800000 */
        .weak           $__internal_7_$__cuda_sm20_div_rn_f64_full
        .type           $__internal_7_$__cuda_sm20_div_rn_f64_full,@function
        .size           $__internal_7_$__cuda_sm20_div_rn_f64_full,($__internal_8_$__cuda_sm20_sqrt_rn_f32_slowpath - $__internal_7_$__cuda_sm20_div_rn_f64_full)
$__internal_7_$__cuda_sm20_div_rn_f64_full:
[C---:B------:R-:W-:Y:S01]  /*0cc0*/  FSETP.GEU.AND P0, PT, |R5|.reuse, 1.469367938527859385e-39, PT ;  /* 0x001000000500780b */ /* 0x040fe20003f0e200 */
[----:B------:R-:W-:Y:S01]  /*0cd0*/  IMAD.MOV.U32 R10, RZ, RZ, 0x1ca00000 ;  /* 0x1ca00000ff0a7424 */ /* 0x000fe200078e00ff */
[C---:B------:R-:W-:Y:S01]  /*0ce0*/  LOP3.LUT R2, R5.reuse, 0x800fffff, RZ, 0xc0, !PT ;  /* 0x800fffff05027812 */ /* 0x040fe200078ec0ff */
[----:B------:R-:W-:Y:S01]  /*0cf0*/  IMAD.MOV.U32 R19, RZ, RZ, 0x40100000 ;  /* 0x40100000ff137424 */ /* 0x000fe200078e00ff */
[----:B------:R-:W-:Y:S02]  /*0d00*/  MOV R6, 0x1 ;  /* 0x0000000100067802 */ /* 0x000fe40000000f00 */
[----:B------:R-:W-:Y:S01]  /*0d10*/  LOP3.LUT R3, R2, 0x3ff00000, RZ, 0xfc, !PT ;  /* 0x3ff0000002037812 */ /* 0x000fe200078efcff */
[----:B------:R-:W-:Y:S01]  /*0d20*/  IMAD.MOV.U32 R2, RZ, RZ, R4 ;  /* 0x000000ffff027224 */ /* 0x000fe200078e0004 */
[----:B------:R-:W-:-:S04]  /*0d30*/  LOP3.LUT R11, R5, 0x7ff00000, RZ, 0xc0, !PT ;  /* 0x7ff00000050b7812 */ /* 0x000fc800078ec0ff */
[----:B------:R-:W-:Y:S01]  /*0d40*/  ISETP.LE.U32.AND P1, PT, R11, 0x40100000, PT ;  /* 0x401000000b00780c */ /* 0x000fe20003f23070 */
[----:B------:R-:W-:Y:S01]  /*0d50*/  @!P0 DMUL R2, R4, 8.98846567431157953865e+307 ;  /* 0x7fe0000004028828 */ /* 0x000fe20000000000 */
[----:B------:R-:W-:Y:S01]  /*0d60*/  MOV R18, R11 ;  /* 0x0000000b00127202 */ /* 0x000fe20000000f00 */
[----:B------:R-:W-:Y:S01]  /*0d70*/  VIADD R11, R19, 0xffffffff ;  /* 0xffffffff130b7836 */ /* 0x000fe20000000000 */
[----:B------:R-:W-:-:S03]  /*0d80*/  SEL R12, R10, 0x63400000, !P1 ;  /* 0x634000000a0c7807 */ /* 0x000fc60004800000 */
[----:B------:R-:W0:Y:S04]  /*0d90*/  MUFU.RCP64H R7, R3 ;  /* 0x0000000300077308 */ /* 0x000e280000001800 */
[----:B------:R-:W-:Y:S02]  /*0da0*/  @!P0 LOP3.LUT R18, R3, 0x7ff00000, RZ, 0xc0, !PT ;  /* 0x7ff0000003128812 */ /* 0x000fe400078ec0ff */
[----:B------:R-:W-:-:S03]  /*0db0*/  ISETP.GT.U32.AND P0, PT, R11, 0x7feffffe, PT ;  /* 0x7feffffe0b00780c */ /* 0x000fc60003f04070 */
[----:B------:R-:W-:-:S05]  /*0dc0*/  VIADD R11, R18, 0xffffffff ;  /* 0xffffffff120b7836 */ /* 0x000fca0000000000 */
        /* <DEDUP_REMOVED lines=13> */
[----:B------:R-:W-:-:S03]  /*0ea0*/  IMAD.MOV.U32 R11, RZ, RZ, 0x40100000 ;  /* 0x40100000ff0b7424 */ /* 0x000fc600078e00ff */
[C---:B------:R-:W-:Y:S02]  /*0eb0*/  IADD3 R12, PT, PT, -R13.reuse, RZ, RZ ;  /* 0x000000ff0d0c7210 */ /* 0x040fe40007ffe1ff */
[----:B------:R-:W-:Y:S02]  /*0ec0*/  ISETP.LE.U32.AND P0, PT, R13, 0x40100000, PT ;  /* 0x401000000d00780c */ /* 0x000fe40003f03070 */
[----:B------:R-:W-:Y:S01]  /*0ed0*/  VIADDMNMX R11, R12, R11, 0xb9600000, !PT ;  /* 0xb96000000c0b7446 */ /* 0x000fe2000780010b */
[----:B------:R-:W-:Y:S01]  /*0ee0*/  IMAD.MOV.U32 R12, RZ, RZ, RZ ;  /* 0x000000ffff0c7224 */ /* 0x000fe200078e00ff */
[----:B------:R-:W-:Y:S02]  /*0ef0*/  SEL R10, R10, 0x63400000, !P0 ;  /* 0x634000000a0a7807 */ /* 0x000fe40004000000 */
[----:B------:R-:W-:-:S05]  /*0f00*/  VIMNMX R11, PT, PT, R11, 0x46a00000, PT ;  /* 0x46a000000b0b7848 */ /* 0x000fca0003fe0100 */
[----:B------:R-:W-:-:S04]  /*0f10*/  IMAD.IADD R16, R11, 0x1, -R10 ;  /* 0x000000010b107824 */ /* 0x000fc800078e0a0a */
[----:B------:R-:W-:-:S06]  /*0f20*/  VIADD R13, R16, 0x7fe00000 ;  /* 0x7fe00000100d7836 */ /* 0x000fcc0000000000 */
[----:B------:R-:W-:-:S10]  /*0f30*/  DMUL R10, R8, R12 ;  /* 0x0000000c080a7228 */ /* 0x000fd40000000000 */
[----:B------:R-:W-:-:S13]  /*0f40*/  FSETP.GTU.AND P0, PT, |R11|, 1.469367938527859385e-39, PT ;  /* 0x001000000b00780b */ /* 0x000fda0003f0c200 */
[----:B------:R-:W-:Y:S05]  /*0f50*/  @P0 BRA `(.L_x_194) ;  /* 0x0000000000840947 */ /* 0x000fea0003800000 */
[----:B------:R-:W-:Y:S01]  /*0f60*/  DFMA R2, R8, -R2, R6 ;  /* 0x800000020802722b */ /* 0x000fe20000000006 */
[----:B------:R-:W-:-:S09]  /*0f70*/  MOV R12, RZ ;  /* 0x000000ff000c7202 */ /* 0x000fd20000000f00 */
[C---:B------:R-:W-:Y:S02]  /*0f80*/  FSETP.NEU.AND P0, PT, R3.reuse, RZ, PT ;  /* 0x000000ff0300720b */ /* 0x040fe40003f0d000 */
[----:B------:R-:W-:-:S04]  /*0f90*/  LOP3.LUT R5, R3, 0x80000000, R5, 0x48, !PT ;  /* 0x8000000003057812 */ /* 0x000fc800078e4805 */
[----:B------:R-:W-:-:S07]  /*0fa0*/  LOP3.LUT R13, R5, R13, RZ, 0xfc, !PT ;  /* 0x0000000d050d7212 */ /* 0x000fce00078efcff */
[----:B------:R-:W-:Y:S05]  /*0fb0*/  @!P0 BRA `(.L_x_194) ;  /* 0x00000000006c8947 */ /* 0x000fea0003800000 */
[----:B------:R-:W-:Y:S02]  /*0fc0*/  IMAD.MOV R3, RZ, RZ, -R16 ;  /* 0x000000ffff037224 */ /* 0x000fe400078e0a10 */
[----:B------:R-:W-:-:S06]  /*0fd0*/  IMAD.MOV.U32 R2, RZ, RZ, RZ ;  /* 0x000000ffff027224 */ /* 0x000fcc00078e00ff */
[----:B------:R-:W-:Y:S02]  /*0fe0*/  DFMA R2, R10, -R2, R8 ;  /* 0x800000020a02722b */ /* 0x000fe40000000008 */
[----:B------:R-:W-:-:S04]  /*0ff0*/  DMUL.RP R8, R8, R12 ;  /* 0x0000000c08087228 */ /* 0x000fc80000008000 */
[----:B------:R-:W-:-:S04]  /*1000*/  IADD3 R2, PT, PT, -R16, -0x43300000, RZ ;  /* 0xbcd0000010027810 */ /* 0x000fc80007ffe1ff */
[----:B------:R-:W-:Y:S02]  /*1010*/  FSETP.NEU.AND P0, PT, |R3|, R2, PT ;  /* 0x000000020300720b */ /* 0x000fe40003f0d200 */
[----:B------:R-:W-:Y:S02]  /*1020*/  LOP3.LUT R5, R9, R5, RZ, 0x3c, !PT ;  /* 0x0000000509057212 */ /* 0x000fe400078e3cff */
[----:B------:R-:W-:Y:S02]  /*1030*/  FSEL R10, R8, R10, !P0 ;  /* 0x0000000a080a7208 */ /* 0x000fe40004000000 */
[----:B------:R-:W-:Y:S01]  /*1040*/  FSEL R11, R5, R11, !P0 ;  /* 0x0000000b050b7208 */ /* 0x000fe20004000000 */
[----:B------:R-:W-:Y:S06]  /*1050*/  BRA `(.L_x_194) ;  /* 0x0000000000447947 */ /* 0x000fec0003800000 */
.L_x_193:
[----:B------:R-:W-:-:S14]  /*1060*/  DSETP.NAN.AND P0, PT, R4, R4, PT ;  /* 0x000000040400722a */ /* 0x000fdc0003f08000 */
[----:B------:R-:W-:Y:S05]  /*1070*/  @P0 BRA `(.L_x_195) ;  /* 0x0000000000340947 */ /* 0x000fea0003800000 */
[----:B------:R-:W-:Y:S01]  /*1080*/  ISETP.NE.AND P0, PT, R19, R18, PT ;  /* 0x000000121300720c */ /* 0x000fe20003f05270 */
[----:B------:R-:W-:Y:S01]  /*1090*/  IMAD.MOV.U32 R10, RZ, RZ, 0x0 ;  /* 0x00000000ff0a7424 */ /* 0x000fe200078e00ff */
[----:B------:R-:W-:-:S11]  /*10a0*/  MOV R11, 0xfff80000 ;  /* 0xfff80000000b7802 */ /* 0x000fd60000000f00 */
[----:B------:R-:W-:Y:S05]  /*10b0*/  @!P0 BRA `(.L_x_194) ;  /* 0x00000000002c8947 */ /* 0x000fea0003800000 */
[----:B------:R-:W-:Y:S02]  /*10c0*/  ISETP.NE.AND P0, PT, R19, 0x7ff00000, PT ;  /* 0x7ff000001300780c */ /* 0x000fe40003f05270 */
[----:B------:R-:W-:Y:S02]  /*10d0*/  LOP3.LUT R4, R5, 0x401921fb, RZ, 0x3c, !PT ;  /* 0x401921fb05047812 */ /* 0x000fe400078e3cff */
[----:B------:R-:W-:Y:S02]  /*10e0*/  ISETP.EQ.OR P0, PT, R18, RZ, !P0 ;  /* 0x000000ff1200720c */ /* 0x000fe40004702670 */
[----:B------:R-:W-:-:S11]  /*10f0*/  LOP3.LUT R11, R4, 0x80000000, RZ, 0xc0, !PT ;  /* 0x80000000040b7812 */ /* 0x000fd600078ec0ff */
[----:B------:R-:W-:Y:S01]  /*1100*/  @P0 LOP3.LUT R2, R11, 0x7ff00000, RZ, 0xfc, !PT ;  /* 0x7ff000000b020812 */ /* 0x000fe200078efcff */
[----:B------:R-:W-:Y:S02]  /*1110*/  @!P0 IMAD.MOV.U32 R10, RZ, RZ, RZ ;  /* 0x000000ffff0a8224 */ /* 0x000fe400078e00ff */
[----:B------:R-:W-:Y:S01]  /*1120*/  @P0 IMAD.MOV.U32 R10, RZ, RZ, RZ ;  /* 0x000000ffff0a0224 */ /* 0x000fe200078e00ff */
[----:B------:R-:W-:Y:S01]  /*1130*/  @P0 MOV R11, R2 ;  /* 0x00000002000b0202 */ /* 0x000fe20000000f00 */
[----:B------:R-:W-:Y:S06]  /*1140*/  BRA `(.L_x_194) ;  /* 0x0000000000087947 */ /* 0x000fec0003800000 */
.L_x_195:
[----:B------:R-:W-:Y:S01]  /*1150*/  LOP3.LUT R11, R5, 0x80000, RZ, 0xfc, !PT ;  /* 0x00080000050b7812 */ /* 0x000fe200078efcff */
[----:B------:R-:W-:-:S07]  /*1160*/  IMAD.MOV.U32 R10, RZ, RZ, R4 ;  /* 0x000000ffff0a7224 */ /* 0x000fce00078e0004 */
.L_x_194:
[----:B------:R-:W-:Y:S01]  /*1170*/  IMAD.MOV.U32 R2, RZ, RZ, R0 ;  /* 0x000000ffff027224 */ /* 0x000fe200078e0000 */
[----:B------:R-:W-:-:S04]  /*1180*/  MOV R3, 0x0 ;  /* 0x0000000000037802 */ /* 0x000fc80000000f00 */
[----:B------:R-:W-:Y:S05]  /*1190*/  RET.REL.NODEC R2 `(_Z35query_dynamic_radius_for_points_gpuiiiiPKfS0_PiPf) ;  /* 0xffffffec02987950 */ /* 0x000fea0003c3ffff */
        .weak           $__internal_8_$__cuda_sm20_sqrt_rn_f32_slowpath
        .type           $__internal_8_$__cuda_sm20_sqrt_rn_f32_slowpath,@function
        .size           $__internal_8_$__cuda_sm20_sqrt_rn_f32_slowpath,($__internal_9_$__cuda_sm3x_div_rn_noftz_f32_slowpath - $__internal_8_$__cuda_sm20_sqrt_rn_f32_slowpath)
$__internal_8_$__cuda_sm20_sqrt_rn_f32_slowpath:
[----:B------:R-:W-:-:S13]  /*11a0*/  LOP3.LUT P0, RZ, R19, 0x7fffffff, RZ, 0xc0, !PT ;  /* 0x7fffffff13ff7812 */ /* 0x000fda000780c0ff */
[----:B------:R-:W-:Y:S01]  /*11b0*/  @!P0 IMAD.MOV.U32 R3, RZ, RZ, R19 ;  /* 0x000000ffff038224 */ /* 0x000fe200078e0013 */
        /* <DEDUP_REMOVED lines=18> */
.L_x_196:
[----:B------:R-:W-:Y:S01]  /*12e0*/  IMAD.MOV.U32 R18, RZ, RZ, R3 ;  /* 0x000000ffff127224 */ /* 0x000fe200078e0003 */
[----:B------:R-:W-:Y:S01]  /*12f0*/  MOV R2, R24 ;  /* 0x0000001800027202 */ /* 0x000fe20000000f00 */
[----:B------:R-:W-:-:S04]  /*1300*/  IMAD.MOV.U32 R3, RZ, RZ, 0x0 ;  /* 0x00000000ff037424 */ /* 0x000fc800078e00ff */
[----:B------:R-:W-:Y:S05]  /*1310*/  RET.REL.NODEC R2 `(_Z35query_dynamic_radius_for_points_gpuiiiiPKfS0_PiPf) ;  /* 0xffffffec02387950 */ /* 0x000fea0003c3ffff */
        .weak           $__internal_9_$__cuda_sm3x_div_rn_noftz_f32_slowpath
        .type           $__internal_9_$__cuda_sm3x_div_rn_noftz_f32_slowpath,@function
        .size           $__internal_9_$__cuda_sm3x_div_rn_noftz_f32_slowpath,(.L_x_322 - $__internal_9_$__cuda_sm3x_div_rn_noftz_f32_slowpath)
$__internal_9_$__cuda_sm3x_div_rn_noftz_f32_slowpath:
[----:B------:R-:W-:Y:S01]  /*1320*/  SHF.R.U32.HI R21, RZ, 0x17, R3 ;  /* 0x00000017ff157819 */ /* 0x000fe20000011603 */
[----:B------:R-:W-:Y:S01]  /*1330*/  BSSY.RECONVERGENT B1, `(.L_x_197) ;  /* 0x0000062000017945 */ /* 0x000fe20003800200 */
[----:B------:R-:W-:Y:S02]  /*1340*/  SHF.R.U32.HI R24, RZ, 0x17, R2 ;  /* 0x00000017ff187819 */ /* 0x000fe40000011602 */
        /* <DEDUP_REMOVED lines=31> */
.L_x_198:
[----:B------:R-:W-:Y:S01]  /*1540*/  LEA R26, R21, 0xc0800000, 0x17 ;  /* 0xc0800000151a7811 */ /* 0x000fe200078eb8ff */
[----:B------:R-:W-:Y:S01]  /*1550*/  BSSY.RECONVERGENT B2, `(.L_x_203) ;  /* 0x0000036000027945 */ /* 0x000fe20003800200 */
[----:B------:R-:W-:-:S03]  /*1560*/  IADD3 R24, PT, PT, R24, -0x7f, RZ ;  /* 0xffffff8118187810 */ /* 0x000fc60007ffe0ff */
[----:B------:R-:W-:Y:S02]  /*1570*/  IMAD.IADD R27, R3, 0x1, -R26 ;  /* 0x00000001031b7824 */ /* 0x000fe400078e0a1a */
[C---:B------:R-:W-:Y:S01]  /*1580*/  IMAD R2, R24.reuse, -0x800000, R2 ;  /* 0xff80000018027824 */ /* 0x040fe200078e0202 */
[----:B------:R-:W-:Y:S01]  /*1590*/  IADD3 R24, PT, PT, R24, 0x7f, -R21 ;  /* 0x0000007f18187810 */ /* 0x000fe20007ffe815 */
[----:B------:R-:W0:Y:S01]  /*15a0*/  MUFU.RCP R26, R27 ;  /* 0x0000001b001a7308 */ /* 0x000e220000001000 */
[----:B------:R-:W-:-:S03]  /*15b0*/  FADD.FTZ R3, -R27, -RZ ;  /* 0x800000ff1b037221 */ /* 0x000fc60000010100 */
[----:B------:R-:W-:Y:S02]  /*15c0*/  IMAD.IADD R24, R24, 0x1, R23 ;  /* 0x0000000118187824 */ /* 0x000fe400078e0217 */
        /* <DEDUP_REMOVED lines=9> */
[----:B------:R-:W-:-:S05]  /*1660*/  IMAD.IADD R21, R21, 0x1, R24 ;  /* 0x0000000115157824 */ /* 0x000fca00078e0218 */
[----:B------:R-:W-:-:S04]  /*1670*/  IADD3 R23, PT, PT, R21, -0x1, RZ ;  /* 0xffffffff15177810 */ /* 0x000fc80007ffe0ff */
        /* <DEDUP_REMOVED lines=9> */
[CCC-:B------:R-:W-:Y:S01]  /*1710*/  FFMA.RZ R23, R26.reuse, R2.reuse, R25.reuse ;  /* 0x000000021a177223 */ /* 0x1c0fe2000000c019 */
[C---:B------:R-:W-:Y:S02]  /*1720*/  ISETP.NE.AND P2, PT, R21.reuse, RZ, PT ;  /* 0x000000ff1500720c */ /* 0x040fe40003f45270 */
[----:B------:R-:W-:Y:S02]  /*1730*/  ISETP.NE.AND P1, PT, R21, RZ, PT ;  /* 0x000000ff1500720c */ /* 0x000fe40003f25270 */
[----:B------:R-:W-:Y:S01]  /*1740*/  LOP3.LUT R24, R23, 0x7fffff, RZ, 0xc0, !PT ;  /* 0x007fffff17187812 */ /* 0x000fe200078ec0ff */
[CCC-:B------:R-:W-:Y:S01]  /*1750*/  FFMA.RP R23, R26.reuse, R2.reuse, R25.reuse ;  /* 0x000000021a177223 */ /* 0x1c0fe20000008019 */
[----:B------:R-:W-:Y:S01]  /*1760*/  FFMA.RM R2, R26, R2, R25 ;  /* 0x000000021a027223 */ /* 0x000fe20000004019 */
[----:B------:R-:W-:Y:S01]  /*1770*/  VIADD R25, R21, 0x20 ;  /* 0x0000002015197836 */ /* 0x000fe20000000000 */
[----:B------:R-:W-:Y:S01]  /*1780*/  LOP3.LUT R24, R24, 0x800000, RZ, 0xfc, !PT ;  /* 0x0080000018187812 */ /* 0x000fe200078efcff */
[----:B------:R-:W-:-:S02]  /*1790*/  IMAD.MOV R21, RZ, RZ, -R21 ;  /* 0x000000ffff157224 */ /* 0x000fc400078e0a15 */
[----:B------:R-:W-:Y:S02]  /*17a0*/  FSETP.NEU.FTZ.AND P0, PT, R23, R2, PT ;  /* 0x000000021700720b */ /* 0x000fe40003f1d000 */
[----:B------:R-:W-:Y:S02]  /*17b0*/  SHF.L.U32 R25, R24, R25, RZ ;  /* 0x0000001918197219 */ /* 0x000fe400000006ff */
[----:B------:R-:W-:Y:S02]  /*17c0*/  SEL R21, R21, RZ, P2 ;  /* 0x000000ff15157207 */ /* 0x000fe40001000000 */
[----:B------:R-:W-:Y:S02]  /*17d0*/  ISETP.NE.AND P1, PT, R25, RZ, P1 ;  /* 0x000000ff1900720c */ /* 0x000fe40000f25270 */
[----:B------:R-:W-:Y:S02]  /*17e0*/  SHF.R.U32.HI R21, RZ, R21, R24 ;  /* 0x00000015ff157219 */ /* 0x000fe40000011618 */
[----:B------:R-:W-:-:S02]  /*17f0*/  PLOP3.LUT P0, PT, P0, P1, PT, 0xf8, 0x8f ;  /* 0x00000000008f781c */ /* 0x000fc40000703f70 */
[----:B------:R-:W-:Y:S02]  /*1800*/  SHF.R.U32.HI R23, RZ, 0x1, R21 ;  /* 0x00000001ff177819 */ /* 0x000fe40000011615 */
[----:B------:R-:W-:-:S04]  /*1810*/  SEL R2, RZ, 0x1, !P0 ;  /* 0x00000001ff027807 */ /* 0x000fc80004000000 */
[----:B------:R-:W-:-:S04]  /*1820*/  LOP3.LUT R2, R2, 0x1, R23, 0xf8, !PT ;  /* 0x0000000102027812 */ /* 0x000fc800078ef817 */
[----:B------:R-:W-:-:S04]  /*1830*/  LOP3.LUT R2, R2, R21, RZ, 0xc0, !PT ;  /* 0x0000001502027212 */ /* 0x000fc800078ec0ff */
[----:B------:R-:W-:-:S04]  /*1840*/  IADD3 R2, PT, PT, R23, R2, RZ ;  /* 0x0000000217027210 */ /* 0x000fc80007ffe0ff */
[----:B------:R-:W-:Y:S01]  /*1850*/  LOP3.LUT R3, R2, R3, RZ, 0xfc, !PT ;  /* 0x0000000302037212 */ /* 0x000fe200078efcff */
[----:B------:R-:W-:Y:S06]  /*1860*/  BRA `(.L_x_206) ;  /* 0x0000000000107947 */ /* 0x000fec0003800000 */
.L_x_205:
[----:B------:R-:W-:-:S04]  /*1870*/  LOP3.LUT R3, R3, 0x80000000, RZ, 0xc0, !PT ;  /* 0x8000000003037812 */ /* 0x000fc800078ec0ff */
[----:B------:R-:W-:Y:S01]  /*1880*/  LOP3.LUT R3, R3, 0x7f800000, RZ, 0xfc, !PT ;  /* 0x7f80000003037812 */ /* 0x000fe200078efcff */
[----:B------:R-:W-:Y:S06]  /*1890*/  BRA `(.L_x_206) ;  /* 0x0000000000047947 */ /* 0x000fec0003800000 */
.L_x_204:
[----:B------:R-:W-:-:S07]  /*18a0*/  IMAD R3, R24, 0x800000, R3 ;  /* 0x0080000018037824 */ /* 0x000fce00078e0203 */
.L_x_206:
[----:B------:R-:W-:Y:S05]  /*18b0*/  BSYNC.RECONVERGENT B2 ;  /* 0x0000000000027941 */ /* 0x000fea0003800200 */
.L_x_203:
[----:B------:R-:W-:Y:S05]  /*18c0*/  BRA `(.L_x_207) ;  /* 0x0000000000207947 */ /* 0x000fea0003800000 */
.L_x_202:
[----:B------:R-:W-:-:S04]  /*18d0*/  LOP3.LUT R3, R3, 0x80000000, R2, 0x48, !PT ;  /* 0x8000000003037812 */ /* 0x000fc800078e4802 */
[----:B------:R-:W-:Y:S01]  /*18e0*/  LOP3.LUT R3, R3, 0x7f800000, RZ, 0xfc, !PT ;  /* 0x7f80000003037812 */ /* 0x000fe200078efcff */
[----:B------:R-:W-:Y:S06]  /*18f0*/  BRA `(.L_x_207) ;  /* 0x0000000000147947 */ /* 0x000fec0003800000 */
.L_x_201:
[----:B------:R-:W-:Y:S01]  /*1900*/  LOP3.LUT R3, R3, 0x80000000, R2, 0x48, !PT ;  /* 0x8000000003037812 */ /* 0x000fe200078e4802 */
[----:B------:R-:W-:Y:S06]  /*1910*/  BRA `(.L_x_207) ;  /* 0x00000000000c7947 */ /* 0x000fec0003800000 */
.L_x_200:
[----:B------:R-:W0:Y:S01]  /*1920*/  MUFU.RSQ R3, -QNAN ;  /* 0xffc0000000037908 */ /* 0x000e220000001400 */
[----:B------:R-:W-:Y:S05]  /*1930*/  BRA `(.L_x_207) ;  /* 0x0000000000047947 */ /* 0x000fea0003800000 */
.L_x_199:
[----:B------:R-:W-:-:S07]  /*1940*/  FADD.FTZ R3, R2, R3 ;  /* 0x0000000302037221 */ /* 0x000fce0000010000 */
.L_x_207:
[----:B------:R-:W-:Y:S05]  /*1950*/  BSYNC.RECONVERGENT B1 ;  /* 0x0000000000017941 */ /* 0x000fea0003800200 */
.L_x_197:
[----:B0-----:R-:W-:Y:S01]  /*1960*/  IMAD.MOV.U32 R21, RZ, RZ, R3 ;  /* 0x000000ffff157224 */ /* 0x001fe200078e0003 */
[----:B------:R-:W-:Y:S01]  /*1970*/  MOV R2, R22 ;  /* 0x0000001600027202 */ /* 0x000fe20000000f00 */
[----:B------:R-:W-:-:S04]  /*1980*/  IMAD.MOV.U32 R3, RZ, RZ, 0x0 ;  /* 0x00000000ff037424 */ /* 0x000fc800078e00ff */
[----:B------:R-:W-:Y:S05]  /*1990*/  RET.REL.NODEC R2 `(_Z35query_dynamic_radius_for_points_gpuiiiiPKfS0_PiPf) ;  /* 0xffffffe402987950 */ /* 0x000fea0003c3ffff */
.L_x_208:
        /* <DEDUP_REMOVED lines=14> */
.L_x_322:


//--------------------- .text._Z34query_ball_point_dynamic_shape_gpuiiiiiPKfS0_S0_PiS1_S1_Pf --------------------------
	.section	.text._Z34query_ball_point_dynamic_shape_gpuiiiiiPKfS0_S0_PiS1_S1_Pf,"ax",@progbits
	.align	128
        .global         _Z34query_ball_point_dynamic_shape_gpuiiiiiPKfS0_S0_PiS1_S1_Pf
        .type           _Z34query_ball_point_dynamic_shape_gpuiiiiiPKfS0_S0_PiS1_S1_Pf,@function
        .size           _Z34query_ball_point_dynamic_shape_gpuiiiiiPKfS0_S0_PiS1_S1_Pf,(.L_x_325 - _Z34query_ball_point_dynamic_shape_gpuiiiiiPKfS0_S0_PiS1_S1_Pf)
        .other          _Z34query_ball_point_dynamic_shape_gpuiiiiiPKfS0_S0_PiS1_S1_Pf,@"STO_CUDA_ENTRY STV_DEFAULT"
_Z34query_ball_point_dynamic_shape_gpuiiiiiPKfS0_S0_PiS1_S1_Pf:
.text._Z34query_ball_point_dynamic_shape_gpuiiiiiPKfS0_S0_PiS1_S1_Pf:
[----:B------:R-:W-:Y:S01]  /*0000*/  LDC R1, c[0x0][0x37c] ;  /* 0x0000df00ff017b82 */ /* 0x000fe20000000800 */
[----:B------:R-:W0:Y:S01]  /*0010*/  S2R R0, SR_TID.X ;  /* 0x0000000000007919 */ /* 0x000e220000002100 */
[----:B------:R-:W1:Y:S06]  /*0020*/  LDCU UR5, c[0x0][0x360] ;  /* 0x00006c00ff0577ac */ /* 0x000e6c0008000800 */
[----:B------:R-:W0:Y:S01]  /*0030*/  S2UR UR7, SR_CTAID.X ;  /* 0x00000000000779c3 */ /* 0x000e220000002500 */
[----:B------:R-:W2:Y:S01]  /*0040*/  LDCU UR4, c[0x0][0x388] ;  /* 0x00007100ff0477ac */ /* 0x000ea20008000800 */
[----:B------:R-:W2:Y:S06]  /*0050*/  LDCU UR6, c[0x0][0x380] ;  /* 0x00007000ff0677ac */ /* 0x000eac0008000800 */
[----:B------:R-:W0:Y:S01]  /*0060*/  LDC R3, c[0x0][0x360] ;  /* 0x0000d800ff037b82 */ /* 0x000e220000000800 */
[----:B--2---:R-:W-:Y:S01]  /*0070*/  UIMAD UR4, UR4, UR6, URZ ;  /* 0x00000006040472a4 */ /* 0x004fe2000f8e02ff */
[----:B0-----:R-:W-:-:S05]  /*0080*/  IMAD R0, R3, UR7, R0 ;  /* 0x0000000703007c24 */ /* 0x001fca000f8e0200 */
[----:B------:R-:W-:-:S13]  /*0090*/  ISETP.GE.AND P0, PT, R0, UR4, PT ;  /* 0x0000000400007c0c */ /* 0x000fda000bf06270 */
[----:B-1----:R-:W-:Y:S05]  /*00a0*/  @P0 EXIT ;  /* 0x000000000000094d */ /* 0x002fea0003800000 */
[----:B------:R-:W0:Y:S01]  /*00b0*/  LDCU UR7, c[0x0][0x390] ;  /* 0x00007200ff0777ac */ /* 0x000e220008000800 */
[----:B------:R-:W1:Y:S01]  /*00c0*/  LDCU UR8, c[0x0][0x384] ;  /* 0x00007080ff0877ac */ /* 0x000e620008000800 */
[----:B------:R-:W2:Y:S01]  /*00d0*/  LDCU UR6, c[0x0][0x370] ;  /* 0x00006e00ff0677ac */ /* 0x000ea20008000800 */
[----:B------:R-:W3:Y:S01]  /*00e0*/  LDCU.64 UR12, c[0x0][0x358] ;  /* 0x00006b00ff0c77ac */ /* 0x000ee20008000a00 */
[----:B0-----:R-:W-:Y:S02]  /*00f0*/  ISETP.NE.AND P0, PT, RZ, UR7, PT ;  /* 0x00000007ff007c0c */ /* 0x001fe4000bf05270 */
[----:B-1----:R-:W-:Y:S01]  /*0100*/  ISETP.LT.AND P1, PT, RZ, UR8, PT ;  /* 0x00000008ff007c0c */ /* 0x002fe2000bf21270 */
[----:B--2---:R-:W-:-:S12]  /*0110*/  UIMAD UR5, UR5, UR6, URZ ;  /* 0x00000006050572a4 */ /* 0x004fd8000f8e02ff */
[----:B---3--:R-:W-:Y:S05]  /*0120*/  @P0 BRA P1, `(.L_x_209) ;  /* 0x00000000001c0947 */ /* 0x008fea0000800000 */
[----:B------:R-:W0:Y:S02]  /*0130*/  LDC.64 R4, c[0x0][0x3b8] ;  /* 0x0000ee00ff047b82 */ /* 0x000e240000000a00 */
.L_x_210:
[----:B0-----:R-:W-:-:S04]  /*0140*/  IMAD.WIDE R2, R0, 0x4, R4 ;  /* 0x0000000400027825 */ /* 0x001fc800078e0204 */
[----:B------:R-:W-:Y:S01]  /*0150*/  VIADD R0, R0, UR5 ;  /* 0x0000000500007c36 */ /* 0x000fe20008000000 */
[----:B------:R1:W-:Y:S04]  /*0160*/  STG.E desc[UR12][R2.64], RZ ;  /* 0x000000ff02007986 */ /* 0x0003e8000c10190c */
[----:B------:R-:W-:-:S13]  /*0170*/  ISETP.GE.AND P0, PT, R0, UR4, PT ;  /* 0x0000000400007c0c */ /* 0x000fda000bf06270 */
[----:B-1----:R-:W-:Y:S05]  /*0180*/  @!P0 BRA `(.L_x_210) ;  /* 0xfffffffc00ec8947 */ /* 0x002fea000383ffff */
[----:B------:R-:W-:Y:S05]  /*0190*/  EXIT ;  /* 0x000000000000794d */ /* 0x000fea0003800000 */
.L_x_209:
[----:B------:R-:W0:Y:S01]  /*01a0*/  LDCU UR6, c[0x0][0x38c] ;  /* 0x00007180ff0677ac */ /* 0x000e220008000800 */
[----:B------:R-:W-:Y:S01]  /*01b0*/  IMAD.MOV.U32 R2, RZ, RZ, 0x1 ;  /* 0x00000001ff027424 */ /* 0x000fe200078e00ff */
[----:B------:R-:W-:Y:S01]  /*01c0*/  UMOV UR7, 0x401921fb ;  /* 0x401921fb00077882 */ /* 0x000fe20000000000 */
[----:B0-----:R-:W-:Y:S01]  /*01d0*/  I2FP.F32.S32 R4, UR6 ;  /* 0x0000000600047c45 */ /* 0x001fe20008201400 */
[----:B------:R-:W-:-:S05]  /*01e0*/  UMOV UR6, 0x54442d18 ;  /* 0x54442d1800067882 */ /* 0x000fca0000000000 */
        /* <DEDUP_REMOVED lines=14> */
[----:B------:R-:W-:Y:S05]  /*02d0*/  CALL.REL.NOINC `($__internal_10_$__cuda_sm20_div_rn_f64_full) ;  /* 0x0000001400cc7944 */ /* 0x000fea0003c00000 */
[----:B------:R-:W-:Y:S01]  /*02e0*/  MOV R2, R10 ;  /* 0x0000000a00027202 */ /* 0x000fe20000000f00 */
[----:B------:R-:W-:-:S07]  /*02f0*/  IMAD.MOV.U32 R3, RZ, RZ, R11 ;  /* 0x000000ffff037224 */ /* 0x000fce00078e000b */
.L_x_211:
[----:B------:R-:W0:Y:S01]  /*0300*/  F2F.F32.F64 R2, R2 ;  /* 0x0000000200027310 */ /* 0x000e220000301000 */
[----:B------:R-:W1:Y:S01]  /*0310*/  LDCU.64 UR8, c[0x0][0x3c8] ;  /* 0x00007900ff0877ac */ /* 0x000e620008000a00 */
[----:B------:R-:W2:Y:S01]  /*0320*/  LDCU UR6, c[0x0][0x390] ;  /* 0x00007200ff0677ac */ /* 0x000ea20008000800 */
[----:B0-----:R-:W-:Y:S01]  /*0330*/  R2UR UR11, R2 ;  /* 0x00000000020b72ca */ /* 0x001fe200000e0000 */
[----:B-1----:R-:W-:Y:S02]  /*0340*/  UIADD3 URZ, UP0, UPT, UR8, 0x10, URZ ;  /* 0x0000001008ff7890 */ /* 0x002fe4000ff1e0ff */
[----:B--2---:R-:W-:Y:S02]  /*0350*/  ULOP3.LUT UR10, UR6, 0x3, URZ, 0xc0, !UPT ;  /* 0x00000003060a7892 */ /* 0x004fe4000f8ec0ff */
[----:B------:R-:W-:Y:S02]  /*0360*/  UIADD3.X UR7, UPT, UPT, URZ, UR9, URZ, UP0, !UPT ;  /* 0x00000009ff077290 */ /* 0x000fe400087fe4ff */
[----:B------:R-:W-:-:S12]  /*0370*/  ULOP3.LUT UR6, UR6, 0x7ffffffc, URZ, 0xc0, !UPT ;  /* 0x7ffffffc06067892 */ /* 0x000fd8000f8ec0ff */
.L_x_235:
[----:B------:R-:W0:Y:S01]  /*0380*/  LDC R19, c[0x0][0x388] ;  /* 0x0000e200ff137b82 */ /* 0x000e220000000800 */
[----:B------:R-:W-:Y:S01]  /*0390*/  IMAD R3, R0, 0x3, RZ ;  /* 0x0000000300037824 */ /* 0x000fe200078e02ff */
[----:B------:R-:W1:Y:S01]  /*03a0*/  LDCU UR15, c[0x0][0x390] ;  /* 0x00007200ff0f77ac */ /* 0x000e620008000800 */
[----:B------:R-:W2:Y:S05]  /*03b0*/  LDCU UR9, c[0x0][0x3c8] ;  /* 0x00007900ff0977ac */ /* 0x000eaa0008000800 */
[----:B------:R-:W3:Y:S01]  /*03c0*/  LDC.64 R6, c[0x0][0x3a0] ;  /* 0x0000e800ff067b82 */ /* 0x000ee20000000a00 */
[----:B------:R-:W4:Y:S01]  /*03d0*/  LDCU UR8, c[0x0][0x384] ;  /* 0x00007080ff0877ac */ /* 0x000f220008000800 */
[----:B------:R-:W1:Y:S06]  /*03e0*/  LDCU UR14, c[0x0][0x38c] ;  /* 0x00007180ff0e77ac */ /* 0x000e6c0008000800 */
[----:B------:R-:W1:Y:S01]  /*03f0*/  LDC.64 R16, c[0x0][0x3c0] ;  /* 0x0000f000ff107b82 */ /* 0x000e620000000a00 */
[----:B0-----:R-:W-:-:S07]  /*0400*/  IABS R10, R19 ;  /* 0x00000013000a7213 */ /* 0x001fce0000000000 */
[----:B------:R-:W0:Y:S01]  /*0410*/  LDC.64 R12, c[0x0][0x3b0] ;  /* 0x0000ec00ff0c7b82 */ /* 0x000e220000000a00 */
[----:B------:R-:W2:Y:S01]  /*0420*/  I2F.RP R5, R10 ;  /* 0x0000000a00057306 */ /* 0x000ea20000209400 */
[----:B---3--:R-:W-:-:S06]  /*0430*/  IMAD.WIDE R6, R3, 0x4, R6 ;  /* 0x0000000403067825 */ /* 0x008fcc00078e0206 */
[----:B------:R-:W3:Y:S01]  /*0440*/  LDC.64 R14, c[0x0][0x3a8] ;  /* 0x0000ea00ff0e7b82 */ /* 0x000ee20000000a00 */
[----:B------:R-:W5:Y:S04]  /*0450*/  LDG.E R2, desc[UR12][R6.64] ;  /* 0x0000000c06027981 */ /* 0x000f68000c1e1900 */
[----:B------:R-:W5:Y:S03]  /*0460*/  LDG.E R3, desc[UR12][R6.64+0x4] ;  /* 0x0000040c06037981 */ /* 0x000f66000c1e1900 */
[----:B------:R-:W3:Y:S01]  /*0470*/  LDC.64 R20, c[0x0][0x3c8] ;  /* 0x0000f200ff147b82 */ /* 0x000ee20000000a00 */
[----:B--2---:R-:W2:Y:S01]  /*0480*/  MUFU.RCP R5, R5 ;  /* 0x0000000500057308 */ /* 0x004ea20000001000 */
[----:B------:R1:W5:Y:S01]  /*0490*/  LDG.E R4, desc[UR12][R6.64+0x8] ;  /* 0x0000080c06047981 */ /* 0x000362000c1e1900 */
[----:B------:R-:W-:Y:S01]  /*04a0*/  UIADD3 UR9, UPT, UPT, UR9, 0x10, URZ ;  /* 0x0000001009097890 */ /* 0x000fe2000fffe0ff */
[----:B------:R-:W-:Y:S01]  /*04b0*/  BSSY.RECONVERGENT B0, `(.L_x_212) ;  /* 0x000014e000007945 */ /* 0x000fe20003800200 */
[----:B----4-:R-:W-:-:S04]  /*04c0*/  UIMAD UR8, UR8, 0x3, URZ ;  /* 0x00000003080878a4 */ /* 0x010fc8000f8e02ff */
[----:B------:R-:W-:Y:S02]  /*04d0*/  MOV R18, UR9 ;  /* 0x0000000900127c02 */ /* 0x000fe40008000f00 */
[----:B-1----:R-:W-:Y:S01]  /*04e0*/  IABS R6, R0 ;  /* 0x0000000000067213 */ /* 0x002fe20000000000 */
[----:B------:R-:W-:Y:S02]  /*04f0*/  IMAD R7, R0, UR15, RZ ;  /* 0x0000000f00077c24 */ /* 0x000fe4000f8e02ff */
[----:B--2---:R-:W-:Y:S02]  /*0500*/  VIADD R8, R5, 0xffffffe ;  /* 0x0ffffffe05087836 */ /* 0x004fe40000000000 */
[----:B0-----:R-:W-:Y:S02]  /*0510*/  IMAD.WIDE R12, R7, 0x4, R12 ;  /* 0x00000004070c7825 */ /* 0x001fe400078e020c */
[----:B------:R0:W1:Y:S02]  /*0520*/  F2I.FTZ.U32.TRUNC.NTZ R9, R8 ;  /* 0x0000000800097305 */ /* 0x000064000021f000 */
[----:B0-----:R-:W-:Y:S01]  /*0530*/  IMAD.MOV.U32 R8, RZ, RZ, RZ ;  /* 0x000000ffff087224 */ /* 0x001fe200078e00ff */
[----:B-1----:R-:W-:-:S05]  /*0540*/  IADD3 R11, PT, PT, RZ, -R9, RZ ;  /* 0x80000009ff0b7210 */ /* 0x002fca0007ffe0ff */
[----:B------:R-:W-:-:S04]  /*0550*/  IMAD R11, R11, R10, RZ ;  /* 0x0000000a0b0b7224 */ /* 0x000fc800078e02ff */
[----:B------:R-:W-:-:S04]  /*0560*/  IMAD.HI.U32 R9, R9, R11, R8 ;  /* 0x0000000b09097227 */ /* 0x000fc800078e0008 */
[----:B------:R-:W-:Y:S02]  /*0570*/  IMAD.SHL.U32 R11, R7, 0x2, RZ ;  /* 0x00000002070b7824 */ /* 0x000fe400078e00ff */
[----:B------:R-:W-:-:S04]  /*0580*/  IMAD.HI.U32 R9, R9, R6, RZ ;  /* 0x0000000609097227 */ /* 0x000fc800078e00ff */
[----:B------:R-:W-:Y:S02]  /*0590*/  IMAD.MOV R5, RZ, RZ, -R9 ;  /* 0x000000ffff057224 */ /* 0x000fe400078e0a09 */
[----:B------:R-:W-:-:S04]  /*05a0*/  IMAD.WIDE R16, R11, 0x4, R16 ;  /* 0x000000040b107825 */ /* 0x000fc800078e0210 */
[----:B------:R-:W-:Y:S02]  /*05b0*/  IMAD R5, R10, R5, R6 ;  /* 0x000000050a057224 */ /* 0x000fe400078e0206 */
[----:B---3--:R-:W-:-:S03]  /*05c0*/  IMAD.WIDE R20, R11, 0x4, R20 ;  /* 0x000000040b147825 */ /* 0x008fc600078e0214 */
[----:B------:R-:W-:Y:S01]  /*05d0*/  ISETP.GT.U32.AND P1, PT, R10, R5, PT ;  /* 0x000000050a00720c */ /* 0x000fe20003f24070 */
[----:B------:R-:W-:-:S12]  /*05e0*/  IMAD.MOV.U32 R6, RZ, RZ, RZ ;  /* 0x000000ffff067224 */ /* 0x000fd800078e00ff */
[-C--:B------:R-:W-:Y:S01]  /*05f0*/  @!P1 IADD3 R5, PT, PT, R5, -R10.reuse, RZ ;  /* 0x8000000a05059210 */ /* 0x080fe20007ffe0ff */
[----:B------:R-:W-:Y:S01]  /*0600*/  @!P1 VIADD R9, R9, 0x1 ;  /* 0x0000000109099836 */ /* 0x000fe20000000000 */
[----:B------:R-:W-:Y:S02]  /*0610*/  ISETP.NE.AND P1, PT, R19, RZ, PT ;  /* 0x000000ff1300720c */ /* 0x000fe40003f25270 */
[----:B------:R-:W-:Y:S02]  /*0620*/  ISETP.GE.U32.AND P0, PT, R5, R10, PT ;  /* 0x0000000a0500720c */ /* 0x000fe40003f06070 */
[----:B------:R-:W-:-:S04]  /*0630*/  LOP3.LUT R5, R0, R19, RZ, 0x3c, !PT ;  /* 0x0000001300057212 */ /* 0x000fc800078e3cff */
[----:B------:R-:W-:Y:S01]  /*0640*/  ISETP.GE.AND P2, PT, R5, RZ, PT ;  /* 0x000000ff0500720c */ /* 0x000fe20003f46270 */
[----:B------:R-:W-:-:S04]  /*0650*/  IMAD R5, R0, UR14, RZ ;  /* 0x0000000e00057c24 */ /* 0x000fc8000f8e02ff */
[----:B------:R-:W-:-:S04]  /*0660*/  IMAD.WIDE R14, R5, 0x4, R14 ;  /* 0x00000004050e7825 */ /* 0x000fc800078e020e */
[----:B------:R-:W-:Y:S01]  /*0670*/  @P0 VIADD R9, R9, 0x1 ;  /* 0x0000000109090836 */ /* 0x000fe20000000000 */
[----:B------:R-:W-:Y:S01]  /*0680*/  IADD3 RZ, P0, PT, R12, 0x8, RZ ;  /* 0x000000080cff7810 */ /* 0x000fe20007f1e0ff */
[----:B------:R-:W-:-:S03]  /*0690*/  IMAD.MOV.U32 R5, RZ, RZ, RZ ;  /* 0x000000ffff057224 */ /* 0x000fc600078e00ff */
[----:B------:R-:W-:Y:S02]  /*06a0*/  @!P2 IADD3 R9, PT, PT, -R9, RZ, RZ ;  /* 0x000000ff0909a210 */ /* 0x000fe40007ffe1ff */
[----:B------:R-:W-:Y:S01]  /*06b0*/  @!P1 LOP3.LUT R9, RZ, R19, RZ, 0x33, !PT ;  /* 0x00000013ff099212 */ /* 0x000fe200078e33ff */
[----:B------:R-:W-:Y:S01]  /*06c0*/  IMAD.U32 R19, RZ, RZ, UR7 ;  /* 0x00000007ff137e24 */ /* 0x000fe2000f8e00ff */
[----:B------:R-:W-:Y:S02]  /*06d0*/  IADD3 RZ, P1, PT, R16, 0x10, RZ ;  /* 0x0000001010ff7810 */ /* 0x000fe40007f3e0ff */
[----:B------:R-:W-:Y:S01]  /*06e0*/  IADD3.X R7, PT, PT, RZ, R13, RZ, P0, !PT ;  /* 0x0000000dff077210 */ /* 0x000fe200007fe4ff */
[----:B------:R-:W-:-:S04]  /*06f0*/  IMAD.WIDE R18, R11, 0x4, R18 ;  /* 0x000000040b127825 */ /* 0x000fc800078e0212 */
[----:B------:R-:W-:Y:S02]  /*0700*/  IMAD.X R8, RZ, RZ, R17, P1 ;  /* 0x000000ffff087224 */ /* 0x000fe400008e0611 */
[----:B------:R-:W-:-:S07]  /*0710*/  IMAD R9, R9, UR8, RZ ;  /* 0x0000000809097c24 */ /* 0x000fce000f8e02ff */
.L_x_234:
[----:B------:R-:W0:Y:S01]  /*0720*/  LDCU.64 UR8, c[0x0][0x398] ;  /* 0x00007300ff0877ac */ /* 0x000e220008000a00 */
[----:B------:R-:W-:Y:S01]  /*0730*/  IMAD R10, R5, 0x3, RZ ;  /* 0x00000003050a7824 */ /* 0x000fe200078e02ff */
[----:B------:R-:W-:-:S04]  /*0740*/  SHF.R.S32.HI R22, RZ, 0x1f, R9 ;  /* 0x0000001fff167819 */ /* 0x000fc80000011409 */
        /* <DEDUP_REMOVED lines=12> */
[----:B------:R-:W-:Y:S01]  /*0810*/  FFMA R24, R22, R22, R29 ;  /* 0x0000001616187223 */ /* 0x000fe2000000001d */
[----:B------:R-:W-:-:S04]  /*0820*/  FMUL R27, R27, R27 ;  /* 0x0000001b1b1b7220 */ /* 0x000fc80000400000 */
[----:B------:R-:W-:-:S04]  /*0830*/  FADD R29, R24, R27 ;  /* 0x0000001b181d7221 */ /* 0x000fc80000000000 */
[----:B------:R0:W1:Y:S01]  /*0840*/  MUFU.RSQ R28, R29 ;  /* 0x0000001d001c7308 */ /* 0x0000620000001400 */
[----:B------:R-:W-:-:S04]  /*0850*/  IADD3 R24, PT, PT, R29, -0xd000000, RZ ;  /* 0xf30000001d187810 */ /* 0x000fc80007ffe0ff */
[----:B------:R-:W-:-:S13]  /*0860*/  ISETP.GT.U32.AND P0, PT, R24, 0x727fffff, PT ;  /* 0x727fffff1800780c */ /* 0x000fda0003f04070 */
[----:B01----:R-:W-:Y:S05]  /*0870*/  @!P0 BRA `(.L_x_214) ;  /* 0x0000000000148947 */ /* 0x003fea0003800000 */
[----:B------:R-:W-:Y:S01]  /*0880*/  IMAD.MOV.U32 R10, RZ, RZ, R29 ;  /* 0x000000ffff0a7224 */ /* 0x000fe200078e001d */
[----:B------:R-:W-:-:S07]  /*0890*/  MOV R31, 0x8b0 ;  /* 0x000008b0001f7802 */ /* 0x000fce0000000f00 */
[----:B------:R-:W-:Y:S05]  /*08a0*/  CALL.REL.NOINC `($__internal_11_$__cuda_sm20_sqrt_rn_f32_slowpath) ;  /* 0x0000001400887944 */ /* 0x000fea0003c00000 */
[----:B------:R-:W-:Y:S01]  /*08b0*/  IMAD.MOV.U32 R26, RZ, RZ, R24 ;  /* 0x000000ffff1a7224 */ /* 0x000fe200078e0018 */
[----:B------:R-:W-:Y:S06]  /*08c0*/  BRA `(.L_x_215) ;  /* 0x0000000000107947 */ /* 0x000fec0003800000 */
.L_x_214:
[----:B------:R-:W-:Y:S01]  /*08d0*/  FMUL.FTZ R26, R29, R28 ;  /* 0x0000001c1d1a7220 */ /* 0x000fe20000410000 */
[----:B------:R-:W-:-:S03]  /*08e0*/  FMUL.FTZ R10, R28, 0.5 ;  /* 0x3f0000001c0a7820 */ /* 0x000fc60000410000 */
[----:B------:R-:W-:-:S04]  /*08f0*/  FFMA R11, -R26, R26, R29 ;  /* 0x0000001a1a0b7223 */ /* 0x000fc8000000011d */
[----:B------:R-:W-:-:S07]  /*0900*/  FFMA R26, R11, R10, R26 ;  /* 0x0000000a0b1a7223 */ /* 0x000fce000000001a */
.L_x_215:
[----:B------:R-:W-:Y:S05]  /*0910*/  BSYNC.RECONVERGENT B1 ;  /* 0x0000000000017941 */ /* 0x000fea0003800200 */
.L_x_213:
[----:B------:R-:W-:Y:S01]  /*0920*/  FFMA R11, R22, R22, R27 ;  /* 0x00000016160b7223 */ /* 0x000fe2000000001b */
[----:B------:R-:W-:Y:S01]  /*0930*/  BSSY.RECONVERGENT B1, `(.L_x_216) ;  /* 0x000000f000017945 */ /* 0x000fe20003800200 */
[----:B------:R-:W-:Y:S02]  /*0940*/  FMNMX R26, R26, 9.999999682655225389e-21, !PT ;  /* 0x1e3ce5081a1a7809 */ /* 0x000fe40007800000 */
        /* <DEDUP_REMOVED lines=9> */
.L_x_217:
[----:B------:R-:W-:Y:S01]  /*09e0*/  FMUL.FTZ R10, R11, R22 ;  /* 0x000000160b0a7220 */ /* 0x000fe20000410000 */
[----:B------:R-:W-:-:S03]  /*09f0*/  FMUL.FTZ R22, R22, 0.5 ;  /* 0x3f00000016167820 */ /* 0x000fc60000410000 */
[----:B------:R-:W-:-:S04]  /*0a00*/  FFMA R11, -R10, R10, R11 ;  /* 0x0000000a0a0b7223 */ /* 0x000fc8000000010b */
[----:B------:R-:W-:-:S07]  /*0a10*/  FFMA R10, R11, R22, R10 ;  /* 0x000000160b0a7223 */ /* 0x000fce000000000a */
.L_x_218:
[----:B------:R-:W-:Y:S05]  /*0a20*/  BSYNC.RECONVERGENT B1 ;  /* 0x0000000000017941 */ /* 0x000fea0003800200 */
.L_x_216:
[----:B------:R-:W-:Y:S01]  /*0a30*/  FMNMX R27, R10, 9.999999682655225389e-21, !PT ;  /* 0x1e3ce5080a1b7809 */ /* 0x000fe20007800000 */
[----:B------:R-:W-:Y:S01]  /*0a40*/  FADD R22, -R2, R23 ;  /* 0x0000001702167221 */ /* 0x000fe20000000100 */
[----:B------:R-:W-:Y:S02]  /*0a50*/  BSSY.RECONVERGENT B1, `(.L_x_219) ;  /* 0x000000d000017945 */ /* 0x000fe40003800200 */
        /* <DEDUP_REMOVED lines=10> */
[----:B------:R-:W-:Y:S05]  /*0b00*/  CALL.REL.NOINC `($__internal_12_$__cuda_sm3x_div_rn_noftz_f32_slowpath) ;  /* 0x00000014004c7944 */ /* 0x000fea0003c00000 */
[----:B------:R-:W-:-:S07]  /*0b10*/  IMAD.MOV.U32 R10, RZ, RZ, R27 ;  /* 0x000000ffff0a7224 */ /* 0x000fce00078e001b */
.L_x_220:
[----:B------:R-:W-:Y:S05]  /*0b20*/  BSYNC.RECONVERGENT B1 ;  /* 0x0000000000017941 */ /* 0x000fea0003800200 */
.L_x_219:
[----:B------:R-:W-:Y:S01]  /*0b30*/  IMAD.MOV.U32 R11, RZ, RZ, 0x3f000000 ;  /* 0x3f000000ff0b7424 */ /* 0x000fe200078e00ff */
[----:B------:R-:W-:Y:S01]  /*0b40*/  FSETP.NEU.AND P1, PT, |R10|, 1, PT ;  /* 0x3f8000000a00780b */ /* 0x000fe20003f2d200 */
[----:B------:R-:W-:Y:S01]  /*0b50*/  FADD R25, -R4, R25 ;  /* 0x0000001904197221 */ /* 0x000fe20000000100 */
        /* <DEDUP_REMOVED lines=10> */
[----:B------:R-:W-:Y:S01]  /*0c00*/  FSEL R23, R22, RZ, P1 ;  /* 0x000000ff16177208 */ /* 0x000fe20000800000 */
[----:B------:R-:W-:Y:S01]  /*0c10*/  HFMA2 R22, -RZ, RZ, 1.265625, -5052 ;  /* 0x3d10ecefff167431 */ /* 0x000fe200000001ff */
        /* <DEDUP_REMOVED lines=11> */
[----:B------:R-:W-:-:S04]  /*0cd0*/  IMAD.MOV.U32 R23, RZ, RZ, 0x3fd774eb ;  /* 0x3fd774ebff177424 */ /* 0x000fc800078e00ff */
[----:B------:R-:W-:-:S05]  /*0ce0*/  FSEL R10, R11, -R11, P0 ;  /* 0x8000000b0b0a7208 */ /* 0x000fca0000000000 */
[----:B------:R-:W-:Y:S02]  /*0cf0*/  @!P1 FFMA R11, R23, 0.93318945169448852539, R10 ;  /* 0x3f6ee581170b9823 */ /* 0x000fe4000000000a */
[----:B------:R-:W0:Y:S02]  /*0d00*/  MUFU.RCP R10, UR11 ;  /* 0x0000000b000a7d08 */ /* 0x000e240008001000 */
[----:B------:R-:W-:Y:S01]  /*0d10*/  @P0 FADD R11, R11, R11 ;  /* 0x0000000b0b0b0221 */ /* 0x000fe20000000000 */
[----:B------:R-:W-:Y:S01]  /*0d20*/  FSETP.GE.AND P0, PT, R25, RZ, PT ;  /* 0x000000ff1900720b */ /* 0x000fe20003f06000 */
[----:B------:R-:W-:-:S04]  /*0d30*/  IMAD.U32 R25, RZ, RZ, UR11 ;  /* 0x0000000bff197e24 */ /* 0x000fc8000f8e00ff */
[----:B------:R-:W1:Y:S01]  /*0d40*/  F2F.F64.F32 R22, R11 ;  /* 0x0000000b00167310 */ /* 0x000e620000201800 */
[----:B0-----:R-:W-:-:S04]  /*0d50*/  FFMA R25, R10, -R25, 1 ;  /* 0x3f8000000a197423 */ /* 0x001fc80000000819 */
[----:B------:R-:W-:Y:S01]  /*0d60*/  FFMA R10, R10, R25, R10 ;  /* 0x000000190a0a7223 */ /* 0x000fe2000000000a */
[----:B-1----:R-:W-:-:S06]  /*0d70*/  DADD R22, -R22, UR8 ;  /* 0x0000000816167e29 */ /* 0x002fcc0008000100 */
[----:B------:R-:W0:Y:S08]  /*0d80*/  @!P0 F2F.F32.F64 R11, R22 ;  /* 0x00000016000b8310 */ /* 0x000e300000301000 */
[----:B0-----:R-:W0:Y:S01]  /*0d90*/  FCHK P0, R11, UR11 ;  /* 0x0000000b0b007d02 */ /* 0x001e220008000000 */
[----:B------:R-:W-:-:S04]  /*0da0*/  FFMA R24, R11, R10, RZ ;  /* 0x0000000a0b187223 */ /* 0x000fc800000000ff */
[----:B------:R-:W-:-:S04]  /*0db0*/  FFMA R25, R24, -UR11, R11 ;  /* 0x8000000b18197c23 */ /* 0x000fc8000800000b */
[----:B------:R-:W-:Y:S01]  /*0dc0*/  FFMA R24, R10, R25, R24 ;  /* 0x000000190a187223 */ /* 0x000fe20000000018 */
[----:B0-----:R-:W-:Y:S06]  /*0dd0*/  @!P0 BRA `(.L_x_222) ;  /* 0x0000000000148947 */ /* 0x001fec0003800000 */
[----:B------:R-:W-:Y:S01]  /*0de0*/  MOV R22, R11 ;  /* 0x0000000b00167202 */ /* 0x000fe20000000f00 */
[----:B------:R-:W-:Y:S01]  /*0df0*/  IMAD.U32 R23, RZ, RZ, UR11 ;  /* 0x0000000bff177e24 */ /* 0x000fe2000f8e00ff */
[----:B------:R-:W-:-:S07]  /*0e00*/  MOV R29, 0xe20 ;  /* 0x00000e20001d7802 */ /* 0x000fce0000000f00 */
[----:B------:R-:W-:Y:S05]  /*0e10*/  CALL.REL.NOINC `($__internal_12_$__cuda_sm3x_div_rn_noftz_f32_slowpath) ;  /* 0x0000001000887944 */ /* 0x000fea0003c00000 */
[----:B------:R-:W-:-:S07]  /*0e20*/  IMAD.MOV.U32 R24, RZ, RZ, R27 ;  /* 0x000000ffff187224 */ /* 0x000fce00078e001b */
.L_x_222:
[----:B------:R-:W-:Y:S05]  /*0e30*/  BSYNC.RECONVERGENT B1 ;  /* 0x0000000000017941 */ /* 0x000fea0003800200 */
.L_x_221:
[----:B------:R-:W0:Y:S01]  /*0e40*/  F2I.FLOOR.NTZ R24, R24 ;  /* 0x0000001800187305 */ /* 0x000e220000207100 */
[----:B------:R-:W-:Y:S01]  /*0e50*/  MOV R23, UR11 ;  /* 0x0000000b00177c02 */ /* 0x000fe20008000f00 */
[----:B------:R-:W-:Y:S06]  /*0e60*/  BSSY.RECONVERGENT B1, `(.L_x_223) ;  /* 0x0000011000017945 */ /* 0x000fec0003800200 */
[----:B------:R-:W1:Y:S01]  /*0e70*/  MUFU.RCP R22, UR11 ;  /* 0x0000000b00167d08 */ /* 0x000e620008001000 */
[----:B0-----:R-:W-:Y:S01]  /*0e80*/  I2FP.F32.S32 R10, R24 ;  /* 0x00000018000a7245 */ /* 0x001fe20000201400 */
[----:B------:R-:W-:-:S04]  /*0e90*/  VIADD R25, R24, 0x1 ;  /* 0x0000000118197836 */ /* 0x000fc80000000000 */
[----:B------:R-:W-:-:S04]  /*0ea0*/  FFMA R28, R10, -UR11, R11 ;  /* 0x8000000b0a1c7c23 */ /* 0x000fc8000800000b */
[----:B------:R-:W0:Y:S01]  /*0eb0*/  FCHK P0, R28, UR11 ;  /* 0x0000000b1c007d02 */ /* 0x000e220008000000 */
[----:B-1----:R-:W-:-:S04]  /*0ec0*/  FFMA R23, R22, -R23, 1 ;  /* 0x3f80000016177423 */ /* 0x002fc80000000817 */
[----:B------:R-:W-:-:S04]  /*0ed0*/  FFMA R10, R22, R23, R22 ;  /* 0x00000017160a7223 */ /* 0x000fc80000000016 */
[----:B------:R-:W-:-:S04]  /*0ee0*/  FFMA R23, R10, R28, RZ ;  /* 0x0000001c0a177223 */ /* 0x000fc800000000ff */
[----:B------:R-:W-:-:S04]  /*0ef0*/  FFMA R22, R23, -UR11, R28 ;  /* 0x8000000b17167c23 */ /* 0x000fc8000800001c */
[----:B------:R-:W-:Y:S01]  /*0f00*/  FFMA R10, R10, R22, R23 ;  /* 0x000000160a0a7223 */ /* 0x000fe20000000017 */
[----:B0-----:R-:W-:Y:S06]  /*0f10*/  @!P0 BRA `(.L_x_224) ;  /* 0x0000000000148947 */ /* 0x001fec0003800000 */
[----:B------:R-:W-:Y:S01]  /*0f20*/  IMAD.MOV.U32 R22, RZ, RZ, R28 ;  /* 0x000000ffff167224 */ /* 0x000fe200078e001c */
[----:B------:R-:W-:Y:S02]  /*0f30*/  MOV R23, UR11 ;  /* 0x0000000b00177c02 */ /* 0x000fe40008000f00 */
[----:B------:R-:W-:-:S07]  /*0f40*/  MOV R29, 0xf60 ;  /* 0x00000f60001d7802 */ /* 0x000fce0000000f00 */
[----:B------:R-:W-:Y:S05]  /*0f50*/  CALL.REL.NOINC `($__internal_12_$__cuda_sm3x_div_rn_noftz_f32_slowpath) ;  /* 0x0000001000387944 */ /* 0x000fea0003c00000 */
[----:B------:R-:W-:-:S07]  /*0f60*/  IMAD.MOV.U32 R10, RZ, RZ, R27 ;  /* 0x000000ffff0a7224 */ /* 0x000fce00078e001b */
.L_x_224:
[----:B------:R-:W-:Y:S05]  /*0f70*/  BSYNC.RECONVERGENT B1 ;  /* 0x0000000000017941 */ /* 0x000fea0003800200 */
.L_x_223:
[----:B------:R-:W0:Y:S01]  /*0f80*/  MUFU.RCP R23, UR11 ;  /* 0x0000000b00177d08 */ /* 0x000e220008001000 */
[----:B------:R-:W-:Y:S01]  /*0f90*/  I2FP.F32.S32 R22, R25 ;  /* 0x0000001900167245 */ /* 0x000fe20000201400 */
[----:B------:R-:W-:Y:S01]  /*0fa0*/  IMAD.U32 R28, RZ, RZ, UR11 ;  /* 0x0000000bff1c7e24 */ /* 0x000fe2000f8e00ff */
[----:B------:R-:W-:Y:S03]  /*0fb0*/  BSSY.RECONVERGENT B1, `(.L_x_225) ;  /* 0x000000e000017945 */ /* 0x000fe60003800200 */
[----:B------:R-:W-:-:S04]  /*0fc0*/  FFMA R27, R22, UR11, -R11 ;  /* 0x0000000b161b7c23 */ /* 0x000fc8000800080b */
[----:B------:R-:W1:Y:S01]  /*0fd0*/  FCHK P0, R27, UR11 ;  /* 0x0000000b1b007d02 */ /* 0x000e620008000000 */
[----:B0-----:R-:W-:-:S04]  /*0fe0*/  FFMA R28, R23, -R28, 1 ;  /* 0x3f800000171c7423 */ /* 0x001fc8000000081c */
[----:B------:R-:W-:-:S04]  /*0ff0*/  FFMA R11, R23, R28, R23 ;  /* 0x0000001c170b7223 */ /* 0x000fc80000000017 */
[----:B------:R-:W-:-:S04]  /*1000*/  FFMA R22, R11, R27, RZ ;  /* 0x0000001b0b167223 */ /* 0x000fc800000000ff */
[----:B------:R-:W-:-:S04]  /*1010*/  FFMA R23, R22, -UR11, R27 ;  /* 0x8000000b16177c23 */ /* 0x000fc8000800001b */
[----:B------:R-:W-:Y:S01]  /*1020*/  FFMA R11, R11, R23, R22 ;  /* 0x000000170b0b7223 */ /* 0x000fe20000000016 */
[----:B-1----:R-:W-:Y:S06]  /*1030*/  @!P0 BRA `(.L_x_226) ;  /* 0x0000000000148947 */ /* 0x002fec0003800000 */
[----:B------:R-:W-:Y:S01]  /*1040*/  MOV R22, R27 ;  /* 0x0000001b00167202 */ /* 0x000fe20000000f00 */
[----:B------:R-:W-:Y:S01]  /*1050*/  IMAD.U32 R23, RZ, RZ, UR11 ;  /* 0x0000000bff177e24 */ /* 0x000fe2000f8e00ff */
[----:B------:R-:W-:-:S07]  /*1060*/  MOV R29, 0x1080 ;  /* 0x00001080001d7802 */ /* 0x000fce0000000f00 */
[----:B------:R-:W-:Y:S05]  /*1070*/  CALL.REL.NOINC `($__internal_12_$__cuda_sm3x_div_rn_noftz_f32_slowpath) ;  /* 0x0000000c00f07944 */ /* 0x000fea0003c00000 */
[----:B------:R-:W-:-:S07]  /*1080*/  IMAD.MOV.U32 R11, RZ, RZ, R27 ;  /* 0x000000ffff0b7224 */ /* 0x000fce00078e001b */
.L_x_226:
[----:B------:R-:W-:Y:S05]  /*1090*/  BSYNC.RECONVERGENT B1 ;  /* 0x0000000000017941 */ /* 0x000fea0003800200 */
.L_x_225:
[----:B------:R-:W0:Y:S01]  /*10a0*/  LDC R27, c[0x0][0x38c] ;  /* 0x0000e300ff1b7b82 */ /* 0x000e220000000800 */
[----:B------:R-:W-:Y:S02]  /*10b0*/  IABS R32, R24 ;  /* 0x0000001800207213 */ /* 0x000fe40000000000 */
[----:B------:R-:W-:Y:S02]  /*10c0*/  IABS R30, R25 ;  /* 0x00000019001e7213 */ /* 0x000fe40000000000 */
[----:B0-----:R-:W-:-:S04]  /*10d0*/  IABS R28, R27 ;  /* 0x0000001b001c7213 */ /* 0x001fc80000000000 */
[----:B------:R-:W0:Y:S08]  /*10e0*/  I2F.RP R29, R28 ;  /* 0x0000001c001d7306 */ /* 0x000e300000209400 */
[----:B0-----:R-:W0:Y:S02]  /*10f0*/  MUFU.RCP R29, R29 ;  /* 0x0000001d001d7308 */ /* 0x001e240000001000 */
[----:B0-----:R-:W-:-:S06]  /*1100*/  IADD3 R22, PT, PT, R29, 0xffffffe, RZ ;  /* 0x0ffffffe1d167810 */ /* 0x001fcc0007ffe0ff */
[----:B------:R0:W1:Y:S02]  /*1110*/  F2I.FTZ.U32.TRUNC.NTZ R23, R22 ;  /* 0x0000001600177305 */ /* 0x000064000021f000 */
[----:B0-----:R-:W-:Y:S02]  /*1120*/  IMAD.MOV.U32 R22, RZ, RZ, RZ ;  /* 0x000000ffff167224 */ /* 0x001fe400078e00ff */
[----:B-1----:R-:W-:-:S04]  /*1130*/  IMAD.MOV R31, RZ, RZ, -R23 ;  /* 0x000000ffff1f7224 */ /* 0x002fc800078e0a17 */
[----:B------:R-:W-:-:S04]  /*1140*/  IMAD R31, R31, R28, RZ ;  /* 0x0000001c1f1f7224 */ /* 0x000fc800078e02ff */
[----:B------:R-:W-:Y:S01]  /*1150*/  IMAD.HI.U32 R23, R23, R31, R22 ;  /* 0x0000001f17177227 */ /* 0x000fe200078e0016 */
[----:B------:R-:W-:Y:S02]  /*1160*/  MOV R31, R32 ;  /* 0x00000020001f7202 */ /* 0x000fe40000000f00 */
[----:B------:R-:W-:-:S03]  /*1170*/  LOP3.LUT R22, RZ, R27, RZ, 0x33, !PT ;  /* 0x0000001bff167212 */ /* 0x000fc600078e33ff */
        /* <DEDUP_REMOVED lines=8> */
[----:B------:R-:W-:Y:S02]  /*1200*/  @!P1 IADD3 R29, PT, PT, R29, -R28, RZ ;  /* 0x8000001c1d1d9210 */ /* 0x000fe40007ffe0ff */
[----:B------:R-:W-:Y:S01]  /*1210*/  @!P0 IMAD.IADD R23, R23, 0x1, -R28 ;  /* 0x0000000117178824 */ /* 0x000fe200078e0a1c */
[----:B------:R-:W-:Y:S02]  /*1220*/  ISETP.GE.AND P0, PT, R24, RZ, PT ;  /* 0x000000ff1800720c */ /* 0x000fe40003f06270 */
[C---:B------:R-:W-:Y:S02]  /*1230*/  ISETP.GT.U32.AND P3, PT, R28.reuse, R29, PT ;  /* 0x0000001d1c00720c */ /* 0x040fe40003f64070 */
[----:B------:R-:W-:Y:S02]  /*1240*/  ISETP.GT.U32.AND P2, PT, R28, R23, PT ;  /* 0x000000171c00720c */ /* 0x000fe40003f44070 */
[----:B------:R-:W-:-:S09]  /*1250*/  ISETP.GE.AND P1, PT, R25, RZ, PT ;  /* 0x000000ff1900720c */ /* 0x000fd20003f26270 */
[----:B------:R-:W-:Y:S02]  /*1260*/  @!P3 IMAD.IADD R29, R29, 0x1, -R28 ;  /* 0x000000011d1db824 */ /* 0x000fe400078e0a1c */
[----:B------:R-:W-:Y:S02]  /*1270*/  @!P2 IADD3 R23, PT, PT, R23, -R28, RZ ;  /* 0x8000001c1717a210 */ /* 0x000fe40007ffe0ff */
[----:B------:R-:W-:Y:S01]  /*1280*/  @!P0 IMAD.MOV R29, RZ, RZ, -R29 ;  /* 0x000000ffff1d8224 */ /* 0x000fe200078e0a1d */
[----:B------:R-:W-:Y:S02]  /*1290*/  ISETP.NE.AND P2, PT, R27, RZ, PT ;  /* 0x000000ff1b00720c */ /* 0x000fe40003f45270 */
[----:B------:R-:W-:Y:S02]  /*12a0*/  @!P1 IMAD.MOV R23, RZ, RZ, -R23 ;  /* 0x000000ffff179224 */ /* 0x000fe400078e0a17 */
[----:B------:R-:W-:-:S03]  /*12b0*/  SEL R29, R22, R29, !P2 ;  /* 0x0000001d161d7207 */ /* 0x000fc60005000000 */
[----:B------:R-:W-:Y:S02]  /*12c0*/  SEL R31, R22, R23, !P2 ;  /* 0x00000017161f7207 */ /* 0x000fe40005000000 */
[----:B------:R-:W-:-:S04]  /*12d0*/  IMAD.WIDE R24, R29, 0x4, R14 ;  /* 0x000000041d187825 */ /* 0x000fc800078e020e */
[----:B------:R-:W-:Y:S02]  /*12e0*/  IMAD.WIDE R22, R31, 0x4, R14 ;  /* 0x000000041f167825 */ /* 0x000fe400078e020e */
[----:B------:R-:W2:Y:S04]  /*12f0*/  LDG.E R24, desc[UR12][R24.64] ;  /* 0x0000000c18187981 */ /* 0x000ea8000c1e1900 */
[----:B------:R-:W3:Y:S01]  /*1300*/  LDG.E R22, desc[UR12][R22.64] ;  /* 0x0000000c16167981 */ /* 0x000ee2000c1e1900 */
[----:B------:R-:W-:Y:S01]  /*1310*/  BSSY.RECONVERGENT B1, `(.L_x_227) ;  /* 0x0000061000017945 */ /* 0x000fe20003800200 */
[----:B--2---:R-:W-:-:S04]  /*1320*/  FMUL R27, R24, R11 ;  /* 0x0000000b181b7220 */ /* 0x004fc80000400000 */
[----:B---3--:R-:W-:-:S05]  /*1330*/  FFMA R27, R22, R10, R27 ;  /* 0x0000000a161b7223 */ /* 0x008fca000000001b */
        /* <DEDUP_REMOVED lines=10> */
[----:B------:R-:W-:Y:S01]  /*13e0*/  VIADD R30, R16, 0x10 ;  /* 0x00000010101e7836 */ /* 0x000fe20000000000 */
[----:B------:R-:W-:Y:S01]  /*13f0*/  MOV R32, R18 ;  /* 0x0000001200207202 */ /* 0x000fe20000000f00 */
[----:B------:R-:W-:Y:S01]  /*1400*/  VIADD R28, R12, 0x8 ;  /* 0x000000080c1c7836 */ /* 0x000fe20000000000 */
[----:B------:R-:W-:Y:S01]  /*1410*/  MOV R33, R7 ;  /* 0x0000000700217202 */ /* 0x000fe20000000f00 */
[----:B------:R-:W-:Y:S01]  /*1420*/  IMAD.MOV.U32 R35, RZ, RZ, R19 ;  /* 0x000000ffff237224 */ /* 0x000fe200078e0013 */
[----:B------:R-:W-:Y:S01]  /*1430*/  UIADD3 UR8, UPT, UPT, -UR6, URZ, URZ ;  /* 0x000000ff06087290 */ /* 0x000fe2000fffe1ff */
[----:B------:R-:W-:-:S11]  /*1440*/  IMAD.MOV.U32 R27, RZ, RZ, R8 ;  /* 0x000000ffff1b7224 */ /* 0x000fd600078e0008 */
.L_x_232:
[----:B-1----:R-:W-:Y:S01]  /*1450*/  IMAD.MOV.U32 R25, RZ, RZ, R27 ;  /* 0x000000ffff197224 */ /* 0x002fe200078e001b */
[----:B------:R-:W-:Y:S01]  /*1460*/  MOV R27, R33 ;  /* 0x00000021001b7202 */ /* 0x000fe20000000f00 */
[----:B------:R-:W-:Y:S01]  /*1470*/  IMAD.MOV.U32 R26, RZ, RZ, R28 ;  /* 0x000000ffff1a7224 */ /* 0x000fe200078e001c */
[----:B------:R-:W-:Y:S01]  /*1480*/  MOV R24, R30 ;  /* 0x0000001e00187202 */ /* 0x000fe20000000f00 */
[----:B------:R-:W-:Y:S01]  /*1490*/  IMAD.MOV.U32 R22, RZ, RZ, R32 ;  /* 0x000000ffff167224 */ /* 0x000fe200078e0020 */
[----:B------:R-:W-:Y:S01]  /*14a0*/  UIADD3 UR8, UPT, UPT, UR8, 0x4, URZ ;  /* 0x0000000408087890 */ /* 0x000fe2000fffe0ff */
[----:B------:R-:W-:Y:S01]  /*14b0*/  IMAD.MOV.U32 R23, RZ, RZ, R35 ;  /* 0x000000ffff177224 */ /* 0x000fe200078e0023 */
[----:B------:R-:W-:Y:S01]  /*14c0*/  STG.E desc[UR12][R26.64+-0x8], R5 ;  /* 0xfffff8051a007986 */ /* 0x000fe2000c10190c */
[----:B------:R-:W-:Y:S01]  /*14d0*/  IADD3 R28, P0, PT, R26, 0x10, RZ ;  /* 0x000000101a1c7810 */ /* 0x000fe20007f1e0ff */
[----:B------:R-:W-:Y:S01]  /*14e0*/  UISETP.NE.AND UP0, UPT, UR8, URZ, UPT ;  /* 0x000000ff0800728c */ /* 0x000fe2000bf05270 */
[----:B------:R-:W-:Y:S01]  /*14f0*/  IADD3 R30, P1, PT, R24, 0x20, RZ ;  /* 0x00000020181e7810 */ /* 0x000fe20007f3e0ff */
[----:B------:R-:W-:Y:S01]  /*1500*/  STG.E desc[UR12][R24.64+-0x10], R29 ;  /* 0xfffff01d18007986 */ /* 0x000fe2000c10190c */
[----:B------:R-:W-:Y:S01]  /*1510*/  IADD3 R32, P2, PT, R22, 0x20, RZ ;  /* 0x0000002016207810 */ /* 0x000fe20007f5e0ff */
[----:B------:R-:W-:-:S02]  /*1520*/  IMAD.X R33, RZ, RZ, R27, P0 ;  /* 0x000000ffff217224 */ /* 0x000fc400000e061b */
[----:B------:R-:W-:Y:S01]  /*1530*/  STG.E desc[UR12][R24.64+-0xc], R31 ;  /* 0xfffff41f18007986 */ /* 0x000fe2000c10190c */
[----:B------:R-:W-:-:S03]  /*1540*/  IADD3.X R35, PT, PT, RZ, R23, RZ, P2, !PT ;  /* 0x00000017ff237210 */ /* 0x000fc600017fe4ff */
[----:B------:R-:W-:Y:S04]  /*1550*/  STG.E desc[UR12][R22.64+-0x10], R11 ;  /* 0xfffff00b16007986 */ /* 0x000fe8000c10190c */
        /* <DEDUP_REMOVED lines=11> */
[----:B------:R0:W-:Y:S04]  /*1610*/  STG.E desc[UR12][R26.64+0x4], R5 ;  /* 0x000004051a007986 */ /* 0x0001e8000c10190c */
[----:B------:R1:W-:Y:S04]  /*1620*/  STG.E desc[UR12][R24.64+0x8], R29 ;  /* 0x0000081d18007986 */ /* 0x0003e8000c10190c */
[----:B------:R1:W-:Y:S04]  /*1630*/  STG.E desc[UR12][R24.64+0xc], R31 ;  /* 0x00000c1f18007986 */ /* 0x0003e8000c10190c */
[----:B------:R1:W-:Y:S01]  /*1640*/  STG.E desc[UR12][R22.64+0x8], R11 ;  /* 0x0000080b16007986 */ /* 0x0003e2000c10190c */
[----:B0-----:R-:W-:-:S03]  /*1650*/  IMAD.X R27, RZ, RZ, R25, P1 ;  /* 0x000000ffff1b7224 */ /* 0x001fc600008e0619 */
[----:B------:R1:W-:Y:S01]  /*1660*/  STG.E desc[UR12][R22.64+0xc], R10 ;  /* 0x00000c0a16007986 */ /* 0x0003e2000c10190c */
[----:B------:R-:W-:Y:S05]  /*1670*/  BRA.U UP0, `(.L_x_232) ;  /* 0xfffffffd00747547 */ /* 0x000fea000b83ffff */
[----:B------:R-:W-:-:S07]  /*1680*/  IMAD.U32 R33, RZ, RZ, UR6 ;  /* 0x00000006ff217e24 */ /* 0x000fce000f8e00ff */
.L_x_231:
[----:B------:R-:W-:-:S09]  /*1690*/  UISETP.NE.AND UP0, UPT, UR10, URZ, UPT ;  /* 0x000000ff0a00728c */ /* 0x000fd2000bf05270 */
[----:B------:R-:W-:Y:S05]  /*16a0*/  BRA.U !UP0, `(.L_x_230) ;  /* 0x0000000108707547 */ /* 0x000fea000b800000 */
[----:B------:R-:W-:Y:S01]  /*16b0*/  UISETP.NE.AND UP0, UPT, UR10, 0x1, UPT ;  /* 0x000000010a00788c */ /* 0x000fe2000bf05270 */
[----:B------:R-:W-:-:S08]  /*16c0*/  LOP3.LUT P0, RZ, R34, 0x1, RZ, 0xc0, !PT ;  /* 0x0000000122ff7812 */ /* 0x000fd0000780c0ff */
[----:B------:R-:W-:Y:S05]  /*16d0*/  BRA.U !UP0, `(.L_x_233) ;  /* 0x00000001083c7547 */ /* 0x000fea000b800000 */
[C---:B-1----:R-:W-:Y:S02]  /*16e0*/  IMAD.SHL.U32 R23, R33.reuse, 0x2, RZ ;  /* 0x0000000221177824 */ /* 0x042fe400078e00ff */
[C---:B------:R-:W-:Y:S01]  /*16f0*/  IMAD.WIDE.U32 R26, R33.reuse, 0x4, R12 ;  /* 0x00000004211a7825 */ /* 0x040fe200078e000c */
[----:B------:R-:W-:-:S03]  /*1700*/  IADD3 R33, PT, PT, R33, 0x2, RZ ;  /* 0x0000000221217810 */ /* 0x000fc60007ffe0ff */
[C---:B------:R-:W-:Y:S01]  /*1710*/  IMAD.WIDE.U32 R24, R23.reuse, 0x4, R16 ;  /* 0x0000000417187825 */ /* 0x040fe200078e0010 */
[----:B------:R0:W-:Y:S03]  /*1720*/  STG.E desc[UR12][R26.64], R5 ;  /* 0x000000051a007986 */ /* 0x0001e6000c10190c */
[----:B------:R-:W-:Y:S01]  /*1730*/  IMAD.WIDE.U32 R22, R23, 0x4, R20 ;  /* 0x0000000417167825 */ /* 0x000fe200078e0014 */
        /* <DEDUP_REMOVED lines=9> */
.L_x_233:
[----:B------:R-:W-:Y:S05]  /*17d0*/  @!P0 BRA `(.L_x_230) ;  /* 0x0000000000248947 */ /* 0x000fea0003800000 */
[C---:B01----:R-:W-:Y:S02]  /*17e0*/  IMAD.SHL.U32 R23, R33.reuse, 0x2, RZ ;  /* 0x0000000221177824 */ /* 0x043fe400078e00ff */
[----:B------:R-:W-:-:S04]  /*17f0*/  IMAD.WIDE.U32 R26, R33, 0x4, R12 ;  /* 0x00000004211a7825 */ /* 0x000fc800078e000c */
[C---:B------:R-:W-:Y:S01]  /*1800*/  IMAD.WIDE.U32 R24, R23.reuse, 0x4, R16 ;  /* 0x0000000417187825 */ /* 0x040fe200078e0010 */
[----:B------:R2:W-:Y:S03]  /*1810*/  STG.E desc[UR12][R26.64], R5 ;  /* 0x000000051a007986 */ /* 0x0005e6000c10190c */
[----:B------:R-:W-:Y:S01]  /*1820*/  IMAD.WIDE.U32 R22, R23, 0x4, R20 ;  /* 0x0000000417167825 */ /* 0x000fe200078e0014 */
[----:B------:R2:W-:Y:S04]  /*1830*/  STG.E desc[UR12][R24.64], R29 ;  /* 0x0000001d18007986 */ /* 0x0005e8000c10190c */
[----:B------:R2:W-:Y:S04]  /*1840*/  STG.E desc[UR12][R24.64+0x4], R31 ;  /* 0x0000041f18007986 */ /* 0x0005e8000c10190c */
[----:B------:R2:W-:Y:S04]  /*1850*/  STG.E desc[UR12][R22.64], R11 ;  /* 0x0000000b16007986 */ /* 0x0005e8000c10190c */
[----:B------:R2:W-:Y:S02]  /*1860*/  STG.E desc[UR12][R22.64+0x4], R10 ;  /* 0x0000040a16007986 */ /* 0x0005e4000c10190c */
.L_x_230:
[----:B------:R-:W-:Y:S05]  /*1870*/  BSYNC.RECONVERGENT B2 ;  /* 0x0000000000027941 */ /* 0x000fea0003800200 */
.L_x_229:
[C---:B0-2---:R-:W-:Y:S02]  /*1880*/  IMAD.SHL.U32 R27, R6.reuse, 0x2, RZ ;  /* 0x00000002061b7824 */ /* 0x045fe400078e00ff */
[C---:B-1----:R-:W-:Y:S01]  /*1890*/  IMAD.WIDE R22, R6.reuse, 0x4, R12 ;  /* 0x0000000406167825 */ /* 0x042fe200078e020c */
[----:B------:R-:W-:-:S03]  /*18a0*/  IADD3 R6, PT, PT, R6, 0x1, RZ ;  /* 0x0000000106067810 */ /* 0x000fc60007ffe0ff */
[C---:B------:R-:W-:Y:S01]  /*18b0*/  IMAD.WIDE R24, R27.reuse, 0x4, R16 ;  /* 0x000000041b187825 */ /* 0x040fe200078e0210 */
[----:B------:R0:W-:Y:S03]  /*18c0*/  STG.E desc[UR12][R22.64], R5 ;  /* 0x0000000516007986 */ /* 0x0001e6000c10190c */
[----:B------:R-:W-:Y:S01]  /*18d0*/  IMAD.WIDE R26, R27, 0x4, R20 ;  /* 0x000000041b1a7825 */ /* 0x000fe200078e0214 */
[----:B------:R0:W-:Y:S04]  /*18e0*/  STG.E desc[UR12][R24.64], R29 ;  /* 0x0000001d18007986 */ /* 0x0001e8000c10190c */
[----:B------:R0:W-:Y:S04]  /*18f0*/  STG.E desc[UR12][R24.64+0x4], R31 ;  /* 0x0000041f18007986 */ /* 0x0001e8000c10190c */
[----:B------:R0:W-:Y:S04]  /*1900*/  STG.E desc[UR12][R26.64], R11 ;  /* 0x0000000b1a007986 */ /* 0x0001e8000c10190c */
[----:B------:R0:W-:Y:S02]  /*1910*/  STG.E desc[UR12][R26.64+0x4], R10 ;  /* 0x0000040a1a007986 */ /* 0x0001e4000c10190c */
.L_x_228:
[----:B------:R-:W-:Y:S05]  /*1920*/  BSYNC.RECONVERGENT B1 ;  /* 0x0000000000017941 */ /* 0x000fea0003800200 */
.L_x_227:
[----:B------:R-:W1:Y:S01]  /*1930*/  LDCU UR8, c[0x0][0x384] ;  /* 0x00007080ff0877ac */ /* 0x000e620008000800 */
[----:B0-----:R-:W-:Y:S01]  /*1940*/  VIADD R5, R5, 0x1 ;  /* 0x0000000105057836 */ /* 0x001fe20000000000 */
[----:B------:R-:W0:Y:S04]  /*1950*/  LDCU UR9, c[0x0][0x390] ;  /* 0x00007200ff0977ac */ /* 0x000e280008000800 */
[----:B-1----:R-:W-:Y:S02]  /*1960*/  ISETP.GE.AND P0, PT, R5, UR8, PT ;  /* 0x0000000805007c0c */ /* 0x002fe4000bf06270 */
[----:B0-----:R-:W-:-:S13]  /*1970*/  ISETP.NE.AND P1, PT, R6, UR9, PT ;  /* 0x0000000906007c0c */ /* 0x001fda000bf25270 */
[----:B------:R-:W-:Y:S05]  /*1980*/  @!P0 BRA P1, `(.L_x_234) ;  /* 0xffffffec00648947 */ /* 0x000fea000083ffff */
[----:B------:R-:W-:Y:S05]  /*1990*/  BSYNC.RECONVERGENT B0 ;  /* 0x0000000000007941 */ /* 0x000fea0003800200 */
.L_x_212:
[----:B------:R-:W0:Y:S02]  /*19a0*/  LDC.64 R2, c[0x0][0x3b8] ;  /* 0x0000ee00ff027b82 */ /* 0x000e240000000a00 */
[----:B0-----:R-:W-:-:S04]  /*19b0*/  IMAD.WIDE R2, R0, 0x4, R2 ;  /* 0x0000000400027825 */ /* 0x001fc800078e0202 */
[----:B------:R-:W-:Y:S01]  /*19c0*/  VIADD R0, R0, UR5 ;  /* 0x0000000500007c36 */ /* 0x000fe20008000000 */
[----:B------:R0:W-:Y:S04]  /*19d0*/  STG.E desc[UR12][R2.64], R6 ;  /* 0x0000000602007986 */ /* 0x0001e8000c10190c */
[----:B------:R-:W-:-:S13]  /*19e0*/  ISETP.GE.AND P0, PT, R0, UR4, PT ;  /* 0x0000000400007c0c */ /* 0x000fda000bf06270 */
[----:B0-----:R-:W-:Y:S05]  /*19f0*/  @!P0 BRA `(.L_x_235) ;  /* 0xffffffe800608947 */ /* 0x001fea000383ffff */
[----:B------:R-:W-:Y:S05]  /*1a00*/  EXIT ;  /* 0x000000000000794d */ /* 0x000fea0003800000 */
        .weak           $__internal_10_$__cuda_sm20_div_rn_f64_full
        .type           $__internal_10_$__cuda_sm20_div_rn_f64_full,@function
        .size           $__internal_10_$__cuda_sm20_div_rn_f64_full,($__internal_11_$__cuda_sm20_sqrt_rn_f32_slowpath - $__internal_10_$__cuda_sm20_div_rn_f64_full)
$__internal_10_$__cuda_sm20_div_rn_f64_full:
[C---:B------:R-:W-:Y:S01]  /*1a10*/  FSETP.GEU.AND P0, PT, |R5|.reuse, 1.469367938527859385e-39, PT ;  /* 0x001000000500780b */ /* 0x040fe20003f0e200 */
[----:B------:R-:W-:Y:S01]  /*1a20*/  IMAD.MOV.U32 R8, RZ, RZ, 0x1 ;  /* 0x00000001ff087424 */ /* 0x000fe200078e00ff */
[C---:B------:R-:W-:Y:S01]  /*1a30*/  LOP3.LUT R6, R5.reuse, 0x800fffff, RZ, 0xc0, !PT ;  /* 0x800fffff05067812 */ /* 0x040fe200078ec0ff */
[----:B------:R-:W-:Y:S01]  /*1a40*/  IMAD.MOV.U32 R17, RZ, RZ, 0x1ca00000 ;  /* 0x1ca00000ff117424 */ /* 0x000fe200078e00ff */
[----:B------:R-:W-:Y:S01]  /*1a50*/  LOP3.LUT R3, R5, 0x7ff00000, RZ, 0xc0, !PT ;  /* 0x7ff0000005037812 */ /* 0x000fe200078ec0ff */
[----:B------:R-:W-:Y:S01]  /*1a60*/  IMAD.MOV.U32 R16, RZ, RZ, 0x40100000 ;  /* 0x40100000ff107424 */ /* 0x000fe200078e00ff */
[----:B------:R-:W-:Y:S02]  /*1a70*/  LOP3.LUT R7, R6, 0x3ff00000, RZ, 0xfc, !PT ;  /* 0x3ff0000006077812 */ /* 0x000fe400078efcff */
[----:B------:R-:W-:Y:S01]  /*1a80*/  MOV R6, R4 ;  /* 0x0000000400067202 */ /* 0x000fe20000000f00 */
[----:B------:R-:W-:Y:S01]  /*1a90*/  VIADD R18, R16, 0xffffffff ;  /* 0xffffffff10127836 */ /* 0x000fe20000000000 */
[----:B------:R-:W-:-:S03]  /*1aa0*/  ISETP.LE.U32.AND P1, PT, R3, 0x40100000, PT ;  /* 0x401000000300780c */ /* 0x000fc60003f23070 */
[----:B------:R-:W-:Y:S01]  /*1ab0*/  @!P0 DMUL R6, R4, 8.98846567431157953865e+307 ;  /* 0x7fe0000004068828 */ /* 0x000fe20000000000 */
[----:B------:R-:W-:-:S04]  /*1ac0*/  SEL R12, R17, 0x63400000, !P1 ;  /* 0x63400000110c7807 */ /* 0x000fc80004800000 */
[----:B------:R-:W-:Y:S01]  /*1ad0*/  LOP3.LUT R13, R12, 0x921fb, RZ, 0xfc, !PT ;  /* 0x000921fb0c0d7812 */ /* 0x000fe200078efcff */
[----:B------:R-:W0:Y:S01]  /*1ae0*/  MUFU.RCP64H R9, R7 ;  /* 0x0000000700097308 */ /* 0x000e220000001800 */
[----:B------:R-:W-:-:S03]  /*1af0*/  MOV R12, 0x54442d18 ;  /* 0x54442d18000c7802 */ /* 0x000fc60000000f00 */
        /* <DEDUP_REMOVED lines=8> */
[----:B------:R-:W-:-:S08]  /*1b80*/  DFMA R8, R10, R8, R10 ;  /* 0x000000080a08722b */ /* 0x000fd0000000000a */
[----:B------:R-:W-:-:S08]  /*1b90*/  DMUL R10, R8, R12 ;  /* 0x0000000c080a7228 */ /* 0x000fd00000000000 */
[----:B------:R-:W-:-:S08]  /*1ba0*/  DFMA R14, R10, -R6, R12 ;  /* 0x800000060a0e722b */ /* 0x000fd0000000000c */
[----:B------:R-:W-:Y:S01]  /*1bb0*/  DFMA R8, R8, R14, R10 ;  /* 0x0000000e0808722b */ /* 0x000fe2000000000a */
[----:B------:R-:W-:Y:S10]  /*1bc0*/  @P0 BRA `(.L_x_236) ;  /* 0x0000000000740947 */ /* 0x000ff40003800000 */
[----:B------:R-:W-:Y:S01]  /*1bd0*/  LOP3.LUT R11, R5, 0x7ff00000, RZ, 0xc0, !PT ;  /* 0x7ff00000050b7812 */ /* 0x000fe200078ec0ff */
[----:B------:R-:W-:Y:S01]  /*1be0*/  IMAD.MOV.U32 R3, RZ, RZ, 0x40100000 ;  /* 0x40100000ff037424 */ /* 0x000fe200078e00ff */
[----:B------:R-:W-:Y:S02]  /*1bf0*/  MOV R14, RZ ;  /* 0x000000ff000e7202 */ /* 0x000fe40000000f00 */
[----:B------:R-:W-:Y:S01]  /*1c00*/  ISETP.LE.U32.AND P0, PT, R11, 0x40100000, PT ;  /* 0x401000000b00780c */ /* 0x000fe20003f03070 */
[----:B------:R-:W-:-:S05]  /*1c10*/  IMAD.MOV R10, RZ, RZ, -R11 ;  /* 0x000000ffff0a7224 */ /* 0x000fca00078e0a0b */
[----:B------:R-:W-:Y:S02]  /*1c20*/  VIADDMNMX R3, R10, R3, 0xb9600000, !PT ;  /* 0xb96000000a037446 */ /* 0x000fe40007800103 */
[----:B------:R-:W-:Y:S02]  /*1c30*/  SEL R10, R17, 0x63400000, !P0 ;  /* 0x63400000110a7807 */ /* 0x000fe40004000000 */
[----:B------:R-:W-:-:S04]  /*1c40*/  VIMNMX R3, PT, PT, R3, 0x46a00000, PT ;  /* 0x46a0000003037848 */ /* 0x000fc80003fe0100 */
[----:B------:R-:W-:-:S05]  /*1c50*/  IADD3 R3, PT, PT, R3, -R10, RZ ;  /* 0x8000000a03037210 */ /* 0x000fca0007ffe0ff */
[----:B------:R-:W-:-:S06]  /*1c60*/  VIADD R15, R3, 0x7fe00000 ;  /* 0x7fe00000030f7836 */ /* 0x000fcc0000000000 */
        /* <DEDUP_REMOVED lines=9> */
[C---:B------:R-:W-:Y:S01]  /*1d00*/  IADD3 R5, PT, PT, -R3.reuse, RZ, RZ ;  /* 0x000000ff03057210 */ /* 0x040fe20007ffe1ff */
[----:B------:R-:W-:Y:S01]  /*1d10*/  IMAD.MOV.U32 R4, RZ, RZ, RZ ;  /* 0x000000ffff047224 */ /* 0x000fe200078e00ff */
[----:B------:R-:W-:-:S05]  /*1d20*/  IADD3 R3, PT, PT, -R3, -0x43300000, RZ ;  /* 0xbcd0000003037810 */ /* 0x000fca0007ffe1ff */
[----:B------:R-:W-:Y:S02]  /*1d30*/  DFMA R4, R10, -R4, R8 ;  /* 0x800000040a04722b */ /* 0x000fe40000000008 */
[----:B------:R-:W-:-:S08]  /*1d40*/  DMUL.RP R8, R8, R14 ;  /* 0x0000000e08087228 */ /* 0x000fd00000008000 */
[----:B------:R-:W-:Y:S02]  /*1d50*/  FSETP.NEU.AND P0, PT, |R5|, R3, PT ;  /* 0x000000030500720b */ /* 0x000fe40003f0d200 */
[----:B------:R-:W-:Y:S02]  /*1d60*/  LOP3.LUT R13, R9, R13, RZ, 0x3c, !PT ;  /* 0x0000000d090d7212 */ /* 0x000fe400078e3cff */
[----:B------:R-:W-:Y:S02]  /*1d70*/  FSEL R10, R8, R10, !P0 ;  /* 0x0000000a080a7208 */ /* 0x000fe40004000000 */
[----:B------:R-:W-:Y:S01]  /*1d80*/  FSEL R11, R13, R11, !P0 ;  /* 0x0000000b0d0b7208 */ /* 0x000fe20004000000 */
[----:B------:R-:W-:Y:S06]  /*1d90*/  BRA `(.L_x_237) ;  /* 0x0000000000447947 */ /* 0x000fec0003800000 */
.L_x_236:
[----:B------:R-:W-:-:S14]  /*1da0*/  DSETP.NAN.AND P0, PT, R4, R4, PT ;  /* 0x000000040400722a */ /* 0x000fdc0003f08000 */
[----:B------:R-:W-:Y:S05]  /*1db0*/  @P0 BRA `(.L_x_238) ;  /* 0x0000000000340947 */ /* 0x000fea0003800000 */
[----:B------:R-:W-:Y:S01]  /*1dc0*/  ISETP.NE.AND P0, PT, R16, R3, PT ;  /* 0x000000031000720c */ /* 0x000fe20003f05270 */
[----:B------:R-:W-:Y:S01]  /*1dd0*/  IMAD.MOV.U32 R11, RZ, RZ, -0x80000 ;  /* 0xfff80000ff0b7424 */ /* 0x000fe200078e00ff */
[----:B------:R-:W-:-:S11]  /*1de0*/  MOV R10, 0x0 ;  /* 0x00000000000a7802 */ /* 0x000fd60000000f00 */
[----:B------:R-:W-:Y:S05]  /*1df0*/  @!P0 BRA `(.L_x_237) ;  /* 0x00000000002c8947 */ /* 0x000fea0003800000 */
[----:B------:R-:W-:Y:S02]  /*1e00*/  ISETP.NE.AND P0, PT, R16, 0x7ff00000, PT ;  /* 0x7ff000001000780c */ /* 0x000fe40003f05270 */
[----:B------:R-:W-:Y:S02]  /*1e10*/  LOP3.LUT R4, R5, 0x401921fb, RZ, 0x3c, !PT ;  /* 0x401921fb05047812 */ /* 0x000fe400078e3cff */
[----:B------:R-:W-:Y:S02]  /*1e20*/  ISETP.EQ.OR P0, PT, R3, RZ, !P0 ;  /* 0x000000ff0300720c */ /* 0x000fe40004702670 */
[----:B------:R-:W-:-:S11]  /*1e30*/  LOP3.LUT R11, R4, 0x80000000, RZ, 0xc0, !PT ;  /* 0x80000000040b7812 */ /* 0x000fd600078ec0ff */
[----:B------:R-:W-:Y:S02]  /*1e40*/  @P0 LOP3.LUT R3, R11, 0x7ff00000, RZ, 0xfc, !PT ;  /* 0x7ff000000b030812 */ /* 0x000fe400078efcff */
[----:B------:R-:W-:Y:S01]  /*1e50*/  @!P0 MOV R10, RZ ;  /* 0x000000ff000a8202 */ /* 0x000fe20000000f00 */
[----:B------:R-:W-:Y:S01]  /*1e60*/  @P0 IMAD.MOV.U32 R10, RZ, RZ, RZ ;  /* 0x000000ffff0a0224 */ /* 0x000fe200078e00ff */
[----:B------:R-:W-:Y:S01]  /*1e70*/  @P0 MOV R11, R3 ;  /* 0x00000003000b0202 */ /* 0x000fe20000000f00 */
[----:B------:R-:W-:Y:S06]  /*1e80*/  BRA `(.L_x_237) ;  /* 0x0000000000087947 */ /* 0x000fec0003800000 */
.L_x_238:
[----:B------:R-:W-:Y:S01]  /*1e90*/  LOP3.LUT R11, R5, 0x80000, RZ, 0xfc, !PT ;  /* 0x00080000050b7812 */ /* 0x000fe200078efcff */
[----:B------:R-:W-:-:S07]  /*1ea0*/  IMAD.MOV.U32 R10, RZ, RZ, R4 ;  /* 0x000000ffff0a7224 */ /* 0x000fce00078e0004 */
.L_x_237:
[----:B------:R-:W-:-:S04]  /*1eb0*/  MOV R3, 0x0 ;  /* 0x0000000000037802 */ /* 0x000fc80000000f00 */
[----:B------:R-:W-:Y:S05]  /*1ec0*/  RET.REL.NODEC R2 `(_Z34query_ball_point_dynamic_shape_gpuiiiiiPKfS0_S0_PiS1_S1_Pf) ;  /* 0xffffffe0024c7950 */ /* 0x000fea0003c3ffff */
        .weak           $__internal_11_$__cuda_sm20_sqrt_rn_f32_slowpath
        .type           $__internal_11_$__cuda_sm20_sqrt_rn_f32_slowpath,@function
        .size           $__internal_11_$__cuda_sm20_sqrt_rn_f32_slowpath,($__internal_12_$__cuda_sm3x_div_rn_noftz_f32_slowpath - $__internal_11_$__cuda_sm20_sqrt_rn_f32_slowpath)
$__internal_11_$__cuda_sm20_sqrt_rn_f32_slowpath:
[----:B------:R-:W-:-:S13]  /*1ed0*/  LOP3.LUT P0, RZ, R10, 0x7fffffff, RZ, 0xc0, !PT ;  /* 0x7fffffff0aff7812 */ /* 0x000fda000780c0ff */
[----:B------:R-:W-:Y:S01]  /*1ee0*/  @!P0 IMAD.MOV.U32 R11, RZ, RZ, R10 ;  /* 0x000000ffff0b8224 */ /* 0x000fe200078e000a */
[----:B------:R-:W-:Y:S06]  /*1ef0*/  @!P0 BRA `(.L_x_239) ;  /* 0x0000000000408947 */ /* 0x000fec0003800000 */
[----:B------:R-:W-:-:S13]  /*1f00*/  FSETP.GEU.FTZ.AND P0, PT, R10, RZ, PT ;  /* 0x000000ff0a00720b */ /* 0x000fda0003f1e000 */
        /* <DEDUP_REMOVED lines=15> */
.L_x_239:
[----:B------:R-:W-:Y:S01]  /*2000*/  MOV R24, R11 ;  /* 0x0000000b00187202 */ /* 0x000fe20000000f00 */
[----:B------:R-:W-:Y:S02]  /*2010*/  HFMA2 R11, -RZ, RZ, 0, 0 ;  /* 0x00000000ff0b7431 */ /* 0x000fe400000001ff */
[----:B------:R-:W-:-:S04]  /*2020*/  IMAD.MOV.U32 R10, RZ, RZ, R31 ;  /* 0x000000ffff0a7224 */ /* 0x000fc800078e001f */
[----:B------:R-:W-:Y:S05]  /*2030*/  RET.REL.NODEC R10 `(_Z34query_ball_point_dynamic_shape_gpuiiiiiPKfS0_S0_PiS1_S1_Pf) ;  /* 0xffffffdc0af07950 */ /* 0x000fea0003c3ffff */
        .weak           $__internal_12_$__cuda_sm3x_div_rn_noftz_f32_slowpath
        .type           $__internal_12_$__cuda_sm3x_div_rn_noftz_f32_slowpath,@function
        .size           $__internal_12_$__cuda_sm3x_div_rn_noftz_f32_slowpath,(.L_x_325 - $__internal_12_$__cuda_sm3x_div_rn_noftz_f32_slowpath)
$__internal_12_$__cuda_sm3x_div_rn_noftz_f32_slowpath:
        /* <DEDUP_REMOVED lines=29> */
[----:B------:R-:W-:Y:S01]  /*2210*/  @P0 MOV R27, RZ ;  /* 0x000000ff001b0202 */ /* 0x000fe20000000f00 */
[----:B------:R-:W-:Y:S02]  /*2220*/  @!P0 IMAD.MOV.U32 R27, RZ, RZ, -0x40 ;  /* 0xffffffc0ff1b8424 */ /* 0x000fe400078e00ff */
[----:B------:R-:W-:Y:S01]  /*2230*/  @!P0 FFMA R22, R22, 1.84467440737095516160e+19, RZ ;  /* 0x5f80000016168823 */ /* 0x000fe200000000ff */
[----:B------:R-:W-:Y:S02]  /*2240*/  @!P1 FFMA R23, R23, 1.84467440737095516160e+19, RZ ;  /* 0x5f80000017179823 */ /* 0x000fe400000000ff */
[----:B------:R-:W-:-:S07]  /*2250*/  @!P1 IADD3 R27, PT, PT, R27, 0x40, RZ ;  /* 0x000000401b1b9810 */ /* 0x000fce0007ffe0ff */
.L_x_241:
[----:B------:R-:W-:Y:S01]  /*2260*/  LEA R32, R28, 0xc0800000, 0x17 ;  /* 0xc08000001c207811 */ /* 0x000fe200078eb8ff */
[----:B------:R-:W-:Y:S04]  /*2270*/  BSSY.RECONVERGENT B3, `(.L_x_246) ;  /* 0x0000036000037945 */ /* 0x000fe80003800200 */
[----:B------:R-:W-:Y:S01]  /*2280*/  IMAD.IADD R32, R23, 0x1, -R32 ;  /* 0x0000000117207824 */ /* 0x000fe200078e0a20 */
[----:B------:R-:W-:-:S03]  /*2290*/  IADD3 R23, PT, PT, R30, -0x7f, RZ ;  /* 0xffffff811e177810 */ /* 0x000fc60007ffe0ff */
[----:B------:R-:W0:Y:S01]  /*22a0*/  MUFU.RCP R34, R32 ;  /* 0x0000002000227308 */ /* 0x000e220000001000 */
[----:B------:R-:W-:Y:S01]  /*22b0*/  FADD.FTZ R33, -R32, -RZ ;  /* 0x800000ff20217221 */ /* 0x000fe20000010100 */
[C---:B------:R-:W-:Y:S01]  /*22c0*/  IMAD R22, R23.reuse, -0x800000, R22 ;  /* 0xff80000017167824 */ /* 0x040fe200078e0216 */
[----:B------:R-:W-:-:S05]  /*22d0*/  IADD3 R28, PT, PT, R23, 0x7f, -R28 ;  /* 0x0000007f171c7810 */ /* 0x000fca0007ffe81c */
        /* <DEDUP_REMOVED lines=9> */
[----:B------:R-:W-:-:S04]  /*2370*/  LOP3.LUT R23, R23, 0xff, RZ, 0xc0, !PT ;  /* 0x000000ff17177812 */ /* 0x000fc800078ec0ff */
[----:B------:R-:W-:-:S05]  /*2380*/  IADD3 R27, PT, PT, R23, R28, RZ ;  /* 0x0000001c171b7210 */ /* 0x000fca0007ffe0ff */
        /* <DEDUP_REMOVED lines=16> */
[----:B------:R-:W-:Y:S01]  /*2490*/  IADD3 R31, PT, PT, R27, 0x20, RZ ;  /* 0x000000201b1f7810 */ /* 0x000fe20007ffe0ff */
[----:B------:R-:W-:Y:S01]  /*24a0*/  IMAD.MOV R27, RZ, RZ, -R27 ;  /* 0x000000ffff1b7224 */ /* 0x000fe200078e0a1b */
[----:B------:R-:W-:-:S02]  /*24b0*/  LOP3.LUT R28, R28, 0x800000, RZ, 0xfc, !PT ;  /* 0x008000001c1c7812 */ /* 0x000fc400078efcff */
        /* <DEDUP_REMOVED lines=13> */
.L_x_248:
[----:B------:R-:W-:-:S04]  /*2590*/  LOP3.LUT R22, R22, 0x80000000, RZ, 0xc0, !PT ;  /* 0x8000000016167812 */ /* 0x000fc800078ec0ff */
[----:B------:R-:W-:Y:S01]  /*25a0*/  LOP3.LUT R22, R22, 0x7f800000, RZ, 0xfc, !PT ;  /* 0x7f80000016167812 */ /* 0x000fe200078efcff */
[----:B------:R-:W-:Y:S06]  /*25b0*/  BRA `(.L_x_249) ;  /* 0x0000000000047947 */ /* 0x000fec0003800000 */
.L_x_247:
[----:B------:R-:W-:-:S07]  /*25c0*/  IMAD R22, R28, 0x800000, R22 ;  /* 0x008000001c167824 */ /* 0x000fce00078e0216 */
.L_x_249:
[----:B------:R-:W-:Y:S05]  /*25d0*/  BSYNC.RECONVERGENT B3 ;  /* 0x0000000000037941 */ /* 0x000fea0003800200 */
.L_x_246:
[----:B------:R-:W-:Y:S05]  /*25e0*/  BRA `(.L_x_250) ;  /* 0x0000000000207947 */ /* 0x000fea0003800000 */
.L_x_245:
[----:B------:R-:W-:-:S04]  /*25f0*/  LOP3.LUT R22, R23, 0x80000000, R22, 0x48, !PT ;  /* 0x8000000017167812 */ /* 0x000fc800078e4816 */
[----:B------:R-:W-:Y:S01]  /*2600*/  LOP3.LUT R22, R22, 0x7f800000, RZ, 0xfc, !PT ;  /* 0x7f80000016167812 */ /* 0x000fe200078efcff */
[----:B------:R-:W-:Y:S06]  /*2610*/  BRA `(.L_x_250) ;  /* 0x0000000000147947 */ /* 0x000fec0003800000 */
.L_x_244:
[----:B------:R-:W-:Y:S01]  /*2620*/  LOP3.LUT R22, R23, 0x80000000, R22, 0x48, !PT ;  /* 0x8000000017167812 */ /* 0x000fe200078e4816 */
[----:B------:R-:W-:Y:S06]  /*2630*/  BRA `(.L_x_250) ;  /* 0x00000000000c7947 */ /* 0x000fec0003800000 */
.L_x_243:
[----:B------:R-:W0:Y:S01]  /*2640*/  MUFU.RSQ R22, -QNAN ;  /* 0xffc0000000167908 */ /* 0x000e220000001400 */
[----:B------:R-:W-:Y:S05]  /*2650*/  BRA `(.L_x_250) ;  /* 0x0000000000047947 */ /* 0x000fea0003800000 */
.L_x_242:
[----:B------:R-:W-:-:S07]  /*2660*/  FADD.FTZ R22, R22, R23 ;  /* 0x0000001716167221 */ /* 0x000fce0000010000 */
.L_x_250:
[----:B------:R-:W-:Y:S05]  /*2670*/  BSYNC.RECONVERGENT B2 ;  /* 0x0000000000027941 */ /* 0x000fea0003800200 */
.L_x_240:
[----:B------:R-:W-:Y:S01]  /*2680*/  HFMA2 R23, -RZ, RZ, 0, 0 ;  /* 0x00000000ff177431 */ /* 0x000fe200000001ff */
[----:B0-----:R-:W-:Y:S01]  /*2690*/  MOV R27, R22 ;  /* 0x00000016001b7202 */ /* 0x001fe20000000f00 */
[----:B------:R-:W-:-:S04]  /*26a0*/  IMAD.MOV.U32 R22, RZ, RZ, R29 ;  /* 0x000000ffff167224 */ /* 0x000fc800078e001d */
[----:B------:R-:W-:Y:S05]  /*26b0*/  RET.REL.NODEC R22 `(_Z34query_ball_point_dynamic_shape_gpuiiiiiPKfS0_S0_PiS1_S1_Pf) ;  /* 0xffffffd816507950 */ /* 0x000fea0003c3ffff */
.L_x_251:
        /* <DEDUP_REMOVED lines=12> */
.L_x_325:


//--------------------- .text._Z20query_cube_point_gpuiiifiiiPKfS0_PiS1_Pf --------------------------
	.section	.text._Z20query_cube_point_gpuiiifiiiPKfS0_PiS1_Pf,"ax",@progbits
	.align	128
        .global         _Z20query_cube_point_gpuiiifiiiPKfS0_PiS1_Pf
        .type           _Z20query_cube_point_gpuiiifiiiPKfS0_PiS1_Pf,@function
        .size           _Z20query_cube_point_gpuiiifiiiPKfS0_PiS1_Pf,(.L_x_326 - _Z20query_cube_point_gpuiiifiiiPKfS0_PiS1_Pf)
        .other          _Z20query_cube_point_gpuiiifiiiPKfS0_PiS1_Pf,@"STO_CUDA_ENTRY STV_DEFAULT"
_Z20query_cube_point_gpuiiifiiiPKfS0_PiS1_Pf:
.text._Z20query_cube_point_gpuiiifiiiPKfS0_PiS1_Pf:
        /* <DEDUP_REMOVED lines=10> */
[----:B------:R-:W0:Y:S01]  /*00a0*/  LDCU UR5, c[0x0][0x394] ;  /* 0x00007280ff0577ac */ /* 0x000e220008000800 */
[----:B------:R-:W1:Y:S01]  /*00b0*/  LDC R0, c[0x0][0x38c] ;  /* 0x0000e300ff007b82 */ /* 0x000e620000000800 */
[----:B0-----:R-:W-:-:S04]  /*00c0*/  I2FP.F32.S32 R27, UR5 ;  /* 0x00000005001b7c45 */ /* 0x001fc80008201400 */
[----:B------:R-:W0:Y:S01]  /*00d0*/  MUFU.RCP R2, R27 ;  /* 0x0000001b00027308 */ /* 0x000e220000001000 */
[----:B-1----:R-:W-:-:S07]  /*00e0*/  FADD R0, R0, R0 ;  /* 0x0000000000007221 */ /* 0x002fce0000000000 */
        /* <DEDUP_REMOVED lines=9> */
[----:B------:R-:W-:Y:S05]  /*0180*/  CALL.REL.NOINC `($__internal_13_$__cuda_sm3x_div_rn_noftz_f32_slowpath) ;  /* 0x0000002c00307944 */ /* 0x000fea0003c00000 */
[----:B------:R-:W-:-:S07]  /*0190*/  IMAD.MOV.U32 R2, RZ, RZ, R0 ;  /* 0x000000ffff027224 */ /* 0x000fce00078e0000 */
.L_x_252:
[----:B------:R-:W0:Y:S01]  /*01a0*/  LDC R17, c[0x0][0x390] ;  /* 0x0000e400ff117b82 */ /* 0x000e220000000800 */
[----:B------:R-:W1:Y:S01]  /*01b0*/  LDCU UR5, c[0x0][0x384] ;  /* 0x00007080ff0577ac */ /* 0x000e620008000800 */
[----:B------:R2:W3:Y:S01]  /*01c0*/  F2F.F64.F32 R14, R2 ;  /* 0x00000002000e7310 */ /* 0x0004e20000201800 */
[----:B------:R-:W4:Y:S01]  /*01d0*/  LDCU UR6, c[0x0][0x370] ;  /* 0x00006e00ff0677ac */ /* 0x000f220008000800 */
[----:B------:R-:W0:Y:S01]  /*01e0*/  LDCU.64 UR8, c[0x0][0x358] ;  /* 0x00006b00ff0877ac */ /* 0x000e220008000a00 */
[----:B-1----:R-:W-:Y:S01]  /*01f0*/  ISETP.LT.AND P1, PT, RZ, UR5, PT ;  /* 0x00000005ff007c0c */ /* 0x002fe2000bf21270 */
[----:B----4-:R-:W-:Y:S01]  /*0200*/  IMAD R25, R25, UR6, RZ ;  /* 0x0000000619197c24 */ /* 0x010fe2000f8e02ff */
[----:B0-----:R-:W-:-:S13]  /*0210*/  ISETP.NE.AND P0, PT, R17, RZ, PT ;  /* 0x000000ff1100720c */ /* 0x001fda0003f05270 */
[----:B--23--:R-:W-:Y:S05]  /*0220*/  @P0 BRA P1, `(.L_x_253) ;  /* 0x0000000800c00947 */ /* 0x00cfea0000800000 */
[----:B------:R-:W0:Y:S02]  /*0230*/  LDC R32, c[0x0][0x394] ;  /* 0x0000e500ff207b82 */ /* 0x000e240000000800 */
[----:B0-----:R-:W-:-:S13]  /*0240*/  ISETP.GE.AND P0, PT, R32, 0x1, PT ;  /* 0x000000012000780c */ /* 0x001fda0003f06270 */
[----:B------:R-:W-:Y:S05]  /*0250*/  @!P0 EXIT ;  /* 0x000000000000894d */ /* 0x000fea0003800000 */
[C---:B------:R-:W-:Y:S01]  /*0260*/  LOP3.LUT R34, R32.reuse, 0x7ffffffc, RZ, 0xc0, !PT ;  /* 0x7ffffffc20227812 */ /* 0x040fe200078ec0ff */
[----:B------:R-:W0:Y:S01]  /*0270*/  LDCU.64 UR6, c[0x0][0x3b8] ;  /* 0x00007700ff0677ac */ /* 0x000e220008000a00 */
[C---:B------:R-:W-:Y:S01]  /*0280*/  LOP3.LUT R33, R32.reuse, 0x3, RZ, 0xc0, !PT ;  /* 0x0000000320217812 */ /* 0x040fe200078ec0ff */
[----:B------:R-:W-:Y:S01]  /*0290*/  IMAD R32, R32, 0x3, RZ ;  /* 0x0000000320207824 */ /* 0x000fe200078e02ff */
[----:B------:R-:W-:-:S07]  /*02a0*/  IADD3 R31, PT, PT, -R34, RZ, RZ ;  /* 0x000000ff221f7210 */ /* 0x000fce0007ffe1ff */
.L_x_259:
[----:B------:R-:W1:Y:S01]  /*02b0*/  LDC.64 R2, c[0x0][0x3a8] ;  /* 0x0000ea00ff027b82 */ /* 0x000e620000000a00 */
[----:B------:R-:W-:Y:S01]  /*02c0*/  IMAD R5, R26, 0x3, RZ ;  /* 0x000000031a057824 */ /* 0x000fe200078e02ff */
[----:B--2---:R-:W2:Y:S01]  /*02d0*/  LDCU UR10, c[0x0][0x38c] ;  /* 0x00007180ff0a77ac */ /* 0x004ea20008000800 */
[----:B---3--:R-:W3:Y:S05]  /*02e0*/  LDCU UR5, c[0x0][0x398] ;  /* 0x00007300ff0577ac */ /* 0x008eea0008000800 */
[----:B------:R-:W4:Y:S01]  /*02f0*/  LDC.64 R12, c[0x0][0x3c0] ;  /* 0x0000f000ff0c7b82 */ /* 0x000f220000000a00 */
[----:B-1----:R-:W-:-:S05]  /*0300*/  IMAD.WIDE R2, R5, 0x4, R2 ;  /* 0x0000000405027825 */ /* 0x002fca00078e0202 */
[----:B------:R-:W2:Y:S04]  /*0310*/  LDG.E R0, desc[UR8][R2.64] ;  /* 0x0000000802007981 */ /* 0x000ea8000c1e1900 */
[----:B------:R-:W5:Y:S04]  /*0320*/  LDG.E R4, desc[UR8][R2.64+0x4] ;  /* 0x0000040802047981 */ /* 0x000f68000c1e1900 */
[----:B------:R1:W5:Y:S01]  /*0330*/  LDG.E R5, desc[UR8][R2.64+0x8] ;  /* 0x0000080802057981 */ /* 0x000362000c1e1900 */
[----:B---3--:R-:W-:Y:S02]  /*0340*/  IMAD R30, R26, UR5, RZ ;  /* 0x000000051a1e7c24 */ /* 0x008fe4000f8e02ff */
[----:B------:R-:W-:-:S03]  /*0350*/  IMAD.MOV.U32 R29, RZ, RZ, RZ ;  /* 0x000000ffff1d7224 */ /* 0x000fc600078e00ff */
[----:B------:R-:W-:Y:S01]  /*0360*/  SHF.R.S32.HI R28, RZ, 0x1f, R30 ;  /* 0x0000001fff1c7819 */ /* 0x000fe2000001141e */
[----:B-1----:R-:W-:-:S04]  /*0370*/  IMAD R3, R30, 0x3, RZ ;  /* 0x000000031e037824 */ /* 0x002fc800078e02ff */
[----:B----4-:R-:W-:-:S04]  /*0380*/  IMAD.WIDE R12, R3, 0x4, R12 ;  /* 0x00000004030c7825 */ /* 0x010fc800078e020c */
[----:B--2---:R-:W-:Y:S01]  /*0390*/  FADD R0, R0, -UR10 ;  /* 0x8000000a00007e21 */ /* 0x004fe20008000000 */
[----:B-----5:R-:W-:-:S03]  /*03a0*/  FADD R4, R4, -UR10 ;  /* 0x8000000a04047e21 */ /* 0x020fc60008000000 */
[----:B------:R1:W2:Y:S01]  /*03b0*/  F2F.F64.F32 R20, R0 ;  /* 0x0000000000147310 */ /* 0x0002a20000201800 */
[----:B------:R-:W-:-:S07]  /*03c0*/  FADD R5, R5, -UR10 ;  /* 0x8000000a05057e21 */ /* 0x000fce0008000000 */
[----:B------:R1:W3:Y:S08]  /*03d0*/  F2F.F64.F32 R18, R4 ;  /* 0x0000000400127310 */ /* 0x0002f00000201800 */
[----:B--2---:R1:W4:Y:S02]  /*03e0*/  F2F.F64.F32 R16, R5 ;  /* 0x0000000500107310 */ /* 0x0043240000201800 */
.L_x_258:
[----:B012-4-:R2:W5:Y:S01]  /*03f0*/  I2F.F64.U32 R2, R29 ;  /* 0x0000001d00027312 */ /* 0x0175620000201800 */
[----:B------:R-:W0:Y:S01]  /*0400*/  LDCU UR5, c[0x0][0x394] ;  /* 0x00007280ff0577ac */ /* 0x000e220008000800 */
[----:B------:R-:W-:Y:S02]  /*0410*/  IMAD.MOV.U32 R27, RZ, RZ, R29 ;  /* 0x000000ffff1b7224 */ /* 0x000fe400078e001d */
[----:B------:R-:W-:Y:S01]  /*0420*/  IMAD.MOV.U32 R10, RZ, RZ, RZ ;  /* 0x000000ffff0a7224 */ /* 0x000fe200078e00ff */
[----:B--2---:R-:W-:Y:S01]  /*0430*/  IADD3 R29, PT, PT, R29, 0x1, RZ ;  /* 0x000000011d1d7810 */ /* 0x004fe20007ffe0ff */
[----:B-----5:R-:W-:-:S03]  /*0440*/  DADD R2, R2, 0.5 ;  /* 0x3fe0000002027429 */ /* 0x020fc60000000000 */
[----:B0-----:R-:W-:-:S05]  /*0450*/  ISETP.NE.AND P0, PT, R29, UR5, PT ;  /* 0x000000051d007c0c */ /* 0x001fca000bf05270 */
[----:B------:R-:W-:-:S06]  /*0460*/  DFMA R2, R14, R2, R20 ;  /* 0x000000020e02722b */ /* 0x000fcc0000000014 */
[----:B---3--:R0:W2:Y:S05]  /*0470*/  F2F.F32.F64 R11, R2 ;  /* 0x00000002000b7310 */ /* 0x0080aa0000301000 */
.L_x_257:
[----:B01--4-:R-:W0:Y:S01]  /*0480*/  I2F.F64.U32 R2, R10 ;  /* 0x0000000a00027312 */ /* 0x013e220000201800 */
[----:B------:R-:W5:Y:S01]  /*0490*/  LDCU UR5, c[0x0][0x394] ;  /* 0x00007280ff0577ac */ /* 0x000f620008000800 */
[----:B-1----:R-:W-:Y:S01]  /*04a0*/  MOV R0, RZ ;  /* 0x000000ff00007202 */ /* 0x002fe20000000f00 */
[----:B0-----:R-:W-:Y:S01]  /*04b0*/  DADD R2, R2, 0.5 ;  /* 0x3fe0000002027429 */ /* 0x001fe20000000000 */
[----:B-----5:R-:W-:Y:S02]  /*04c0*/  UISETP.GE.U32.AND UP0, UPT, UR5, 0x4, UPT ;  /* 0x000000040500788c */ /* 0x020fe4000bf06070 */
[----:B------:R-:W-:Y:S02]  /*04d0*/  IMAD R7, R27, UR5, R10 ;  /* 0x000000051b077c24 */ /* 0x000fe4000f8e020a */
[----:B------:R-:W-:-:S03]  /*04e0*/  VIADD R10, R10, 0x1 ;  /* 0x000000010a0a7836 */ /* 0x000fc60000000000 */
[----:B---3--:R-:W-:Y:S01]  /*04f0*/  DFMA R2, R14, R2, R18 ;  /* 0x000000020e02722b */ /* 0x008fe20000000012 */
[----:B------:R-:W-:Y:S01]  /*0500*/  IMAD R8, R7, UR5, RZ ;  /* 0x0000000507087c24 */ /* 0x000fe2000f8e02ff */
[----:B------:R-:W-:-:S04]  /*0510*/  ISETP.NE.AND P1, PT, R10, UR5, PT ;  /* 0x000000050a007c0c */ /* 0x000fc8000bf25270 */
[----:B------:R0:W1:Y:S01]  /*0520*/  F2F.F32.F64 R9, R2 ;  /* 0x0000000200097310 */ /* 0x0000620000301000 */
[----:B------:R-:W-:Y:S08]  /*0530*/  BRA.U !UP0, `(.L_x_254) ;  /* 0x0000000508147547 */ /* 0x000ff0000b800000 */
[----:B------:R-:W-:Y:S01]  /*0540*/  IMAD R7, R32, R7, RZ ;  /* 0x0000000720077224 */ /* 0x000fe200078e02ff */
[C---:B------:R-:W-:Y:S01]  /*0550*/  IADD3 R4, PT, PT, R8.reuse, 0x3, RZ ;  /* 0x0000000308047810 */ /* 0x040fe20007ffe0ff */
[C---:B------:R-:W-:Y:S01]  /*0560*/  VIADD R6, R8.reuse, 0x1 ;  /* 0x0000000108067836 */ /* 0x040fe20000000000 */
[----:B------:R-:W-:Y:S01]  /*0570*/  MOV R0, R31 ;  /* 0x0000001f00007202 */ /* 0x000fe20000000f00 */
[----:B------:R-:W-:Y:S01]  /*0580*/  VIADD R5, R8, 0x2 ;  /* 0x0000000208057836 */ /* 0x000fe20000000000 */
[----:B------:R-:W-:Y:S01]  /*0590*/  CS2R R36, SRZ ;  /* 0x0000000000247805 */ /* 0x000fe2000001ff00 */
[----:B0-----:R-:W-:Y:S02]  /*05a0*/  IMAD.MOV.U32 R3, RZ, RZ, 0x1 ;  /* 0x00000001ff037424 */ /* 0x001fe400078e00ff */
[----:B------:R-:W-:-:S07]  /*05b0*/  IMAD.MOV.U32 R2, RZ, RZ, R8 ;  /* 0x000000ffff027224 */ /* 0x000fce00078e0008 */
.L_x_255:
[----:B---3--:R-:W-:Y:S01]  /*05c0*/  IADD3 R23, P2, PT, R30, R2, RZ ;  /* 0x000000021e177210 */ /* 0x008fe20007f5e0ff */
[----:B------:R-:W-:Y:S01]  /*05d0*/  VIADD R40, R3, 0x1 ;  /* 0x0000000103287836 */ /* 0x000fe20000000000 */
[----:B------:R-:W-:Y:S02]  /*05e0*/  IADD3 R0, PT, PT, R0, 0x4, RZ ;  /* 0x0000000400007810 */ /* 0x000fe40007ffe0ff */
[C---:B------:R-:W-:Y:S02]  /*05f0*/  LEA.HI.X.SX32 R24, R2.reuse, R28, 0x1, P2 ;  /* 0x0000001c02187211 */ /* 0x040fe400010f0eff */
[C---:B------:R-:W-:Y:S02]  /*0600*/  LEA R22, P2, R23.reuse, UR6, 0x2 ;  /* 0x0000000617167c11 */ /* 0x040fe4000f8410ff */
[----:B------:R-:W-:Y:S02]  /*0610*/  IADD3 R2, PT, PT, R2, 0x4, RZ ;  /* 0x0000000402027810 */ /* 0x000fe40007ffe0ff */
[----:B------:R-:W-:-:S02]  /*0620*/  LEA.HI.X R23, R23, UR7, R24, 0x2, P2 ;  /* 0x0000000717177c11 */ /* 0x000fc400090f1418 */
[----:B------:R-:W-:-:S03]  /*0630*/  IADD3 R24, P2, PT, R30, R6, RZ ;  /* 0x000000061e187210 */ /* 0x000fc60007f5e0ff */
[----:B------:R0:W-:Y:S01]  /*0640*/  STG.E desc[UR8][R22.64], RZ ;  /* 0x000000ff16007986 */ /* 0x0001e2000c101908 */
[----:B------:R-:W-:Y:S02]  /*0650*/  LEA.HI.X.SX32 R25, R6, R28, 0x1, P2 ;  /* 0x0000001c06197211 */ /* 0x000fe400010f0eff */
[----:B------:R-:W-:Y:S02]  /*0660*/  LEA R38, P2, R24, UR6, 0x2 ;  /* 0x0000000618267c11 */ /* 0x000fe4000f8410ff */
[----:B------:R-:W-:Y:S02]  /*0670*/  IADD3 R6, PT, PT, R6, 0x4, RZ ;  /* 0x0000000406067810 */ /* 0x000fe40007ffe0ff */
[----:B------:R-:W-:Y:S02]  /*0680*/  LEA.HI.X R39, R24, UR7, R25, 0x2, P2 ;  /* 0x0000000718277c11 */ /* 0x000fe400090f1419 */
[----:B------:R-:W3:Y:S01]  /*0690*/  I2F.F64.U32 R24, R3 ;  /* 0x0000000300187312 */ /* 0x000ee20000201800 */
[----:B0-----:R-:W-:-:S02]  /*06a0*/  DADD R22, R36, 0.5 ;  /* 0x3fe0000024167429 */ /* 0x001fc40000000000 */
[----:B------:R-:W-:-:S06]  /*06b0*/  DADD R36, R36, 4 ;  /* 0x4010000024247429 */ /* 0x000fcc0000000000 */
[----:B----4-:R-:W-:-:S06]  /*06c0*/  DFMA R22, R14, R22, R16 ;  /* 0x000000160e16722b */ /* 0x010fcc0000000010 */
[----:B------:R0:W4:Y:S01]  /*06d0*/  F2F.F32.F64 R35, R22 ;  /* 0x0000001600237310 */ /* 0x0001220000301000 */
[----:B---3--:R-:W-:-:S08]  /*06e0*/  DADD R24, R24, 0.5 ;  /* 0x3fe0000018187429 */ /* 0x008fd00000000000 */
[----:B------:R-:W-:Y:S01]  /*06f0*/  DFMA R24, R14, R24, R16 ;  /* 0x000000180e18722b */ /* 0x000fe20000000010 */
[----:B0-----:R-:W-:-:S04]  /*0700*/  IMAD.WIDE R22, R7, 0x4, R12 ;  /* 0x0000000407167825 */ /* 0x001fc800078e020c */
[----:B------:R-:W-:Y:S01]  /*0710*/  VIADD R7, R7, 0xc ;  /* 0x0000000c07077836 */ /* 0x000fe20000000000 */
[----:B----4-:R0:W-:Y:S04]  /*0720*/  STG.E desc[UR8][R22.64+0x8], R35 ;  /* 0x0000082316007986 */ /* 0x0101e8000c101908 */
[----:B--2---:R-:W-:Y:S04]  /*0730*/  STG.E desc[UR8][R22.64], R11 ;  /* 0x0000000b16007986 */ /* 0x004fe8000c101908 */
[----:B-1----:R-:W-:Y:S01]  /*0740*/  STG.E desc[UR8][R22.64+0x4], R9 ;  /* 0x0000040916007986 */ /* 0x002fe2000c101908 */
[----:B0-----:R0:W1:Y:S03]  /*0750*/  F2F.F32.F64 R35, R24 ;  /* 0x0000001800237310 */ /* 0x0010660000301000 */
[----:B------:R2:W-:Y:S04]  /*0760*/  STG.E desc[UR8][R38.64], RZ ;  /* 0x000000ff26007986 */ /* 0x0005e8000c101908 */
[----:B------:R-:W-:Y:S04]  /*0770*/  STG.E desc[UR8][R22.64+0xc], R11 ;  /* 0x00000c0b16007986 */ /* 0x000fe8000c101908 */
[----:B------:R-:W-:Y:S01]  /*0780*/  STG.E desc[UR8][R22.64+0x10], R9 ;  /* 0x0000100916007986 */ /* 0x000fe2000c101908 */
[----:B0-----:R-:W-:-:S04]  /*0790*/  IADD3 R24, P2, PT, R30, R5, RZ ;  /* 0x000000051e187210 */ /* 0x001fc80007f5e0ff */
[C---:B------:R-:W-:Y:S01]  /*07a0*/  LEA.HI.X.SX32 R25, R5.reuse, R28, 0x1, P2 ;  /* 0x0000001c05197211 */ /* 0x040fe200010f0eff */
[----:B-1----:R0:W-:Y:S01]  /*07b0*/  STG.E desc[UR8][R22.64+0x14], R35 ;  /* 0x0000142316007986 */ /* 0x0021e2000c101908 */
[----:B--2---:R-:W-:Y:S01]  /*07c0*/  LEA R38, P2, R24, UR6, 0x2 ;  /* 0x0000000618267c11 */ /* 0x004fe2000f8410ff */
[----:B------:R-:W-:-:S03]  /*07d0*/  VIADD R5, R5, 0x4 ;  /* 0x0000000405057836 */ /* 0x000fc60000000000 */
[----:B------:R-:W-:Y:S02]  /*07e0*/  LEA.HI.X R39, R24, UR7, R25, 0x2, P2 ;  /* 0x0000000718277c11 */ /* 0x000fe400090f1419 */
[----:B------:R-:W1:Y:S03]  /*07f0*/  I2F.F64.U32 R24, R40 ;  /* 0x0000002800187312 */ /* 0x000e660000201800 */
[----:B------:R-:W-:Y:S04]  /*0800*/  STG.E desc[UR8][R38.64], RZ ;  /* 0x000000ff26007986 */ /* 0x000fe8000c101908 */
[----:B------:R-:W-:Y:S04]  /*0810*/  STG.E desc[UR8][R22.64+0x18], R11 ;  /* 0x0000180b16007986 */ /* 0x000fe8000c101908 */
[----:B------:R-:W-:Y:S01]  /*0820*/  STG.E desc[UR8][R22.64+0x1c], R9 ;  /* 0x00001c0916007986 */ /* 0x000fe2000c101908 */
[----:B-1----:R-:W-:-:S08]  /*0830*/  DADD R24, R24, 0.5 ;  /* 0x3fe0000018187429 */ /* 0x002fd00000000000 */
[----:B------:R-:W-:-:S06]  /*0840*/  DFMA R24, R14, R24, R16 ;  /* 0x000000180e18722b */ /* 0x000fcc0000000010 */
[----:B------:R1:W2:Y:S02]  /*0850*/  F2F.F32.F64 R41, R24 ;  /* 0x0000001800297310 */ /* 0x0002a40000301000 */
[----:B-1----:R-:W-:-:S04]  /*0860*/  IADD3 R25, P2, PT, R30, R4, RZ ;  /* 0x000000041e197210 */ /* 0x002fc80007f5e0ff */
[C---:B0-----:R-:W-:Y:S01]  /*0870*/  LEA.HI.X.SX32 R35, R4.reuse, R28, 0x1, P2 ;  /* 0x0000001c04237211 */ /* 0x041fe200010f0eff */
[----:B--2---:R-:W-:Y:S01]  /*0880*/  STG.E desc[UR8][R22.64+0x20], R41 ;  /* 0x0000202916007986 */ /* 0x004fe2000c101908 */
[----:B------:R-:W-:Y:S01]  /*0890*/  LEA R24, P2, R25, UR6, 0x2 ;  /* 0x0000000619187c11 */ /* 0x000fe2000f8410ff */
[----:B------:R-:W-:-:S03]  /*08a0*/  VIADD R4, R4, 0x4 ;  /* 0x0000000404047836 */ /* 0x000fc60000000000 */
[----:B------:R-:W-:Y:S01]  /*08b0*/  LEA.HI.X R25, R25, UR7, R35, 0x2, P2 ;  /* 0x0000000719197c11 */ /* 0x000fe200090f1423 */
[C---:B------:R-:W-:Y:S01]  /*08c0*/  VIADD R35, R3.reuse, 0x2 ;  /* 0x0000000203237836 */ /* 0x040fe20000000000 */
[----:B------:R-:W-:Y:S01]  /*08d0*/  ISETP.NE.AND P2, PT, R0, RZ, PT ;  /* 0x000000ff0000720c */ /* 0x000fe20003f45270 */
[----:B------:R-:W-:Y:S02]  /*08e0*/  VIADD R3, R3, 0x4 ;  /* 0x0000000403037836 */ /* 0x000fe40000000000 */
[----:B------:R0:W-:Y:S04]  /*08f0*/  STG.E desc[UR8][R24.64], RZ ;  /* 0x000000ff18007986 */ /* 0x0001e8000c101908 */
[----:B------:R3:W-:Y:S04]  /*0900*/  STG.E desc[UR8][R22.64+0x24], R11 ;  /* 0x0000240b16007986 */ /* 0x0007e8000c101908 */
[----:B------:R3:W-:Y:S01]  /*0910*/  STG.E desc[UR8][R22.64+0x28], R9 ;  /* 0x0000280916007986 */ /* 0x0007e2000c101908 */
[----:B0-----:R-:W0:Y:S02]  /*0920*/  I2F.F64.U32 R24, R35 ;  /* 0x0000002300187312 */ /* 0x001e240000201800 */
[----:B0-----:R-:W-:-:S08]  /*0930*/  DADD R24, R24, 0.5 ;  /* 0x3fe0000018187429 */ /* 0x001fd00000000000 */
[----:B------:R-:W-:-:S06]  /*0940*/  DFMA R24, R14, R24, R16 ;  /* 0x000000180e18722b */ /* 0x000fcc0000000010 */
[----:B------:R-:W0:Y:S02]  /*0950*/  F2F.F32.F64 R39, R24 ;  /* 0x0000001800277310 */ /* 0x000e240000301000 */
[----:B0-----:R3:W-:Y:S01]  /*0960*/  STG.E desc[UR8][R22.64+0x2c], R39 ;  /* 0x00002c2716007986 */ /* 0x0017e2000c101908 */
[----:B------:R-:W-:Y:S05]  /*0970*/  @P2 BRA `(.L_x_255) ;  /* 0xfffffffc00102947 */ /* 0x000fea000383ffff */
[----:B------:R-:W-:-:S07]  /*0980*/  IMAD.MOV.U32 R0, RZ, RZ, R34 ;  /* 0x000000ffff007224 */ /* 0x000fce00078e0022 */
.L_x_254:
[----:B------:R-:W-:-:S13]  /*0990*/  ISETP.NE.AND P2, PT, R33, RZ, PT ;  /* 0x000000ff2100720c */ /* 0x000fda0003f45270 */
[----:B------:R-:W-:Y:S05]  /*09a0*/  @!P2 BRA `(.L_x_256) ;  /* 0x0000000000c0a947 */ /* 0x000fea0003800000 */
[----:B0-----:R-:W0:Y:S01]  /*09b0*/  I2F.F64.U32 R2, R0 ;  /* 0x0000000000027312 */ /* 0x001e220000201800 */
[----:B------:R-:W5:Y:S01]  /*09c0*/  LDCU.64 UR10, c[0x0][0x3b8] ;  /* 0x00007700ff0a77ac */ /* 0x000f620008000a00 */
[----:B------:R-:W-:-:S04]  /*09d0*/  IMAD.IADD R8, R8, 0x1, R0 ;  /* 0x0000000108087824 */ /* 0x000fc800078e0200 */
[----:B------:R-:W-:Y:S01]  /*09e0*/  IMAD R7, R8, 0x3, RZ ;  /* 0x0000000308077824 */ /* 0x000fe200078e02ff */
[----:B------:R-:W-:-:S04]  /*09f0*/  IADD3 R5, P2, PT, R30, R8, RZ ;  /* 0x000000081e057210 */ /* 0x000fc80007f5e0ff */
[----:B------:R-:W-:Y:S01]  /*0a00*/  LEA.HI.X.SX32 R6, R8, R28, 0x1, P2 ;  /* 0x0000001c08067211 */ /* 0x000fe200010f0eff */
[----:B0-----:R-:W-:Y:S01]  /*0a10*/  DADD R2, R2, 0.5 ;  /* 0x3fe0000002027429 */ /* 0x001fe20000000000 */
[----:B-----5:R-:W-:-:S07]  /*0a20*/  LEA R4, P2, R5, UR10, 0x2 ;  /* 0x0000000a05047c11 */ /* 0x020fce000f8410ff */
[----:B----4-:R-:W-:Y:S01]  /*0a30*/  DFMA R2, R14, R2, R16 ;  /* 0x000000020e02722b */ /* 0x010fe20000000010 */
[----:B------:R-:W-:Y:S02]  /*0a40*/  LEA.HI.X R5, R5, UR11, R6, 0x2, P2 ;  /* 0x0000000b05057c11 */ /* 0x000fe400090f1406 */
[----:B------:R-:W-:-:S03]  /*0a50*/  ISETP.NE.AND P2, PT, R33, 0x1, PT ;  /* 0x000000012100780c */ /* 0x000fc60003f45270 */
[----:B---3--:R0:W3:Y:S01]  /*0a60*/  F2F.F32.F64 R23, R2 ;  /* 0x0000000200177310 */ /* 0x0080e20000301000 */
[----:B------:R4:W-:Y:S01]  /*0a70*/  STG.E desc[UR8][R4.64], RZ ;  /* 0x000000ff04007986 */ /* 0x0009e2000c101908 */
[----:B0-----:R-:W-:-:S05]  /*0a80*/  IMAD.WIDE R2, R7, 0x4, R12 ;  /* 0x0000000407027825 */ /* 0x001fca00078e020c */
[----:B---3--:R4:W-:Y:S04]  /*0a90*/  STG.E desc[UR8][R2.64+0x8], R23 ;  /* 0x0000081702007986 */ /* 0x0089e8000c101908 */
[----:B--2---:R4:W-:Y:S04]  /*0aa0*/  STG.E desc[UR8][R2.64], R11 ;  /* 0x0000000b02007986 */ /* 0x0049e8000c101908 */
[----:B-1----:R4:W-:Y:S01]  /*0ab0*/  STG.E desc[UR8][R2.64+0x4], R9 ;  /* 0x0000040902007986 */ /* 0x0029e2000c101908 */
[----:B------:R-:W-:Y:S05]  /*0ac0*/  @!P2 BRA `(.L_x_256) ;  /* 0x000000000078a947 */ /* 0x000fea0003800000 */
[----:B------:R-:W-:Y:S01]  /*0ad0*/  IADD3 R6, PT, PT, R0, 0x1, RZ ;  /* 0x0000000100067810 */ /* 0x000fe20007ffe0ff */
[----:B------:R-:W-:-:S03]  /*0ae0*/  VIADD R7, R8, 0x1 ;  /* 0x0000000108077836 */ /* 0x000fc60000000000 */
[----:B----4-:R-:W0:Y:S02]  /*0af0*/  I2F.F64.U32 R4, R6 ;  /* 0x0000000600047312 */ /* 0x010e240000201800 */
[----:B------:R-:W-:-:S04]  /*0b00*/  IADD3 R22, P2, PT, R30, R7, RZ ;  /* 0x000000071e167210 */ /* 0x000fc80007f5e0ff */
[----:B------:R-:W-:Y:S01]  /*0b10*/  LEA.HI.X.SX32 R7, R7, R28, 0x1, P2 ;  /* 0x0000001c07077211 */ /* 0x000fe200010f0eff */
[----:B0-----:R-:W-:-:S08]  /*0b20*/  DADD R4, R4, 0.5 ;  /* 0x3fe0000004047429 */ /* 0x001fd00000000000 */
[----:B------:R-:W-:-:S06]  /*0b30*/  DFMA R4, R14, R4, R16 ;  /* 0x000000040e04722b */ /* 0x000fcc0000000010 */
[----:B------:R0:W1:Y:S02]  /*0b40*/  F2F.F32.F64 R23, R4 ;  /* 0x0000000400177310 */ /* 0x0000640000301000 */
[----:B0-----:R-:W-:-:S04]  /*0b50*/  LEA R4, P2, R22, UR10, 0x2 ;  /* 0x0000000a16047c11 */ /* 0x001fc8000f8410ff */
[----:B------:R-:W-:Y:S02]  /*0b60*/  LEA.HI.X R5, R22, UR11, R7, 0x2, P2 ;  /* 0x0000000b16057c11 */ /* 0x000fe400090f1407 */
[----:B------:R-:W-:-:S03]  /*0b70*/  ISETP.NE.AND P2, PT, R33, 0x2, PT ;  /* 0x000000022100780c */ /* 0x000fc60003f45270 */
[----:B------:R0:W-:Y:S04]  /*0b80*/  STG.E desc[UR8][R4.64], RZ ;  /* 0x000000ff04007986 */ /* 0x0001e8000c101908 */
[----:B-1----:R0:W-:Y:S04]  /*0b90*/  STG.E desc[UR8][R2.64+0x14], R23 ;  /* 0x0000141702007986 */ /* 0x0021e8000c101908 */
[----:B------:R0:W-:Y:S04]  /*0ba0*/  STG.E desc[UR8][R2.64+0xc], R11 ;  /* 0x00000c0b02007986 */ /* 0x0001e8000c101908 */
[----:B------:R0:W-:Y:S01]  /*0bb0*/  STG.E desc[UR8][R2.64+0x10], R9 ;  /* 0x0000100902007986 */ /* 0x0001e2000c101908 */
[----:B------:R-:W-:Y:S05]  /*0bc0*/  @!P2 BRA `(.L_x_256) ;  /* 0x000000000038a947 */ /* 0x000fea0003800000 */
[----:B------:R-:W-:Y:S01]  /*0bd0*/  VIADD R0, R0, 0x2 ;  /* 0x0000000200007836 */ /* 0x000fe20000000000 */
[----:B0-----:R-:W-:-:S03]  /*0be0*/  IADD3 R23, PT, PT, R8, 0x2, RZ ;  /* 0x0000000208177810 */ /* 0x001fc60007ffe0ff */
[----:B------:R-:W0:Y:S02]  /*0bf0*/  I2F.F64.U32 R4, R0 ;  /* 0x0000000000047312 */ /* 0x000e240000201800 */
[----:B0-----:R-:W-:-:S08]  /*0c00*/  DADD R4, R4, 0.5 ;  /* 0x3fe0000004047429 */ /* 0x001fd00000000000 */
[----:B------:R-:W-:Y:S01]  /*0c10*/  DFMA R6, R14, R4, R16 ;  /* 0x000000040e06722b */ /* 0x000fe20000000010 */
[----:B------:R-:W-:-:S04]  /*0c20*/  IADD3 R5, P2, PT, R30, R23, RZ ;  /* 0x000000171e057210 */ /* 0x000fc80007f5e0ff */
[----:B------:R-:W-:Y:S02]  /*0c30*/  LEA.HI.X.SX32 R8, R23, R28, 0x1, P2 ;  /* 0x0000001c17087211 */ /* 0x000fe400010f0eff */
[----:B------:R-:W-:-:S03]  /*0c40*/  LEA R4, P2, R5, UR10, 0x2 ;  /* 0x0000000a05047c11 */ /* 0x000fc6000f8410ff */
[----:B------:R-:W0:Y:S01]  /*0c50*/  F2F.F32.F64 R7, R6 ;  /* 0x0000000600077310 */ /* 0x000e220000301000 */
[----:B------:R-:W-:-:S05]  /*0c60*/  LEA.HI.X R5, R5, UR11, R8, 0x2, P2 ;  /* 0x0000000b05057c11 */ /* 0x000fca00090f1408 */
[----:B------:R1:W-:Y:S04]  /*0c70*/  STG.E desc[UR8][R4.64], RZ ;  /* 0x000000ff04007986 */ /* 0x0003e8000c101908 */
[----:B------:R1:W-:Y:S04]  /*0c80*/  STG.E desc[UR8][R2.64+0x1c], R9 ;  /* 0x00001c0902007986 */ /* 0x0003e8000c101908 */
[----:B0-----:R1:W-:Y:S04]  /*0c90*/  STG.E desc[UR8][R2.64+0x20], R7 ;  /* 0x0000200702007986 */ /* 0x0013e8000c101908 */
[----:B------:R1:W-:Y:S02]  /*0ca0*/  STG.E desc[UR8][R2.64+0x18], R11 ;  /* 0x0000180b02007986 */ /* 0x0003e4000c101908 */
.L_x_256:
[----:B------:R-:W-:Y:S05]  /*0cb0*/  @P1 BRA `(.L_x_257) ;  /* 0xfffffff400f01947 */ /* 0x000fea000383ffff */
[----:B------:R-:W-:Y:S05]  /*0cc0*/  @P0 BRA `(.L_x_258) ;  /* 0xfffffff400c80947 */ /* 0x000fea000383ffff */
[----:B------:R-:W5:Y:S01]  /*0cd0*/  LDCU UR5, c[0x0][0x360] ;  /* 0x00006c00ff0577ac */ /* 0x000f620008000800 */
[----:B01--4-:R-:W5:Y:S02]  /*0ce0*/  LDC R3, c[0x0][0x370] ;  /* 0x0000dc00ff037b82 */ /* 0x013f640000000800 */
[----:B-----5:R-:W-:-:S05]  /*0cf0*/  IMAD R26, R3, UR5, R26 ;  /* 0x00000005031a7c24 */ /* 0x020fca000f8e021a */
[----:B------:R-:W-:-:S13]  /*0d00*/  ISETP.GE.AND P0, PT, R26, UR4, PT ;  /* 0x000000041a007c0c */ /* 0x000fda000bf06270 */
[----:B------:R-:W-:Y:S05]  /*0d10*/  @!P0 BRA `(.L_x_259) ;  /* 0xfffffff400648947 */ /* 0x000fea000383ffff */
[----:B------:R-:W-:Y:S05]  /*0d20*/  EXIT ;  /* 0x000000000000794d */ /* 0x000fea0003800000 */
.L_x_253:
[----:B------:R-:W0:Y:S02]  /*0d30*/  LDCU UR6, c[0x0][0x394] ;  /* 0x00007280ff0677ac */ /* 0x000e240008000800 */
[----:B0-----:R-:W-:-:S09]  /*0d40*/  UISETP.GE.AND UP0, UPT, UR6, 0x1, UPT ;  /* 0x000000010600788c */ /* 0x001fd2000bf06270 */
[----:B------:R-:W-:Y:S05]  /*0d50*/  BRA.U !UP0, `(.L_x_260) ;  /* 0x0000001108f47547 */ /* 0x000fea000b800000 */
[C---:B------:R-:W-:Y:S01]  /*0d60*/  LOP3.LUT R18, R17.reuse, 0xf, RZ, 0xc0, !PT ;  /* 0x0000000f11127812 */ /* 0x040fe200078ec0ff */
[----:B------:R-:W-:Y:S01]  /*0d70*/  ULOP3.LUT UR7, UR6, 0x3, URZ, 0xc0, !UPT ;  /* 0x0000000306077892 */ /* 0x000fe2000f8ec0ff */
[----:B------:R-:W-:Y:S01]  /*0d80*/  LOP3.LUT R17, R17, 0x7, RZ, 0xc0, !PT ;  /* 0x0000000711117812 */ /* 0x000fe200078ec0ff */
[----:B------:R-:W-:-:S12]  /*0d90*/  ULOP3.LUT UR6, UR6, 0x7ffffffc, URZ, 0xc0, !UPT ;  /* 0x7ffffffc06067892 */ /* 0x000fd8000f8ec0ff */
.L_x_281:
[----:B------:R-:W0:Y:S01]  /*0da0*/  LDC.64 R24, c[0x0][0x3a8] ;  /* 0x0000ea00ff187b82 */ /* 0x000e220000000a00 */
[----:B------:R-:W-:Y:S01]  /*0db0*/  IMAD R3, R26, 0x3, RZ ;  /* 0x000000031a037824 */ /* 0x000fe200078e02ff */
[----:B------:R-:W1:Y:S01]  /*0dc0*/  LDCU UR10, c[0x0][0x38c] ;  /* 0x00007180ff0a77ac */ /* 0x000e620008000800 */
[----:B------:R-:W2:Y:S05]  /*0dd0*/  LDCU UR5, c[0x0][0x398] ;  /* 0x00007300ff0577ac */ /* 0x000eaa0008000800 */
[----:B------:R-:W3:Y:S08]  /*0de0*/  LDC.64 R22, c[0x0][0x3b8] ;  /* 0x0000ee00ff167b82 */ /* 0x000ef00000000a00 */
[----:B------:R-:W4:Y:S01]  /*0df0*/  LDC.64 R28, c[0x0][0x3c0] ;  /* 0x0000f000ff1c7b82 */ /* 0x000f220000000a00 */
[----:B0-----:R-:W-:-:S05]  /*0e00*/  IMAD.WIDE R24, R3, 0x4, R24 ;  /* 0x0000000403187825 */ /* 0x001fca00078e0218 */
[----:B------:R-:W1:Y:S04]  /*0e10*/  LDG.E R12, desc[UR8][R24.64] ;  /* 0x00000008180c7981 */ /* 0x000e68000c1e1900 */
[----:B------:R-:W5:Y:S04]  /*0e20*/  LDG.E R11, desc[UR8][R24.64+0x4] ;  /* 0x00000408180b7981 */ /* 0x000f68000c1e1900 */
[----:B------:R-:W5:Y:S01]  /*0e30*/  LDG.E R10, desc[UR8][R24.64+0x8] ;  /* 0x00000808180a7981 */ /* 0x000f62000c1e1900 */
[----:B--2---:R-:W-:Y:S02]  /*0e40*/  IMAD R3, R26, UR5, RZ ;  /* 0x000000051a037c24 */ /* 0x004fe4000f8e02ff */
[----:B------:R-:W-:-:S02]  /*0e50*/  IMAD.MOV.U32 R0, RZ, RZ, RZ ;  /* 0x000000ffff007224 */ /* 0x000fc400078e00ff */
[C---:B------:R-:W-:Y:S02]  /*0e60*/  IMAD R13, R3.reuse, 0x3, RZ ;  /* 0x00000003030d7824 */ /* 0x040fe400078e02ff */
[----:B---3--:R-:W-:-:S04]  /*0e70*/  IMAD.WIDE R22, R3, 0x4, R22 ;  /* 0x0000000403167825 */ /* 0x008fc800078e0216 */
[----:B----4-:R-:W-:-:S04]  /*0e80*/  IMAD.WIDE R28, R13, 0x4, R28 ;  /* 0x000000040d1c7825 */ /* 0x010fc800078e021c */
[----:B-1----:R-:W-:Y:S01]  /*0e90*/  FADD R9, R12, -UR10 ;  /* 0x8000000a0c097e21 */ /* 0x002fe20008000000 */
[----:B-----5:R-:W-:-:S03]  /*0ea0*/  FADD R8, R11, -UR10 ;  /* 0x8000000a0b087e21 */ /* 0x020fc60008000000 */
[----:B------:R0:W1:Y:S01]  /*0eb0*/  F2F.F64.F32 R4, R9 ;  /* 0x0000000900047310 */ /* 0x0000620000201800 */
[----:B------:R-:W-:-:S07]  /*0ec0*/  FADD R7, R10, -UR10 ;  /* 0x8000000a0a077e21 */ /* 0x000fce0008000000 */
[----:B------:R0:W2:Y:S08]  /*0ed0*/  F2F.F64.F32 R20, R8 ;  /* 0x0000000800147310 */ /* 0x0000b00000201800 */
[----:B-1----:R0:W3:Y:S02]  /*0ee0*/  F2F.F64.F32 R24, R7 ;  /* 0x0000000700187310 */ /* 0x0020e40000201800 */
.L_x_265:
[----:B01--4-:R1:W4:Y:S01]  /*0ef0*/  I2F.F64.U32 R30, R0 ;  /* 0x00000000001e7312 */ /* 0x0133220000201800 */
[----:B------:R-:W5:Y:S01]  /*0f00*/  LDCU UR5, c[0x0][0x394] ;  /* 0x00007280ff0577ac */ /* 0x000f620008000800 */
[----:B------:R-:W-:Y:S02]  /*0f10*/  IMAD.MOV.U32 R3, RZ, RZ, R0 ;  /* 0x000000ffff037224 */ /* 0x000fe400078e0000 */
[----:B------:R-:W-:Y:S01]  /*0f20*/  IMAD.MOV.U32 R13, RZ, RZ, RZ ;  /* 0x000000ffff0d7224 */ /* 0x000fe200078e00ff */
[----:B-1----:R-:W-:Y:S01]  /*0f30*/  IADD3 R0, PT, PT, R0, 0x1, RZ ;  /* 0x0000000100007810 */ /* 0x002fe20007ffe0ff */
[----:B----4-:R-:W-:-:S03]  /*0f40*/  DADD R30, R30, 0.5 ;  /* 0x3fe000001e1e7429 */ /* 0x010fc60000000000 */
[----:B-----5:R-:W-:-:S05]  /*0f50*/  ISETP.NE.AND P1, PT, R0, UR5, PT ;  /* 0x0000000500007c0c */ /* 0x020fca000bf25270 */
[----:B------:R-:W-:-:S06]  /*0f60*/  DFMA R30, R14, R30, R4 ;  /* 0x0000001e0e1e722b */ /* 0x000fcc0000000004 */
[----:B--2---:R1:W4:Y:S05]  /*0f70*/  F2F.F32.F64 R6, R30 ;  /* 0x0000001e00067310 */ /* 0x00432a0000301000 */
.L_x_264:
[----:B------:R-:W5:Y:S01]  /*0f80*/  LDC R16, c[0x0][0x394] ;  /* 0x0000e500ff107b82 */ /* 0x000f620000000800 */
[----:B012---:R-:W0:Y:S02]  /*0f90*/  I2F.F64.U32 R36, R13 ;  /* 0x0000000d00247312 */ /* 0x007e240000201800 */
[----:B0-----:R-:W-:Y:S01]  /*0fa0*/  DADD R36, R36, 0.5 ;  /* 0x3fe0000024247429 */ /* 0x001fe20000000000 */
[----:B-----5:R-:W-:-:S07]  /*0fb0*/  ISETP.GE.U32.AND P0, PT, R16, 0x4, PT ;  /* 0x000000041000780c */ /* 0x020fce0003f06070 */
[----:B--2---:R-:W-:Y:S01]  /*0fc0*/  DFMA R36, R14, R36, R20 ;  /* 0x000000240e24722b */ /* 0x004fe20000000014 */
[----:B------:R-:W-:Y:S02]  /*0fd0*/  IMAD R19, R3, R16, R13 ;  /* 0x0000001003137224 */ /* 0x000fe400078e020d */
[----:B------:R-:W-:-:S05]  /*0fe0*/  VIADD R13, R13, 0x1 ;  /* 0x000000010d0d7836 */ /* 0x000fca0000000000 */
[----:B------:R-:W-:Y:S02]  /*0ff0*/  ISETP.NE.AND P2, PT, R13, R16, PT ;  /* 0x000000100d00720c */ /* 0x000fe40003f45270 */
[----:B------:R0:W2:Y:S02]  /*1000*/  F2F.F32.F64 R36, R36 ;  /* 0x0000002400247310 */ /* 0x0000a40000301000 */
[----:B0-----:R-:W-:Y:S01]  /*1010*/  MOV R37, RZ ;  /* 0x000000ff00257202 */ /* 0x001fe20000000f00 */
[----:B------:R-:W-:Y:S08]  /*1020*/  @!P0 BRA `(.L_x_261) ;  /* 0x0000000000b08947 */ /* 0x000ff00003800000 */
[----:B------:R-:W-:-:S07]  /*1030*/  IMAD.MOV.U32 R37, RZ, RZ, RZ ;  /* 0x000000ffff257224 */ /* 0x000fce00078e00ff */
.L_x_262:
[----:B-1----:R-:W0:Y:S01]  /*1040*/  I2F.F64.U32 R30, R37 ;  /* 0x00000025001e7312 */ /* 0x002e220000201800 */
[C---:B------:R-:W-:Y:S01]  /*1050*/  VIADD R38, R37.reuse, 0x1 ;  /* 0x0000000125267836 */ /* 0x040fe20000000000 */
[----:B------:R-:W-:Y:S01]  /*1060*/  IADD3 R40, PT, PT, R37, 0x2, RZ ;  /* 0x0000000225287810 */ /* 0x000fe20007ffe0ff */
[----:B------:R-:W-:-:S04]  /*1070*/  IMAD R35, R19, R16, R37 ;  /* 0x0000001013237224 */ /* 0x000fc800078e0225 */
[C---:B------:R-:W-:Y:S02]  /*1080*/  IMAD R33, R35.reuse, 0x3, RZ ;  /* 0x0000000323217824 */ /* 0x040fe400078e02ff */
[----:B------:R-:W-:-:S04]  /*1090*/  IMAD.WIDE R34, R35, 0x4, R22 ;  /* 0x0000000423227825 */ /* 0x000fc800078e0216 */
[----:B------:R-:W-:Y:S01]  /*10a0*/  IMAD.WIDE R32, R33, 0x4, R28 ;  /* 0x0000000421207825 */ /* 0x000fe200078e021c */
[----:B------:R-:W-:Y:S01]  /*10b0*/  STG.E desc[UR8][R34.64], RZ ;  /* 0x000000ff22007986 */ /* 0x000fe2000c101908 */
[----:B0-----:R-:W-:-:S03]  /*10c0*/  DADD R30, R30, 0.5 ;  /* 0x3fe000001e1e7429 */ /* 0x001fc60000000000 */
[----:B----4-:R-:W-:Y:S04]  /*10d0*/  STG.E desc[UR8][R32.64], R6 ;  /* 0x0000000620007986 */ /* 0x010fe8000c101908 */
[----:B--2---:R-:W-:Y:S01]  /*10e0*/  STG.E desc[UR8][R32.64+0x4], R36 ;  /* 0x0000042420007986 */ /* 0x004fe2000c101908 */
[----:B---3--:R-:W-:-:S06]  /*10f0*/  DFMA R30, R14, R30, R24 ;  /* 0x0000001e0e1e722b */ /* 0x008fcc0000000018 */
[----:B------:R-:W0:Y:S08]  /*1100*/  F2F.F32.F64 R39, R30 ;  /* 0x0000001e00277310 */ /* 0x000e300000301000 */
[----:B------:R1:W2:Y:S01]  /*1110*/  I2F.F64.U32 R30, R38 ;  /* 0x00000026001e7312 */ /* 0x0002a20000201800 */
[----:B0-----:R0:W-:Y:S01]  /*1120*/  STG.E desc[UR8][R32.64+0x8], R39 ;  /* 0x0000082720007986 */ /* 0x0011e2000c101908 */
[----:B-1----:R-:W-:-:S02]  /*1130*/  VIADD R38, R37, 0x3 ;  /* 0x0000000325267836 */ /* 0x002fc40000000000 */
[----:B------:R-:W-:Y:S01]  /*1140*/  VIADD R37, R37, 0x4 ;  /* 0x0000000425257836 */ /* 0x000fe20000000000 */
[----:B------:R1:W-:Y:S01]  /*1150*/  STG.E desc[UR8][R34.64+0x4], RZ ;  /* 0x000004ff22007986 */ /* 0x0003e2000c101908 */
[----:B--2---:R-:W-:-:S03]  /*1160*/  DADD R30, R30, 0.5 ;  /* 0x3fe000001e1e7429 */ /* 0x004fc60000000000 */
[----:B------:R1:W-:Y:S01]  /*1170*/  STG.E desc[UR8][R32.64+0xc], R6 ;  /* 0x00000c0620007986 */ /* 0x0003e2000c101908 */
[----:B------:R-:W-:-:S03]  /*1180*/  ISETP.NE.AND P0, PT, R37, UR6, PT ;  /* 0x0000000625007c0c */ /* 0x000fc6000bf05270 */
[----:B------:R1:W-:Y:S01]  /*1190*/  STG.E desc[UR8][R32.64+0x10], R36 ;  /* 0x0000102420007986 */ /* 0x0003e2000c101908 */
[----:B------:R-:W-:-:S06]  /*11a0*/  DFMA R30, R14, R30, R24 ;  /* 0x0000001e0e1e722b */ /* 0x000fcc0000000018 */
[----:B------:R-:W2:Y:S08]  /*11b0*/  F2F.F32.F64 R41, R30 ;  /* 0x0000001e00297310 */ /* 0x000eb00000301000 */
[----:B------:R-:W3:Y:S01]  /*11c0*/  I2F.F64.U32 R30, R40 ;  /* 0x00000028001e7312 */ /* 0x000ee20000201800 */
[----:B--2---:R1:W-:Y:S04]  /*11d0*/  STG.E desc[UR8][R32.64+0x14], R41 ;  /* 0x0000142920007986 */ /* 0x0043e8000c101908 */
[----:B------:R1:W-:Y:S01]  /*11e0*/  STG.E desc[UR8][R34.64+0x8], RZ ;  /* 0x000008ff22007986 */ /* 0x0003e2000c101908 */
[----:B---3--:R-:W-:-:S03]  /*11f0*/  DADD R30, R30, 0.5 ;  /* 0x3fe000001e1e7429 */ /* 0x008fc60000000000 */
[----:B------:R1:W-:Y:S04]  /*1200*/  STG.E desc[UR8][R32.64+0x18], R6 ;  /* 0x0000180620007986 */ /* 0x0003e8000c101908 */
[----:B------:R1:W-:Y:S01]  /*1210*/  STG.E desc[UR8][R32.64+0x1c], R36 ;  /* 0x00001c2420007986 */ /* 0x0003e2000c101908 */
[----:B------:R-:W-:-:S06]  /*1220*/  DFMA R30, R14, R30, R24 ;  /* 0x0000001e0e1e722b */ /* 0x000fcc0000000018 */
[----:B0-----:R-:W0:Y:S08]  /*1230*/  F2F.F32.F64 R39, R30 ;  /* 0x0000001e00277310 */ /* 0x001e300000301000 */
[----:B------:R-:W2:Y:S01]  /*1240*/  I2F.F64.U32 R30, R38 ;  /* 0x00000026001e7312 */ /* 0x000ea20000201800 */
[----:B0-----:R1:W-:Y:S04]  /*1250*/  STG.E desc[UR8][R32.64+0x20], R39 ;  /* 0x0000202720007986 */ /* 0x0013e8000c101908 */
[----:B------:R1:W-:Y:S01]  /*1260*/  STG.E desc[UR8][R34.64+0xc], RZ ;  /* 0x00000cff22007986 */ /* 0x0003e2000c101908 */
[----:B--2---:R-:W-:-:S03]  /*1270*/  DADD R30, R30, 0.5 ;  /* 0x3fe000001e1e7429 */ /* 0x004fc60000000000 */
[----:B------:R1:W-:Y:S04]  /*1280*/  STG.E desc[UR8][R32.64+0x24], R6 ;  /* 0x0000240620007986 */ /* 0x0003e8000c101908 */
[----:B------:R1:W-:Y:S01]  /*1290*/  STG.E desc[UR8][R32.64+0x28], R36 ;  /* 0x0000282420007986 */ /* 0x0003e2000c101908 */
[----:B------:R-:W-:-:S10]  /*12a0*/  DFMA R30, R14, R30, R24 ;  /* 0x0000001e0e1e722b */ /* 0x000fd40000000018 */
[----:B------:R-:W0:Y:S02]  /*12b0*/  F2F.F32.F64 R31, R30 ;  /* 0x0000001e001f7310 */ /* 0x000e240000301000 */
[----:B0-----:R1:W-:Y:S01]  /*12c0*/  STG.E desc[UR8][R32.64+0x2c], R31 ;  /* 0x00002c1f20007986 */ /* 0x0013e2000c101908 */
[----:B------:R-:W-:Y:S05]  /*12d0*/  @P0 BRA `(.L_x_262) ;  /* 0xfffffffc00580947 */ /* 0x000fea000383ffff */
[----:B------:R-:W-:-:S07]  /*12e0*/  MOV R37, UR6 ;  /* 0x0000000600257c02 */ /* 0x000fce0008000f00 */
.L_x_261:
[----:B------:R-:W-:-:S09]  /*12f0*/  UISETP.NE.AND UP0, UPT, UR7, URZ, UPT ;  /* 0x000000ff0700728c */ /* 0x000fd2000bf05270 */
[----:B------:R-:W-:Y:S05]  /*1300*/  BRA.U !UP0, `(.L_x_263) ;  /* 0x0000000108887547 */ /* 0x000fea000b800000 */
[----:B-1----:R-:W0:Y:S01]  /*1310*/  I2F.F64.U32 R30, R37 ;  /* 0x00000025001e7312 */ /* 0x002e220000201800 */
[----:B------:R-:W-:Y:S01]  /*1320*/  IMAD R19, R19, R16, R37 ;  /* 0x0000001013137224 */ /* 0x000fe200078e0225 */
[----:B------:R-:W-:-:S03]  /*1330*/  UISETP.NE.AND UP0, UPT, UR7, 0x1, UPT ;  /* 0x000000010700788c */ /* 0x000fc6000bf05270 */
[C---:B------:R-:W-:Y:S02]  /*1340*/  IMAD R39, R19.reuse, 0x3, RZ ;  /* 0x0000000313277824 */ /* 0x040fe400078e02ff */
[----:B------:R-:W-:-:S05]  /*1350*/  IMAD.WIDE R32, R19, 0x4, R22 ;  /* 0x0000000413207825 */ /* 0x000fca00078e0216 */
[----:B------:R1:W-:Y:S01]  /*1360*/  STG.E desc[UR8][R32.64], RZ ;  /* 0x000000ff20007986 */ /* 0x0003e2000c101908 */
[----:B0-----:R-:W-:-:S08]  /*1370*/  DADD R30, R30, 0.5 ;  /* 0x3fe000001e1e7429 */ /* 0x001fd00000000000 */
[----:B---3--:R-:W-:-:S06]  /*1380*/  DFMA R30, R14, R30, R24 ;  /* 0x0000001e0e1e722b */ /* 0x008fcc0000000018 */
[----:B------:R0:W3:Y:S02]  /*1390*/  F2F.F32.F64 R35, R30 ;  /* 0x0000001e00237310 */ /* 0x0000e40000301000 */
[----:B0-----:R-:W-:-:S05]  /*13a0*/  IMAD.WIDE R30, R39, 0x4, R28 ;  /* 0x00000004271e7825 */ /* 0x001fca00078e021c */
[----:B---3--:R1:W-:Y:S04]  /*13b0*/  STG.E desc[UR8][R30.64+0x8], R35 ;  /* 0x000008231e007986 */ /* 0x0083e8000c101908 */
[----:B----4-:R1:W-:Y:S04]  /*13c0*/  STG.E desc[UR8][R30.64], R6 ;  /* 0x000000061e007986 */ /* 0x0103e8000c101908 */
[----:B--2---:R1:W-:Y:S01]  /*13d0*/  STG.E desc[UR8][R30.64+0x4], R36 ;  /* 0x000004241e007986 */ /* 0x0043e2000c101908 */
[----:B------:R-:W-:Y:S05]  /*13e0*/  BRA.U !UP0, `(.L_x_263) ;  /* 0x0000000108507547 */ /* 0x000fea000b800000 */
[----:B------:R-:W-:Y:S01]  /*13f0*/  VIADD R16, R37, 0x1 ;  /* 0x0000000125107836 */ /* 0x000fe20000000000 */
[----:B------:R0:W-:Y:S01]  /*1400*/  STG.E desc[UR8][R32.64+0x4], RZ ;  /* 0x000004ff20007986 */ /* 0x0001e2000c101908 */
[----:B------:R-:W-:Y:S02]  /*1410*/  UISETP.NE.AND UP0, UPT, UR7, 0x2, UPT ;  /* 0x000000020700788c */ /* 0x000fe4000bf05270 */
[----:B-1----:R-:W1:Y:S01]  /*1420*/  I2F.F64.U32 R34, R16 ;  /* 0x0000001000227312 */ /* 0x002e620000201800 */
[----:B------:R0:W-:Y:S04]  /*1430*/  STG.E desc[UR8][R30.64+0xc], R6 ;  /* 0x00000c061e007986 */ /* 0x0001e8000c101908 */
[----:B------:R0:W-:Y:S01]  /*1440*/  STG.E desc[UR8][R30.64+0x10], R36 ;  /* 0x000010241e007986 */ /* 0x0001e2000c101908 */
[----:B-1----:R-:W-:-:S08]  /*1450*/  DADD R34, R34, 0.5 ;  /* 0x3fe0000022227429 */ /* 0x002fd00000000000 */
[----:B------:R-:W-:-:S10]  /*1460*/  DFMA R34, R14, R34, R24 ;  /* 0x000000220e22722b */ /* 0x000fd40000000018 */
[----:B------:R-:W1:Y:S02]  /*1470*/  F2F.F32.F64 R35, R34 ;  /* 0x0000002200237310 */ /* 0x000e640000301000 */
[----:B-1----:R0:W-:Y:S01]  /*1480*/  STG.E desc[UR8][R30.64+0x14], R35 ;  /* 0x000014231e007986 */ /* 0x0021e2000c101908 */
[----:B------:R-:W-:Y:S05]  /*1490*/  BRA.U !UP0, `(.L_x_263) ;  /* 0x0000000108247547 */ /* 0x000fea000b800000 */
[----:B------:R-:W-:Y:S01]  /*14a0*/  VIADD R37, R37, 0x2 ;  /* 0x0000000225257836 */ /* 0x000fe20000000000 */
[----:B------:R1:W-:Y:S03]  /*14b0*/  STG.E desc[UR8][R32.64+0x8], RZ ;  /* 0x000008ff20007986 */ /* 0x0003e6000c101908 */
[----:B0-----:R-:W0:Y:S01]  /*14c0*/  I2F.F64.U32 R34, R37 ;  /* 0x0000002500227312 */ /* 0x001e220000201800 */
[----:B------:R1:W-:Y:S04]  /*14d0*/  STG.E desc[UR8][R30.64+0x1c], R36 ;  /* 0x00001c241e007986 */ /* 0x0003e8000c101908 */
[----:B------:R1:W-:Y:S01]  /*14e0*/  STG.E desc[UR8][R30.64+0x18], R6 ;  /* 0x000018061e007986 */ /* 0x0003e2000c101908 */
[----:B0-----:R-:W-:-:S08]  /*14f0*/  DADD R34, R34, 0.5 ;  /* 0x3fe0000022227429 */ /* 0x001fd00000000000 */
[----:B------:R-:W-:-:S10]  /*1500*/  DFMA R34, R14, R34, R24 ;  /* 0x000000220e22722b */ /* 0x000fd40000000018 */
[----:B------:R-:W0:Y:S02]  /*1510*/  F2F.F32.F64 R35, R34 ;  /* 0x0000002200237310 */ /* 0x000e240000301000 */
[----:B0-----:R1:W-:Y:S02]  /*1520*/  STG.E desc[UR8][R30.64+0x20], R35 ;  /* 0x000020231e007986 */ /* 0x0013e4000c101908 */
.L_x_263:
[----:B------:R-:W-:Y:S05]  /*1530*/  @P2 BRA `(.L_x_264) ;  /* 0xfffffff800902947 */ /* 0x000fea000383ffff */
[----:B------:R-:W-:Y:S05]  /*1540*/  @P1 BRA `(.L_x_265) ;  /* 0xfffffff800681947 */ /* 0x000fea000383ffff */
[----:B------:R-:W5:Y:S01]  /*1550*/  LDC R3, c[0x0][0x388] ;  /* 0x0000e200ff037b82 */ /* 0x000f620000000800 */
[----:B------:R-:W2:Y:S01]  /*1560*/  LDCU UR5, c[0x0][0x390] ;  /* 0x00007200ff0577ac */ /* 0x000ea20008000800 */
[----:B------:R-:W-:Y:S01]  /*1570*/  BSSY.RECONVERGENT B0, `(.L_x_266) ;  /* 0x00000b5000007945 */ /* 0x000fe20003800200 */
[----:B------:R-:W-:-:S05]  /*1580*/  IMAD.MOV.U32 R16, RZ, RZ, RZ ;  /* 0x000000ffff107224 */ /* 0x000fca00078e00ff */
[----:B------:R-:W3:Y:S01]  /*1590*/  LDC.64 R20, c[0x0][0x3b0] ;  /* 0x0000ec00ff147b82 */ /* 0x000ee20000000a00 */
[----:B-----5:R-:W-:-:S04]  /*15a0*/  IABS R13, R3 ;  /* 0x00000003000d7213 */ /* 0x020fc80000000000 */
[----:B------:R-:W5:Y:S08]  /*15b0*/  I2F.RP R0, R13 ;  /* 0x0000000d00007306 */ /* 0x000f700000209400 */
[----:B-----5:R-:W5:Y:S02]  /*15c0*/  MUFU.RCP R0, R0 ;  /* 0x0000000000007308 */ /* 0x020f640000001000 */
[----:B-----5:R-:W-:-:S06]  /*15d0*/  IADD3 R4, PT, PT, R0, 0xffffffe, RZ ;  /* 0x0ffffffe00047810 */ /* 0x020fcc0007ffe0ff */
[----:B------:R5:W0:Y:S02]  /*15e0*/  F2I.FTZ.U32.TRUNC.NTZ R5, R4 ;  /* 0x0000000400057305 */ /* 0x000a24000021f000 */
[----:B-----5:R-:W-:Y:S02]  /*15f0*/  IMAD.MOV.U32 R4, RZ, RZ, RZ ;  /* 0x000000ffff047224 */ /* 0x020fe400078e00ff */
[----:B01--4-:R-:W-:-:S04]  /*1600*/  IMAD.MOV R6, RZ, RZ, -R5 ;  /* 0x000000ffff067224 */ /* 0x013fc800078e0a05 */
[----:B------:R-:W-:Y:S01]  /*1610*/  IMAD R19, R6, R13, RZ ;  /* 0x0000000d06137224 */ /* 0x000fe200078e02ff */
[----:B------:R-:W-:-:S03]  /*1620*/  IABS R6, R26 ;  /* 0x0000001a00067213 */ /* 0x000fc60000000000 */
[----:B------:R-:W-:-:S06]  /*1630*/  IMAD.HI.U32 R5, R5, R19, R4 ;  /* 0x0000001305057227 */ /* 0x000fcc00078e0004 */
[----:B------:R-:W-:-:S04]  /*1640*/  IMAD.HI.U32 R4, R5, R6, RZ ;  /* 0x0000000605047227 */ /* 0x000fc800078e00ff */
[----:B--2---:R-:W-:Y:S01]  /*1650*/  IMAD R5, R26, UR5, RZ ;  /* 0x000000051a057c24 */ /* 0x004fe2000f8e02ff */
[----:B------:R-:W-:-:S03]  /*1660*/  IADD3 R0, PT, PT, -R4, RZ, RZ ;  /* 0x000000ff04007210 */ /* 0x000fc60007ffe1ff */
[----:B---3--:R-:W-:-:S04]  /*1670*/  IMAD.WIDE R20, R5, 0x4, R20 ;  /* 0x0000000405147825 */ /* 0x008fc800078e0214 */
[----:B------:R-:W-:-:S05]  /*1680*/  IMAD R0, R13, R0, R6 ;  /* 0x000000000d007224 */ /* 0x000fca00078e0206 */
[----:B------:R-:W-:-:S13]  /*1690*/  ISETP.GT.U32.AND P1, PT, R13, R0, PT ;  /* 0x000000000d00720c */ /* 0x000fda0003f24070 */
[----:B------:R-:W-:Y:S02]  /*16a0*/  @!P1 IMAD.IADD R0, R0, 0x1, -R13 ;  /* 0x0000000100009824 */ /* 0x000fe400078e0a0d */
[----:B------:R-:W-:Y:S01]  /*16b0*/  @!P1 VIADD R4, R4, 0x1 ;  /* 0x0000000104049836 */ /* 0x000fe20000000000 */
[----:B------:R-:W-:Y:S02]  /*16c0*/  ISETP.NE.AND P1, PT, R3, RZ, PT ;  /* 0x000000ff0300720c */ /* 0x000fe40003f25270 */
[----:B------:R-:W-:Y:S02]  /*16d0*/  ISETP.GE.U32.AND P0, PT, R0, R13, PT ;  /* 0x0000000d0000720c */ /* 0x000fe40003f06070 */
[----:B------:R-:W-:Y:S02]  /*16e0*/  LOP3.LUT R0, R26, R3, RZ, 0x3c, !PT ;  /* 0x000000031a007212 */ /* 0x000fe400078e3cff */
[----:B------:R-:W-:Y:S02]  /*16f0*/  MOV R13, RZ ;  /* 0x000000ff000d7202 */ /* 0x000fe40000000f00 */
[----:B------:R-:W-:-:S07]  /*1700*/  ISETP.GE.AND P2, PT, R0, RZ, PT ;  /* 0x000000ff0000720c */ /* 0x000fce0003f46270 */
[----:B------:R-:W-:-:S06]  /*1710*/  @P0 IADD3 R4, PT, PT, R4, 0x1, RZ ;  /* 0x0000000104040810 */ /* 0x000fcc0007ffe0ff */
[----:B------:R-:W-:Y:S01]  /*1720*/  @!P2 IMAD.MOV R4, RZ, RZ, -R4 ;  /* 0x000000ffff04a224 */ /* 0x000fe200078e0a04 */
[----:B------:R-:W-:-:S07]  /*1730*/  @!P1 LOP3.LUT R4, RZ, R3, RZ, 0x33, !PT ;  /* 0x00000003ff049212 */ /* 0x000fce00078e33ff */
.L_x_280:
[----:B------:R-:W0:Y:S01]  /*1740*/  LDCU UR5, c[0x0][0x384] ;  /* 0x00007080ff0577ac */ /* 0x000e220008000800 */
[----:B------:R-:W-:Y:S01]  /*1750*/  IMAD R3, R16, 0x3, RZ ;  /* 0x0000000310037824 */ /* 0x000fe200078e02ff */
[----:B------:R-:W1:Y:S01]  /*1760*/  LDCU.64 UR10, c[0x0][0x3a0] ;  /* 0x00007400ff0a77ac */ /* 0x000e620008000a00 */
[----:B0-----:R-:W-:Y:S01]  /*1770*/  IMAD R0, R4, UR5, RZ ;  /* 0x0000000504007c24 */ /* 0x001fe2000f8e02ff */
[----:B------:R-:W0:Y:S03]  /*1780*/  LDCU UR5, c[0x0][0x38c] ;  /* 0x00007180ff0577ac */ /* 0x000e260008000800 */
[----:B------:R-:W-:-:S05]  /*1790*/  IMAD R0, R0, 0x3, RZ ;  /* 0x0000000300007824 */ /* 0x000fca00078e02ff */
[----:B------:R-:W-:-:S04]  /*17a0*/  IADD3 R3, P0, PT, R3, R0, RZ ;  /* 0x0000000003037210 */ /* 0x000fc80007f1e0ff */
[----:B------:R-:W-:Y:S02]  /*17b0*/  LEA.HI.X.SX32 R0, R0, RZ, 0x1, P0 ;  /* 0x000000ff00007211 */ /* 0x000fe400000f0eff */
[----:B-1----:R-:W-:-:S04]  /*17c0*/  LEA R24, P0, R3, UR10, 0x2 ;  /* 0x0000000a03187c11 */ /* 0x002fc8000f8010ff */
[----:B------:R-:W-:-:S05]  /*17d0*/  LEA.HI.X R25, R3, UR11, R0, 0x2, P0 ;  /* 0x0000000b03197c11 */ /* 0x000fca00080f1400 */
[----:B------:R-:W2:Y:S04]  /*17e0*/  LDG.E R5, desc[UR8][R24.64+0x8] ;  /* 0x0000080818057981 */ /* 0x000ea8000c1e1900 */
[----:B------:R-:W3:Y:S04]  /*17f0*/  LDG.E R6, desc[UR8][R24.64+0x4] ;  /* 0x0000040818067981 */ /* 0x000ee8000c1e1900 */
[----:B------:R-:W4:Y:S01]  /*1800*/  LDG.E R19, desc[UR8][R24.64] ;  /* 0x0000000818137981 */ /* 0x000f22000c1e1900 */
[----:B------:R-:W-:Y:S01]  /*1810*/  BSSY.RECONVERGENT B1, `(.L_x_267) ;  /* 0x0000084000017945 */ /* 0x000fe20003800200 */
[----:B--2---:R-:W-:Y:S01]  /*1820*/  FADD R0, -R10, R5 ;  /* 0x000000050a007221 */ /* 0x004fe20000000100 */
[----:B---3--:R-:W-:-:S04]  /*1830*/  FADD R3, -R11, R6 ;  /* 0x000000060b037221 */ /* 0x008fc80000000100 */
[----:B0-----:R-:W-:Y:S01]  /*1840*/  FSETP.GEU.AND P0, PT, |R0|, UR5, PT ;  /* 0x0000000500007c0b */ /* 0x001fe2000bf0e200 */
[----:B----4-:R-:W-:-:S03]  /*1850*/  FADD R0, -R12, R19 ;  /* 0x000000130c007221 */ /* 0x010fc60000000100 */
[----:B------:R-:W-:-:S04]  /*1860*/  FSETP.GEU.OR P0, PT, |R3|, UR5, P0 ;  /* 0x0000000503007c0b */ /* 0x000fc8000870e600 */
[----:B------:R-:W-:-:S13]  /*1870*/  FSETP.GEU.OR P0, PT, |R0|, UR5, P0 ;  /* 0x0000000500007c0b */ /* 0x000fda000870e600 */
[----:B------:R-:W-:Y:S05]  /*1880*/  @P0 BRA `(.L_x_268) ;  /* 0x0000000400f00947 */ /* 0x000fea0003800000 */
[----:B------:R-:W0:Y:S01]  /*1890*/  MUFU.RCP R3, R2 ;  /* 0x0000000200037308 */ /* 0x000e220000001000 */
[----:B------:R-:W1:Y:S01]  /*18a0*/  LDCU UR5, c[0x0][0x390] ;  /* 0x00007200ff0577ac */ /* 0x000e620008000800 */
[----:B------:R-:W-:Y:S01]  /*18b0*/  FADD R0, -R9, R19 ;  /* 0x0000001309007221 */ /* 0x000fe20000000100 */
[----:B------:R-:W-:Y:S05]  /*18c0*/  BSSY.RECONVERGENT B2, `(.L_x_269) ;  /* 0x000000c000027945 */ /* 0x000fea0003800200 */
[----:B------:R-:W2:Y:S01]  /*18d0*/  FCHK P1, R0, R2 ;  /* 0x0000000200007302 */ /* 0x000ea20000020000 */
[----:B0-----:R-:W-:Y:S01]  /*18e0*/  FFMA R24, R3, -R2, 1 ;  /* 0x3f80000003187423 */ /* 0x001fe20000000802 */
[----:B-1----:R-:W-:-:S03]  /*18f0*/  ISETP.LT.AND P0, PT, RZ, UR5, PT ;  /* 0x00000005ff007c0c */ /* 0x002fc6000bf01270 */
[----:B------:R-:W-:-:S04]  /*1900*/  FFMA R3, R3, R24, R3 ;  /* 0x0000001803037223 */ /* 0x000fc80000000003 */
[----:B------:R-:W-:-:S04]  /*1910*/  FFMA R19, R0, R3, RZ ;  /* 0x0000000300137223 */ /* 0x000fc800000000ff */
[----:B------:R-:W-:-:S04]  /*1920*/  FFMA R24, R19, -R2, R0 ;  /* 0x8000000213187223 */ /* 0x000fc80000000000 */
[----:B------:R-:W-:Y:S01]  /*1930*/  FFMA R3, R3, R24, R19 ;  /* 0x0000001803037223 */ /* 0x000fe20000000013 */
[----:B--2---:R-:W-:Y:S06]  /*1940*/  @!P1 BRA `(.L_x_270) ;  /* 0x00000000000c9947 */ /* 0x004fec0003800000 */
[----:B------:R-:W-:-:S07]  /*1950*/  MOV R28, 0x1970 ;  /* 0x00001970001c7802 */ /* 0x000fce0000000f00 */
[----:B------:R-:W-:Y:S05]  /*1960*/  CALL.REL.NOINC `($__internal_13_$__cuda_sm3x_div_rn_noftz_f32_slowpath) ;  /* 0x0000001400387944 */ /* 0x000fea0003c00000 */
[----:B------:R-:W-:-:S07]  /*1970*/  IMAD.MOV.U32 R3, RZ, RZ, R0 ;  /* 0x000000ffff037224 */ /* 0x000fce00078e0000 */
.L_x_270:
[----:B------:R-:W-:Y:S05]  /*1980*/  BSYNC.RECONVERGENT B2 ;  /* 0x0000000000027941 */ /* 0x000fea0003800200 */
.L_x_269:
[----:B------:R-:W0:Y:S01]  /*1990*/  MUFU.RCP R19, R2 ;  /* 0x0000000200137308 */ /* 0x000e220000001000 */
[----:B------:R-:W-:Y:S01]  /*19a0*/  FADD R25, -R8, R6 ;  /* 0x0000000608197221 */ /* 0x000fe20000000100 */
[----:B------:R-:W-:Y:S06]  /*19b0*/  BSSY.RECONVERGENT B2, `(.L_x_271) ;  /* 0x000000d000027945 */ /* 0x000fec0003800200 */
[----:B------:R-:W-:Y:S08]  /*19c0*/  FCHK P1, R25, R2 ;  /* 0x0000000219007302 */ /* 0x000ff00000020000 */
[----:B------:R-:W1:Y:S01]  /*19d0*/  FRND.FLOOR R24, R3 ;  /* 0x0000000300187307 */ /* 0x000e620000205000 */
[----:B0-----:R-:W-:-:S04]  /*19e0*/  FFMA R0, R19, -R2, 1 ;  /* 0x3f80000013007423 */ /* 0x001fc80000000802 */
[----:B------:R-:W-:-:S04]  /*19f0*/  FFMA R0, R19, R0, R19 ;  /* 0x0000000013007223 */ /* 0x000fc80000000013 */
[----:B------:R-:W-:-:S04]  /*1a00*/  FFMA R19, R0, R25, RZ ;  /* 0x0000001900137223 */ /* 0x000fc800000000ff */
[----:B------:R-:W-:Y:S01]  /*1a10*/  FFMA R28, R19, -R2, R25 ;  /* 0x80000002131c7223 */ /* 0x000fe20000000019 */
[----:B-1----:R-:W-:-:S03]  /*1a20*/  FMUL R6, R27, R24 ;  /* 0x000000181b067220 */ /* 0x002fc60000400000 */
[----:B------:R-:W-:Y:S01]  /*1a30*/  FFMA R0, R0, R28, R19 ;  /* 0x0000001c00007223 */ /* 0x000fe20000000013 */
[----:B------:R-:W-:Y:S06]  /*1a40*/  @!P1 BRA `(.L_x_272) ;  /* 0x00000000000c9947 */ /* 0x000fec0003800000 */
[----:B------:R-:W-:Y:S01]  /*1a50*/  IMAD.MOV.U32 R0, RZ, RZ, R25 ;  /* 0x000000ffff007224 */ /* 0x000fe200078e0019 */
[----:B------:R-:W-:-:S07]  /*1a60*/  MOV R28, 0x1a80 ;  /* 0x00001a80001c7802 */ /* 0x000fce0000000f00 */
[----:B------:R-:W-:Y:S05]  /*1a70*/  CALL.REL.NOINC `($__internal_13_$__cuda_sm3x_div_rn_noftz_f32_slowpath) ;  /* 0x0000001000f47944 */ /* 0x000fea0003c00000 */
.L_x_272:
[----:B------:R-:W-:Y:S05]  /*1a80*/  BSYNC.RECONVERGENT B2 ;  /* 0x0000000000027941 */ /* 0x000fea0003800200 */
.L_x_271:
[----:B------:R-:W0:Y:S01]  /*1a90*/  MUFU.RCP R3, R2 ;  /* 0x0000000200037308 */ /* 0x000e220000001000 */
[----:B------:R-:W-:Y:S01]  /*1aa0*/  FADD R19, -R7, R5 ;  /* 0x0000000507137221 */ /* 0x000fe20000000100 */
[----:B------:R-:W-:Y:S06]  /*1ab0*/  BSSY.RECONVERGENT B2, `(.L_x_273) ;  /* 0x000000e000027945 */ /* 0x000fec0003800200 */
[----:B------:R1:W2:Y:S08]  /*1ac0*/  FRND.FLOOR R24, R0 ;  /* 0x0000000000187307 */ /* 0x0002b00000205000 */
[----:B------:R-:W3:Y:S01]  /*1ad0*/  FCHK P1, R19, R2 ;  /* 0x0000000213007302 */ /* 0x000ee20000020000 */
[----:B0-----:R-:W-:-:S04]  /*1ae0*/  FFMA R28, R3, -R2, 1 ;  /* 0x3f800000031c7423 */ /* 0x001fc80000000802 */
[----:B-1----:R-:W-:Y:S01]  /*1af0*/  FFMA R0, R3, R28, R3 ;  /* 0x0000001c03007223 */ /* 0x002fe20000000003 */
[----:B--2---:R-:W-:-:S03]  /*1b00*/  FMUL R24, R27, R24 ;  /* 0x000000181b187220 */ /* 0x004fc60000400000 */
[----:B------:R-:W-:Y:S01]  /*1b10*/  FFMA R3, R0, R19, RZ ;  /* 0x0000001300037223 */ /* 0x000fe200000000ff */
[----:B------:R-:W-:-:S03]  /*1b20*/  FFMA R6, R27, R6, R24 ;  /* 0x000000061b067223 */ /* 0x000fc60000000018 */
[----:B------:R-:W-:-:S04]  /*1b30*/  FFMA R5, R3, -R2, R19 ;  /* 0x8000000203057223 */ /* 0x000fc80000000013 */
[----:B------:R-:W-:Y:S01]  /*1b40*/  FFMA R0, R0, R5, R3 ;  /* 0x0000000500007223 */ /* 0x000fe20000000003 */
[----:B---3--:R-:W-:Y:S06]  /*1b50*/  @!P1 BRA `(.L_x_274) ;  /* 0x00000000000c9947 */ /* 0x008fec0003800000 */
[----:B------:R-:W-:Y:S02]  /*1b60*/  MOV R0, R19 ;  /* 0x0000001300007202 */ /* 0x000fe40000000f00 */
[----:B------:R-:W-:-:S07]  /*1b70*/  MOV R28, 0x1b90 ;  /* 0x00001b90001c7802 */ /* 0x000fce0000000f00 */
[----:B------:R-:W-:Y:S05]  /*1b80*/  CALL.REL.NOINC `($__internal_13_$__cuda_sm3x_div_rn_noftz_f32_slowpath) ;  /* 0x0000001000b07944 */ /* 0x000fea0003c00000 */
.L_x_274:
[----:B------:R-:W-:Y:S05]  /*1b90*/  BSYNC.RECONVERGENT B2 ;  /* 0x0000000000027941 */ /* 0x000fea0003800200 */
.L_x_273:
[----:B------:R-:W0:Y:S01]  /*1ba0*/  FRND.FLOOR R3, R0 ;  /* 0x0000000000037307 */ /* 0x000e220000205000 */
[----:B------:R-:W-:Y:S01]  /*1bb0*/  ISETP.EQ.AND P0, PT, R13, RZ, P0 ;  /* 0x000000ff0d00720c */ /* 0x000fe20000702270 */
[----:B------:R-:W-:Y:S01]  /*1bc0*/  BSSY.RECONVERGENT B2, `(.L_x_275) ;  /* 0x0000040000027945 */ /* 0x000fe20003800200 */
[----:B0-----:R-:W-:-:S11]  /*1bd0*/  FADD R6, R6, R3 ;  /* 0x0000000306067221 */ /* 0x001fd60000000000 */
[----:B------:R-:W-:Y:S05]  /*1be0*/  @!P0 BRA `(.L_x_276) ;  /* 0x0000000000f48947 */ /* 0x000fea0003800000 */
[----:B------:R-:W0:Y:S01]  /*1bf0*/  LDC R5, c[0x0][0x390] ;  /* 0x0000e400ff057b82 */ /* 0x000e220000000800 */
[----:B------:R-:W-:Y:S01]  /*1c00*/  IMAD.MOV.U32 R3, RZ, RZ, RZ ;  /* 0x000000ffff037224 */ /* 0x000fe200078e00ff */
[----:B0-----:R-:W-:-:S13]  /*1c10*/  ISETP.GE.U32.AND P0, PT, R5, 0x10, PT ;  /* 0x000000100500780c */ /* 0x001fda0003f06070 */
[----:B------:R-:W-:Y:S05]  /*1c20*/  @!P0 BRA `(.L_x_277) ;  /* 0x00000000005c8947 */ /* 0x000fea0003800000 */
[----:B------:R-:W-:Y:S01]  /*1c30*/  IMAD.MOV.U32 R3, RZ, RZ, RZ ;  /* 0x000000ffff037224 */ /* 0x000fe200078e00ff */
[----:B------:R-:W-:-:S07]  /*1c40*/  LOP3.LUT R0, R5, 0x7ffffff0, RZ, 0xc0, !PT ;  /* 0x7ffffff005007812 */ /* 0x000fce00078ec0ff */
.L_x_278:
        /* <DEDUP_REMOVED lines=21> */
.L_x_277:
[----:B------:R-:W-:-:S13]  /*1da0*/  ISETP.NE.AND P0, PT, R18, RZ, PT ;  /* 0x000000ff1200720c */ /* 0x000fda0003f05270 */
[----:B------:R-:W-:Y:S05]  /*1db0*/  @!P0 BRA `(.L_x_276) ;  /* 0x0000000000808947 */ /* 0x000fea0003800000 */
[----:B------:R-:W-:Y:S01]  /*1dc0*/  VIADD R0, R18, 0xffffffff ;  /* 0xffffffff12007836 */ /* 0x000fe20000000000 */
[----:B------:R-:W-:-:S04]  /*1dd0*/  ISETP.NE.AND P1, PT, R17, RZ, PT ;  /* 0x000000ff1100720c */ /* 0x000fc80003f25270 */
[----:B------:R-:W-:-:S13]  /*1de0*/  ISETP.GE.U32.AND P0, PT, R0, 0x7, PT ;  /* 0x000000070000780c */ /* 0x000fda0003f06070 */
[----:B------:R-:W-:Y:S05]  /*1df0*/  @!P0 BRA `(.L_x_279) ;  /* 0x0000000000288947 */ /* 0x000fea0003800000 */
[C---:B0-----:R-:W-:Y:S01]  /*1e00*/  IMAD.WIDE.U32 R24, R3.reuse, 0x4, R20 ;  /* 0x0000000403187825 */ /* 0x041fe200078e0014 */
        /* <DEDUP_REMOVED lines=9> */
.L_x_279:
[----:B------:R-:W-:Y:S05]  /*1ea0*/  @!P1 BRA `(.L_x_276) ;  /* 0x0000000000449947 */ /* 0x000fea0003800000 */
[----:B------:R-:W-:-:S05]  /*1eb0*/  VIADD R0, R17, 0xffffffff ;  /* 0xffffffff11007836 */ /* 0x000fca0000000000 */
[----:B------:R-:W-:Y:S02]  /*1ec0*/  ISETP.GE.U32.AND P0, PT, R0, 0x3, PT ;  /* 0x000000030000780c */ /* 0x000fe40003f06070 */
[----:B------:R-:W-:-:S11]  /*1ed0*/  LOP3.LUT P1, R0, R5, 0x3, RZ, 0xc0, !PT ;  /* 0x0000000305007812 */ /* 0x000fd6000782c0ff */
[----:B01----:R-:W-:-:S04]  /*1ee0*/  @P0 IMAD.WIDE.U32 R24, R3, 0x4, R20 ;  /* 0x0000000403180825 */ /* 0x003fc800078e0014 */
[----:B------:R-:W-:Y:S01]  /*1ef0*/  @P0 VIADD R3, R3, 0x4 ;  /* 0x0000000403030836 */ /* 0x000fe20000000000 */
        /* <DEDUP_REMOVED lines=12> */
.L_x_276:
[----:B------:R-:W-:Y:S05]  /*1fc0*/  BSYNC.RECONVERGENT B2 ;  /* 0x0000000000027941 */ /* 0x000fea0003800200 */
.L_x_275:
[----:B01234-:R-:W0:Y:S01]  /*1fd0*/  F2I.TRUNC.NTZ R25, R6 ;  /* 0x0000000600197305 */ /* 0x01fe22000020f100 */
[----:B------:R-:W-:-:S05]  /*1fe0*/  IMAD.WIDE R28, R13, 0x4, R20 ;  /* 0x000000040d1c7825 */ /* 0x000fca00078e0214 */
[----:B------:R1:W-:Y:S01]  /*1ff0*/  STG.E desc[UR8][R28.64], R16 ;  /* 0x000000101c007986 */ /* 0x0003e2000c101908 */
[----:B0-----:R-:W-:-:S05]  /*2000*/  IMAD.WIDE R24, R25, 0x4, R22 ;  /* 0x0000000419187825 */ /* 0x001fca00078e0216 */
[----:B------:R-:W2:Y:S01]  /*2010*/  LDG.E R0, desc[UR8][R24.64] ;  /* 0x0000000818007981 */ /* 0x000ea2000c1e1900 */
[----:B------:R-:W-:Y:S01]  /*2020*/  VIADD R13, R13, 0x1 ;  /* 0x000000010d0d7836 */ /* 0x000fe20000000000 */
[----:B--2---:R-:W-:-:S05]  /*2030*/  IADD3 R3, PT, PT, R0, 0x1, RZ ;  /* 0x0000000100037810 */ /* 0x004fca0007ffe0ff */
[----:B------:R1:W-:Y:S02]  /*2040*/  STG.E desc[UR8][R24.64], R3 ;  /* 0x0000000318007986 */ /* 0x0003e4000c101908 */
.L_x_268:
[----:B------:R-:W-:Y:S05]  /*2050*/  BSYNC.RECONVERGENT B1 ;  /* 0x0000000000017941 */ /* 0x000fea0003800200 */
.L_x_267:
[----:B------:R-:W0:Y:S01]  /*2060*/  LDCU UR5, c[0x0][0x390] ;  /* 0x00007200ff0577ac */ /* 0x000e220008000800 */
[----:B-1----:R-:W-:Y:S01]  /*2070*/  VIADD R16, R16, 0x1 ;  /* 0x0000000110107836 */ /* 0x002fe20000000000 */
[----:B------:R-:W1:Y:S01]  /*2080*/  LDCU UR10, c[0x0][0x384] ;  /* 0x00007080ff0a77ac */ /* 0x000e620008000800 */
[----:B0-----:R-:W-:-:S04]  /*2090*/  ISETP.NE.AND P0, PT, R13, UR5, PT ;  /* 0x000000050d007c0c */ /* 0x001fc8000bf05270 */
[----:B-1----:R-:W-:-:S13]  /*20a0*/  ISETP.GE.OR P0, PT, R16, UR10, !P0 ;  /* 0x0000000a10007c0c */ /* 0x002fda000c706670 */
[----:B------:R-:W-:Y:S05]  /*20b0*/  @!P0 BRA `(.L_x_280) ;  /* 0xfffffff400a08947 */ /* 0x000fea000383ffff */
[----:B------:R-:W-:Y:S05]  /*20c0*/  BSYNC.RECONVERGENT B0 ;  /* 0x0000000000007941 */ /* 0x000fea0003800200 */
.L_x_266:
[----:B------:R-:W0:Y:S01]  /*20d0*/  LDCU UR5, c[0x0][0x360] ;  /* 0x00006c00ff0577ac */ /* 0x000e220008000800 */
[----:B------:R-:W0:Y:S02]  /*20e0*/  LDC R3, c[0x0][0x370] ;  /* 0x0000dc00ff037b82 */ /* 0x000e240000000800 */
[----:B0-----:R-:W-:-:S05]  /*20f0*/  IMAD R26, R3, UR5, R26 ;  /* 0x00000005031a7c24 */ /* 0x001fca000f8e021a */
[----:B------:R-:W-:-:S13]  /*2100*/  ISETP.GE.AND P0, PT, R26, UR4, PT ;  /* 0x000000041a007c0c */ /* 0x000fda000bf06270 */
[----:B------:R-:W-:Y:S05]  /*2110*/  @!P0 BRA `(.L_x_281) ;  /* 0xffffffec00208947 */ /* 0x000fea000383ffff */
[----:B------:R-:W-:Y:S05]  /*2120*/  EXIT ;  /* 0x000000000000794d */ /* 0x000fea0003800000 */
.L_x_260:
[C---:B------:R-:W-:Y:S01]  /*2130*/  LOP3.LUT R23, R17.reuse, 0x7, RZ, 0xc0, !PT ;  /* 0x0000000711177812 */ /* 0x040fe200078ec0ff */
[----:B------:R-:W-:Y:S01]  /*2140*/  UIMAD UR5, UR5, 0x3, URZ ;  /* 0x00000003050578a4 */ /* 0x000fe2000f8e02ff */
[C---:B------:R-:W-:Y:S02]  /*2150*/  LOP3.LUT R24, R17.reuse, 0xf, RZ, 0xc0, !PT ;  /* 0x0000000f11187812 */ /* 0x040fe400078ec0ff */
[C---:B------:R-:W-:Y:S02]  /*2160*/  LOP3.LUT R22, R17.reuse, 0x7ffffff0, RZ, 0xc0, !PT ;  /* 0x7ffffff011167812 */ /* 0x040fe400078ec0ff */
[----:B------:R-:W-:Y:S01]  /*2170*/  LOP3.LUT R21, R17, 0x3, RZ, 0xc0, !PT ;  /* 0x0000000311157812 */ /* 0x000fe200078ec0ff */
[----:B------:R-:W-:Y:S01]  /*2180*/  VIADD R17, R23, 0xffffffff ;  /* 0xffffffff17117836 */ /* 0x000fe20000000000 */
[----:B------:R-:W-:-:S07]  /*2190*/  IADD3 R20, PT, PT, R24, -0x1, RZ ;  /* 0xffffffff18147810 */ /* 0x000fce0007ffe0ff */
.L_x_297:
[----:B0-----:R-:W0:Y:S01]  /*21a0*/  LDC.64 R6, c[0x0][0x3a8] ;  /* 0x0000ea00ff067b82 */ /* 0x001e220000000a00 */
[----:B------:R-:W-:Y:S01]  /*21b0*/  IMAD R3, R26, 0x3, RZ ;  /* 0x000000031a037824 */ /* 0x000fe200078e02ff */
[----:B------:R-:W1:Y:S06]  /*21c0*/  LDCU UR7, c[0x0][0x398] ;  /* 0x00007300ff0777ac */ /* 0x000e6c0008000800 */
[----:B------:R-:W2:Y:S01]  /*21d0*/  LDC R9, c[0x0][0x388] ;  /* 0x0000e200ff097b82 */ /* 0x000ea20000000800 */
[----:B------:R-:W-:Y:S01]  /*21e0*/  IMAD.MOV.U32 R4, RZ, RZ, RZ ;  /* 0x000000ffff047224 */ /* 0x000fe200078e00ff */
[----:B------:R-:W3:Y:S01]  /*21f0*/  LDCU UR6, c[0x0][0x390] ;  /* 0x00007200ff0677ac */ /* 0x000ee20008000800 */
[----:B------:R-:W4:Y:S05]  /*2200*/  LDCU UR10, c[0x0][0x38c] ;  /* 0x00007180ff0a77ac */ /* 0x000f2a0008000800 */
[----:B------:R-:W5:Y:S01]  /*2210*/  LDC.64 R18, c[0x0][0x3b0] ;  /* 0x0000ec00ff127b82 */ /* 0x000f620000000a00 */
[----:B0-----:R-:W-:-:S05]  /*2220*/  IMAD.WIDE R6, R3, 0x4, R6 ;  /* 0x0000000403067825 */ /* 0x001fca00078e0206 */
[----:B------:R-:W4:Y:S04]  /*2230*/  LDG.E R16, desc[UR8][R6.64] ;  /* 0x0000000806107981 */ /* 0x000f28000c1e1900 */
[----:B------:R-:W4:Y:S04]  /*2240*/  LDG.E R15, desc[UR8][R6.64+0x4] ;  /* 0x00000408060f7981 */ /* 0x000f28000c1e1900 */
[----:B------:R0:W4:Y:S01]  /*2250*/  LDG.E R14, desc[UR8][R6.64+0x8] ;  /* 0x00000808060e7981 */ /* 0x000122000c1e1900 */
[----:B--2---:R-:W-:Y:S01]  /*2260*/  IABS R8, R9 ;  /* 0x0000000900087213 */ /* 0x004fe20000000000 */
[----:B-1----:R-:W-:-:S02]  /*2270*/  IMAD R13, R26, UR7, RZ ;  /* 0x000000071a0d7c24 */ /* 0x002fc4000f8e02ff */
[----:B------:R-:W-:Y:S01]  /*2280*/  HFMA2 R11, -RZ, RZ, 0, 0 ;  /* 0x00000000ff0b7431 */ /* 0x000fe200000001ff */
[----:B------:R-:W-:Y:S01]  /*2290*/  BSSY.RECONVERGENT B0, `(.L_x_282) ;  /* 0x00000b7000007945 */ /* 0x000fe20003800200 */
[----:B------:R-:W1:Y:S01]  /*22a0*/  I2F.RP R10, R8 ;  /* 0x00000008000a7306 */ /* 0x000e620000209400 */
[----:B------:R-:W-:Y:S01]  /*22b0*/  IMAD.MOV.U32 R12, RZ, RZ, RZ ;  /* 0x000000ffff0c7224 */ /* 0x000fe200078e00ff */
[----:B0-----:R-:W-:-:S06]  /*22c0*/  IABS R6, R26 ;  /* 0x0000001a00067213 */ /* 0x001fcc0000000000 */
[----:B-1----:R-:W0:Y:S02]  /*22d0*/  MUFU.RCP R10, R10 ;  /* 0x0000000a000a7308 */ /* 0x002e240000001000 */
[----:B0-----:R-:W-:-:S06]  /*22e0*/  VIADD R5, R10, 0xffffffe ;  /* 0x0ffffffe0a057836 */ /* 0x001fcc0000000000 */
[----:B------:R-:W0:Y:S02]  /*22f0*/  F2I.FTZ.U32.TRUNC.NTZ R5, R5 ;  /* 0x0000000500057305 */ /* 0x000e24000021f000 */
[----:B0-----:R-:W-:-:S05]  /*2300*/  IADD3 R3, PT, PT, RZ, -R5, RZ ;  /* 0x80000005ff037210 */ /* 0x001fca0007ffe0ff */
[----:B------:R-:W-:-:S04]  /*2310*/  IMAD R3, R3, R8, RZ ;  /* 0x0000000803037224 */ /* 0x000fc800078e02ff */
[----:B------:R-:W-:-:S04]  /*2320*/  IMAD.HI.U32 R0, R5, R3, R4 ;  /* 0x0000000305007227 */ /* 0x000fc800078e0004 */
[----:B------:R-:W-:-:S04]  /*2330*/  IMAD.MOV.U32 R3, RZ, RZ, R6 ;  /* 0x000000ffff037224 */ /* 0x000fc800078e0006 */
        /* <DEDUP_REMOVED lines=8> */
[----:B------:R-:W-:-:S04]  /*23c0*/  LOP3.LUT R3, R26, R9, RZ, 0x3c, !PT ;  /* 0x000000091a037212 */ /* 0x000fc800078e3cff */
[----:B------:R-:W-:Y:S01]  /*23d0*/  ISETP.GE.AND P2, PT, R3, RZ, PT ;  /* 0x000000ff0300720c */ /* 0x000fe20003f46270 */
[----:B---3--:R-:W-:-:S04]  /*23e0*/  IMAD R3, R26, UR6, RZ ;  /* 0x000000061a037c24 */ /* 0x008fc8000f8e02ff */
[----:B-----5:R-:W-:Y:S02]  /*23f0*/  IMAD.WIDE R18, R3, 0x4, R18 ;  /* 0x0000000403127825 */ /* 0x020fe400078e0212 */
[----:B------:R-:W-:-:S06]  /*2400*/  @P0 IADD3 R0, PT, PT, R0, 0x1, RZ ;  /* 0x0000000100000810 */ /* 0x000fcc0007ffe0ff */
[----:B------:R-:W-:Y:S01]  /*2410*/  @!P2 IMAD.MOV R0, RZ, RZ, -R0 ;  /* 0x000000ffff00a224 */ /* 0x000fe200078e0a00 */
[----:B------:R-:W-:Y:S02]  /*2420*/  @!P1 LOP3.LUT R0, RZ, R9, RZ, 0x33, !PT ;  /* 0x00000009ff009212 */ /* 0x000fe400078e33ff */
[----:B------:R-:W-:-:S03]  /*2430*/  SHF.R.S32.HI R9, RZ, 0x1f, R13 ;  /* 0x0000001fff097819 */ /* 0x000fc6000001140d */
[----:B------:R-:W-:-:S05]  /*2440*/  IMAD R10, R0, UR5, RZ ;  /* 0x00000005000a7c24 */ /* 0x000fca000f8e02ff */
[----:B------:R-:W-:Y:S01]  /*2450*/  SHF.R.S32.HI R5, RZ, 0x1f, R10 ;  /* 0x0000001fff057819 */ /* 0x000fe2000001140a */
[----:B----4-:R-:W-:Y:S01]  /*2460*/  FADD R8, R16, -UR10 ;  /* 0x8000000a10087e21 */ /* 0x010fe20008000000 */
[----:B------:R-:W-:Y:S01]  /*2470*/  FADD R7, R15, -UR10 ;  /* 0x8000000a0f077e21 */ /* 0x000fe20008000000 */
[----:B------:R-:W-:-:S07]  /*2480*/  FADD R6, R14, -UR10 ;  /* 0x8000000a0e067e21 */ /* 0x000fce0008000000 */
.L_x_296:
[----:B0-----:R-:W0:Y:S01]  /*2490*/  LDCU.64 UR6, c[0x0][0x3a0] ;  /* 0x00007400ff0677ac */ /* 0x001e220008000a00 */
[----:B------:R-:W-:-:S05]  /*24a0*/  IMAD R3, R12, 0x3, RZ ;  /* 0x000000030c037824 */ /* 0x000fca00078e02ff */
[----:B------:R-:W-:-:S05]  /*24b0*/  IADD3 R0, P0, PT, R3, R10, RZ ;  /* 0x0000000a03007210 */ /* 0x000fca0007f1e0ff */
[----:B------:R-:W-:Y:S01]  /*24c0*/  IMAD.X R3, RZ, RZ, R5, P0 ;  /* 0x000000ffff037224 */ /* 0x000fe200000e0605 */
[C---:B0-----:R-:W-:Y:S01]  /*24d0*/  LEA R28, P0, R0.reuse, UR6, 0x2 ;  /* 0x00000006001c7c11 */ /* 0x041fe2000f8010ff */
[----:B------:R-:W0:Y:S03]  /*24e0*/  LDCU UR6, c[0x0][0x38c] ;  /* 0x00007180ff0677ac */ /* 0x000e260008000800 */
        /* <DEDUP_REMOVED lines=13> */
[----:B------:R-:W1:Y:S01]  /*25c0*/  LDC R28, c[0x0][0x390] ;  /* 0x0000e400ff1c7b82 */ /* 0x000e620000000800 */
[----:B------:R-:W-:Y:S01]  /*25d0*/  FADD R31, -R8, R31 ;  /* 0x0000001f081f7221 */ /* 0x000fe20000000100 */
[----:B------:R-:W-:Y:S05]  /*25e0*/  BSSY.RECONVERGENT B2, `(.L_x_285) ;  /* 0x000000c000027945 */ /* 0x000fea0003800200 */
[----:B------:R-:W2:Y:S01]  /*25f0*/  FCHK P1, R31, R2 ;  /* 0x000000021f007302 */ /* 0x000ea20000020000 */
[----:B0-----:R-:W-:-:S04]  /*2600*/  FFMA R0, R3, -R2, 1 ;  /* 0x3f80000003007423 */ /* 0x001fc80000000802 */
[----:B------:R-:W-:-:S04]  /*2610*/  FFMA R0, R3, R0, R3 ;  /* 0x0000000003007223 */ /* 0x000fc80000000003 */
[----:B------:R-:W-:Y:S01]  /*2620*/  FFMA R3, R0, R31, RZ ;  /* 0x0000001f00037223 */ /* 0x000fe200000000ff */
[----:B-1----:R-:W-:-:S03]  /*2630*/  ISETP.GE.AND P0, PT, R28, 0x1, PT ;  /* 0x000000011c00780c */ /* 0x002fc60003f06270 */
[----:B------:R-:W-:-:S04]  /*2640*/  FFMA R28, R3, -R2, R31 ;  /* 0x80000002031c7223 */ /* 0x000fc8000000001f */
[----:B------:R-:W-:Y:S01]  /*2650*/  FFMA R0, R0, R28, R3 ;  /* 0x0000001c00007223 */ /* 0x000fe20000000003 */
[----:B--2---:R-:W-:Y:S06]  /*2660*/  @!P1 BRA `(.L_x_286) ;  /* 0x00000000000c9947 */ /* 0x004fec0003800000 */
[----:B------:R-:W-:Y:S01]  /*2670*/  IMAD.MOV.U32 R0, RZ, RZ, R31 ;  /* 0x000000ffff007224 */ /* 0x000fe200078e001f */
[----:B------:R-:W-:-:S07]  /*2680*/  MOV R28, 0x26a0 ;  /* 0x000026a0001c7802 */ /* 0x000fce0000000f00 */
[----:B------:R-:W-:Y:S05]  /*2690*/  CALL.REL.NOINC `($__internal_13_$__cuda_sm3x_div_rn_noftz_f32_slowpath) ;  /* 0x0000000400ec7944 */ /* 0x000fea0003c00000 */
.L_x_286:
[----:B------:R-:W-:Y:S05]  /*26a0*/  BSYNC.RECONVERGENT B2 ;  /* 0x0000000000027941 */ /* 0x000fea0003800200 */
.L_x_285:
[----:B------:R-:W0:Y:S01]  /*26b0*/  MUFU.RCP R3, R2 ;  /* 0x0000000200037308 */ /* 0x000e220000001000 */
[----:B------:R-:W-:Y:S01]  /*26c0*/  FADD R29, -R7, R30 ;  /* 0x0000001e071d7221 */ /* 0x000fe20000000100 */
[----:B------:R-:W-:Y:S06]  /*26d0*/  BSSY.RECONVERGENT B2, `(.L_x_287) ;  /* 0x000000e000027945 */ /* 0x000fec0003800200 */
[----:B------:R-:W-:Y:S08]  /*26e0*/  FCHK P1, R29, R2 ;  /* 0x000000021d007302 */ /* 0x000ff00000020000 */
[----:B------:R1:W2:Y:S01]  /*26f0*/  FRND.FLOOR R28, R0 ;  /* 0x00000000001c7307 */ /* 0x0002a20000205000 */
[----:B0-----:R-:W-:-:S04]  /*2700*/  FFMA R32, R3, -R2, 1 ;  /* 0x3f80000003207423 */ /* 0x001fc80000000802 */
[----:B-1----:R-:W-:-:S04]  /*2710*/  FFMA R0, R3, R32, R3 ;  /* 0x0000002003007223 */ /* 0x002fc80000000003 */
[----:B------:R-:W-:Y:S01]  /*2720*/  FFMA R3, R0, R29, RZ ;  /* 0x0000001d00037223 */ /* 0x000fe200000000ff */
[----:B--2---:R-:W-:-:S03]  /*2730*/  FMUL R30, R27, R28 ;  /* 0x0000001c1b1e7220 */ /* 0x004fc60000400000 */
[----:B------:R-:W-:-:S04]  /*2740*/  FFMA R32, R3, -R2, R29 ;  /* 0x8000000203207223 */ /* 0x000fc8000000001d */
[----:B------:R-:W-:Y:S01]  /*2750*/  FFMA R3, R0, R32, R3 ;  /* 0x0000002000037223 */ /* 0x000fe20000000003 */
[----:B------:R-:W-:Y:S06]  /*2760*/  @!P1 BRA `(.L_x_288) ;  /* 0x0000000000109947 */ /* 0x000fec0003800000 */
[----:B------:R-:W-:Y:S02]  /*2770*/  MOV R0, R29 ;  /* 0x0000001d00007202 */ /* 0x000fe40000000f00 */
[----:B------:R-:W-:-:S07]  /*2780*/  MOV R28, 0x27a0 ;  /* 0x000027a0001c7802 */ /* 0x000fce0000000f00 */
[----:B------:R-:W-:Y:S05]  /*2790*/  CALL.REL.NOINC `($__internal_13_$__cuda_sm3x_div_rn_noftz_f32_slowpath) ;  /* 0x0000000400ac7944 */ /* 0x000fea0003c00000 */
[----:B------:R-:W-:-:S07]  /*27a0*/  IMAD.MOV.U32 R3, RZ, RZ, R0 ;  /* 0x000000ffff037224 */ /* 0x000fce00078e0000 */
.L_x_288:
[----:B------:R-:W-:Y:S05]  /*27b0*/  BSYNC.RECONVERGENT B2 ;  /* 0x0000000000027941 */ /* 0x000fea0003800200 */
.L_x_287:
[----:B------:R-:W0:Y:S01]  /*27c0*/  MUFU.RCP R29, R2 ;  /* 0x00000002001d7308 */ /* 0x000e220000001000 */
[----:B------:R-:W-:Y:S01]  /*27d0*/  FADD R31, -R6, R4 ;  /* 0x00000004061f7221 */ /* 0x000fe20000000100 */
[----:B------:R-:W-:Y:S06]  /*27e0*/  BSSY.RECONVERGENT B2, `(.L_x_289) ;  /* 0x000000e000027945 */ /* 0x000fec0003800200 */
[----:B------:R-:W1:Y:S08]  /*27f0*/  FRND.FLOOR R28, R3 ;  /* 0x00000003001c7307 */ /* 0x000e700000205000 */
[----:B------:R-:W2:Y:S01]  /*2800*/  FCHK P1, R31, R2 ;  /* 0x000000021f007302 */ /* 0x000ea20000020000 */
[----:B0-----:R-:W-:-:S04]  /*2810*/  FFMA R0, R29, -R2, 1 ;  /* 0x3f8000001d007423 */ /* 0x001fc80000000802 */
[----:B------:R-:W-:Y:S01]  /*2820*/  FFMA R0, R29, R0, R29 ;  /* 0x000000001d007223 */ /* 0x000fe2000000001d */
[----:B-1----:R-:W-:-:S03]  /*2830*/  FMUL R28, R27, R28 ;  /* 0x0000001c1b1c7220 */ /* 0x002fc60000400000 */
[----:B------:R-:W-:Y:S01]  /*2840*/  FFMA R29, R0, R31, RZ ;  /* 0x0000001f001d7223 */ /* 0x000fe200000000ff */
[----:B------:R-:W-:-:S03]  /*2850*/  FFMA R30, R27, R30, R28 ;  /* 0x0000001e1b1e7223 */ /* 0x000fc6000000001c */
[----:B------:R-:W-:-:S04]  /*2860*/  FFMA R4, R29, -R2, R31 ;  /* 0x800000021d047223 */ /* 0x000fc8000000001f */
[----:B------:R-:W-:Y:S01]  /*2870*/  FFMA R0, R0, R4, R29 ;  /* 0x0000000400007223 */ /* 0x000fe2000000001d */
[----:B--2---:R-:W-:Y:S06]  /*2880*/  @!P1 BRA `(.L_x_290) ;  /* 0x00000000000c9947 */ /* 0x004fec0003800000 */
[----:B------:R-:W-:Y:S02]  /*2890*/  MOV R0, R31 ;  /* 0x0000001f00007202 */ /* 0x000fe40000000f00 */
[----:B------:R-:W-:-:S07]  /*28a0*/  MOV R28, 0x28c0 ;  /* 0x000028c0001c7802 */ /* 0x000fce0000000f00 */
[----:B------:R-:W-:Y:S05]  /*28b0*/  CALL.REL.NOINC `($__internal_13_$__cuda_sm3x_div_rn_noftz_f32_slowpath) ;  /* 0x0000000400647944 */ /* 0x000fea0003c00000 */
.L_x_290:
[----:B------:R-:W-:Y:S05]  /*28c0*/  BSYNC.RECONVERGENT B2 ;  /* 0x0000000000027941 */ /* 0x000fea0003800200 */
.L_x_289:
[----:B------:R-:W0:Y:S01]  /*28d0*/  FRND.FLOOR R3, R0 ;  /* 0x0000000000037307 */ /* 0x000e220000205000 */
[----:B------:R-:W-:Y:S01]  /*28e0*/  ISETP.NE.OR P0, PT, R11, RZ, !P0 ;  /* 0x000000ff0b00720c */ /* 0x000fe20004705670 */
[----:B------:R-:W-:Y:S01]  /*28f0*/  BSSY.RECONVERGENT B2, `(.L_x_291) ;  /* 0x000003d000027945 */ /* 0x000fe20003800200 */
[----:B0-----:R-:W-:-:S11]  /*2900*/  FADD R4, R30, R3 ;  /* 0x000000031e047221 */ /* 0x001fd60000000000 */
[----:B------:R-:W-:Y:S05]  /*2910*/  @P0 BRA `(.L_x_292) ;  /* 0x0000000000e80947 */ /* 0x000fea0003800000 */
[----:B------:R-:W0:Y:S01]  /*2920*/  LDCU UR6, c[0x0][0x390] ;  /* 0x00007200ff0677ac */ /* 0x000e220008000800 */
[----:B------:R-:W-:Y:S01]  /*2930*/  IMAD.MOV.U32 R3, RZ, RZ, RZ ;  /* 0x000000ffff037224 */ /* 0x000fe200078e00ff */
[----:B0-----:R-:W-:-:S09]  /*2940*/  UISETP.GE.U32.AND UP0, UPT, UR6, 0x10, UPT ;  /* 0x000000100600788c */ /* 0x001fd2000bf06070 */
[----:B------:R-:W-:Y:S05]  /*2950*/  BRA.U !UP0, `(.L_x_293) ;  /* 0x0000000108587547 */ /* 0x000fea000b800000 */
[----:B------:R-:W-:-:S07]  /*2960*/  HFMA2 R3, -RZ, RZ, 0, 0 ;  /* 0x00000000ff037431 */ /* 0x000fce00000001ff */
.L_x_294:
[----:B0-----:R-:W-:-:S04]  /*2970*/  IMAD.WIDE.U32 R28, R3, 0x4, R18 ;  /* 0x00000004031c7825 */ /* 0x001fc800078e0012 */
[----:B------:R-:W-:Y:S01]  /*2980*/  VIADD R3, R3, 0x10 ;  /* 0x0000001003037836 */ /* 0x000fe20000000000 */
[----:B------:R0:W-:Y:S04]  /*2990*/  STG.E desc[UR8][R28.64], R12 ;  /* 0x0000000c1c007986 */ /* 0x0001e8000c101908 */
        /* <DEDUP_REMOVED lines=18> */
.L_x_293:
        /* <DEDUP_REMOVED lines=15> */
.L_x_295:
        /* <DEDUP_REMOVED lines=17> */
.L_x_292:
[----:B------:R-:W-:Y:S05]  /*2cc0*/  BSYNC.RECONVERGENT B2 ;  /* 0x0000000000027941 */ /* 0x000fea0003800200 */
.L_x_291:
[----:B------:R-:W5:Y:S01]  /*2cd0*/  F2I.TRUNC.NTZ R0, R4 ;  /* 0x0000000400007305 */ /* 0x000f62000020f100 */
[----:B------:R-:W0:Y:S01]  /*2ce0*/  LDCU.64 UR6, c[0x0][0x3b8] ;  /* 0x00007700ff0677ac */ /* 0x000e220008000a00 */
[----:B------:R-:W-:-:S05]  /*2cf0*/  IMAD.WIDE R30, R11, 0x4, R18 ;  /* 0x000000040b1e7825 */ /* 0x000fca00078e0212 */
[----:B------:R0:W-:Y:S01]  /*2d00*/  STG.E desc[UR8][R30.64], R12 ;  /* 0x0000000c1e007986 */ /* 0x0001e2000c101908 */
[----:B-----5:R-:W-:-:S04]  /*2d10*/  IADD3 R3, P0, PT, R13, R0, RZ ;  /* 0x000000000d037210 */ /* 0x020fc80007f1e0ff */
[----:B------:R-:W-:Y:S02]  /*2d20*/  LEA.HI.X.SX32 R0, R0, R9, 0x1, P0 ;  /* 0x0000000900007211 */ /* 0x000fe400000f0eff */
[----:B01234-:R-:W-:-:S04]  /*2d30*/  LEA R28, P0, R3, UR6, 0x2 ;  /* 0x00000006031c7c11 */ /* 0x01ffc8000f8010ff */
[----:B------:R-:W-:-:S05]  /*2d40*/  LEA.HI.X R29, R3, UR7, R0, 0x2, P0 ;  /* 0x00000007031d7c11 */ /* 0x000fca00080f1400 */
[----:B------:R-:W2:Y:S01]  /*2d50*/  LDG.E R0, desc[UR8][R28.64] ;  /* 0x000000081c007981 */ /* 0x000ea2000c1e1900 */
[----:B------:R-:W-:Y:S01]  /*2d60*/  IADD3 R11, PT, PT, R11, 0x1, RZ ;  /* 0x000000010b0b7810 */ /* 0x000fe20007ffe0ff */
[----:B--2---:R-:W-:-:S05]  /*2d70*/  VIADD R3, R0, 0x1 ;  /* 0x0000000100037836 */ /* 0x004fca0000000000 */
[----:B------:R0:W-:Y:S02]  /*2d80*/  STG.E desc[UR8][R28.64], R3 ;  /* 0x000000031c007986 */ /* 0x0001e4000c101908 */
.L_x_284:
[----:B------:R-:W-:Y:S05]  /*2d90*/  BSYNC.RECONVERGENT B1 ;  /* 0x0000000000017941 */ /* 0x000fea0003800200 */
.L_x_283:
[----:B------:R-:W1:Y:S01]  /*2da0*/  LDCU UR6, c[0x0][0x384] ;  /* 0x00007080ff0677ac */ /* 0x000e620008000800 */
[----:B------:R-:W-:Y:S01]  /*2db0*/  VIADD R12, R12, 0x1 ;  /* 0x000000010c0c7836 */ /* 0x000fe20000000000 */
[----:B------:R-:W2:Y:S04]  /*2dc0*/  LDCU UR7, c[0x0][0x390] ;  /* 0x00007200ff0777ac */ /* 0x000ea80008000800 */
[----:B-1----:R-:W-:Y:S02]  /*2dd0*/  ISETP.GE.AND P0, PT, R12, UR6, PT ;  /* 0x000000060c007c0c */ /* 0x002fe4000bf06270 */
[----:B--2---:R-:W-:-:S13]  /*2de0*/  ISETP.NE.AND P1, PT, R11, UR7, PT ;  /* 0x000000070b007c0c */ /* 0x004fda000bf25270 */
[----:B------:R-:W-:Y:S05]  /*2df0*/  @!P0 BRA P1, `(.L_x_296) ;  /* 0xfffffff400a48947 */ /* 0x000fea000083ffff */
[----:B------:R-:W-:Y:S05]  /*2e00*/  BSYNC.RECONVERGENT B0 ;  /* 0x0000000000007941 */ /* 0x000fea0003800200 */
.L_x_282:
[----:B------:R-:W-:-:S04]  /*2e10*/  IADD3 R26, PT, PT, R25, R26, RZ ;  /* 0x0000001a191a7210 */ /* 0x000fc80007ffe0ff */
[----:B------:R-:W-:-:S13]  /*2e20*/  ISETP.GE.AND P0, PT, R26, UR4, PT ;  /* 0x000000041a007c0c */ /* 0x000fda000bf06270 */
[----:B------:R-:W-:Y:S05]  /*2e30*/  @!P0 BRA `(.L_x_297) ;  /* 0xfffffff000d88947 */ /* 0x000fea000383ffff */
[----:B------:R-:W-:Y:S05]  /*2e40*/  EXIT ;  /* 0x000000000000794d */ /* 0x000fea0003800000 */
        .weak           $__internal_13_$__cuda_sm3x_div_rn_noftz_f32_slowpath
        .type           $__internal_13_$__cuda_sm3x_div_rn_noftz_f32_slowpath,@function
        .size           $__internal_13_$__cuda_sm3x_div_rn_noftz_f32_slowpath,(.L_x_326 - $__internal_13_$__cuda_sm3x_div_rn_noftz_f32_slowpath)
$__internal_13_$__cuda_sm3x_div_rn_noftz_f32_slowpath:
[----:B------:R-:W-:Y:S01]  /*2e50*/  SHF.R.U32.HI R3, RZ, 0x17, R2 ;  /* 0x00000017ff037819 */ /* 0x000fe20000011602 */
[----:B------:R-:W-:Y:S01]  /*2e60*/  BSSY.RECONVERGENT B3, `(.L_x_298) ;  /* 0x0000064000037945 */ /* 0x000fe20003800200 */
[----:B------:R-:W-:Y:S01]  /*2e70*/  SHF.R.U32.HI R32, RZ, 0x17, R0 ;  /* 0x00000017ff207819 */ /* 0x000fe20000011600 */
[----:B------:R-:W-:Y:S01]  /*2e80*/  IMAD.MOV.U32 R34, RZ, RZ, R2 ;  /* 0x000000ffff227224 */ /* 0x000fe200078e0002 */
[----:B------:R-:W-:Y:S02]  /*2e90*/  LOP3.LUT R3, R3, 0xff, RZ, 0xc0, !PT ;  /* 0x000000ff03037812 */ /* 0x000fe400078ec0ff */
[----:B------:R-:W-:-:S03]  /*2ea0*/  LOP3.LUT R32, R32, 0xff, RZ, 0xc0, !PT ;  /* 0x000000ff20207812 */ /* 0x000fc600078ec0ff */
[----:B------:R-:W-:Y:S01]  /*2eb0*/  VIADD R31, R3, 0xffffffff ;  /* 0xffffffff031f7836 */ /* 0x000fe20000000000 */
[----:B------:R-:W-:-:S04]  /*2ec0*/  IADD3 R33, PT, PT, R32, -0x1, RZ ;  /* 0xffffffff20217810 */ /* 0x000fc80007ffe0ff */
[----:B------:R-:W-:-:S04]  /*2ed0*/  ISETP.GT.U32.AND P1, PT, R31, 0xfd, PT ;  /* 0x000000fd1f00780c */ /* 0x000fc80003f24070 */
[----:B------:R-:W-:-:S13]  /*2ee0*/  ISETP.GT.U32.OR P1, PT, R33, 0xfd, P1 ;  /* 0x000000fd2100780c */ /* 0x000fda0000f24470 */
[----:B------:R-:W-:Y:S01]  /*2ef0*/  @!P1 MOV R29, RZ ;  /* 0x000000ff001d9202 */ /* 0x000fe20000000f00 */
[----:B------:R-:W-:Y:S06]  /*2f00*/  @!P1 BRA `(.L_x_299) ;  /* 0x00000000005c9947 */ /* 0x000fec0003800000 */
[----:B------:R-:W-:Y:S02]  /*2f10*/  FSETP.GTU.FTZ.AND P1, PT, |R0|, +INF , PT ;  /* 0x7f8000000000780b */ /* 0x000fe40003f3c200 */
[----:B------:R-:W-:-:S04]  /*2f20*/  FSETP.GTU.FTZ.AND P2, PT, |R2|, +INF , PT ;  /* 0x7f8000000200780b */ /* 0x000fc80003f5c200 */
[----:B------:R-:W-:-:S13]  /*2f30*/  PLOP3.LUT P1, PT, P1, P2, PT, 0xf8, 0x8f ;  /* 0x00000000008f781c */ /* 0x000fda0000f25f70 */
[----:B------:R-:W-:Y:S05]  /*2f40*/  @P1 BRA `(.L_x_300) ;  /* 0x0000000400501947 */ /* 0x000fea0003800000 */
[----:B------:R-:W-:-:S13]  /*2f50*/  LOP3.LUT P1, RZ, R34, 0x7fffffff, R0, 0xc8, !PT ;  /* 0x7fffffff22ff7812 */ /* 0x000fda000782c800 */
[----:B------:R-:W-:Y:S05]  /*2f60*/  @!P1 BRA `(.L_x_301) ;  /* 0x0000000400409947 */ /* 0x000fea0003800000 */
[----:B------:R-:W-:Y:S02]  /*2f70*/  FSETP.NEU.FTZ.AND P3, PT, |R0|, +INF , PT ;  /* 0x7f8000000000780b */ /* 0x000fe40003f7d200 */
        /* <DEDUP_REMOVED lines=16> */
.L_x_299:
[----:B------:R-:W-:Y:S01]  /*3080*/  LEA R31, R3, 0xc0800000, 0x17 ;  /* 0xc0800000031f7811 */ /* 0x000fe200078eb8ff */
[----:B------:R-:W-:Y:S01]  /*3090*/  VIADD R33, R32, 0xffffff81 ;  /* 0xffffff8120217836 */ /* 0x000fe20000000000 */
[----:B------:R-:W-:Y:S02]  /*30a0*/  BSSY.RECONVERGENT B4, `(.L_x_304) ;  /* 0x0000035000047945 */ /* 0x000fe40003800200 */
[----:B------:R-:W-:Y:S01]  /*30b0*/  IADD3 R31, PT, PT, -R31, R34, RZ ;  /* 0x000000221f1f7210 */ /* 0x000fe20007ffe1ff */
[----:B------:R-:W-:-:S03]  /*30c0*/  IMAD R0, R33, -0x800000, R0 ;  /* 0xff80000021007824 */ /* 0x000fc600078e0200 */
[----:B------:R0:W1:Y:S02]  /*30d0*/  MUFU.RCP R34, R31 ;  /* 0x0000001f00227308 */ /* 0x0000640000001000 */
[----:B0-----:R-:W-:-:S04]  /*30e0*/  FADD.FTZ R31, -R31, -RZ ;  /* 0x800000ff1f1f7221 */ /* 0x001fc80000010100 */
[----:B-1----:R-:W-:-:S04]  /*30f0*/  FFMA R32, R34, R31, 1 ;  /* 0x3f80000022207423 */ /* 0x002fc8000000001f */
[----:B------:R-:W-:-:S04]  /*3100*/  FFMA R32, R34, R32, R34 ;  /* 0x0000002022207223 */ /* 0x000fc80000000022 */
[----:B------:R-:W-:-:S04]  /*3110*/  FFMA R34, R0, R32, RZ ;  /* 0x0000002000227223 */ /* 0x000fc800000000ff */
[----:B------:R-:W-:-:S04]  /*3120*/  FFMA R35, R31, R34, R0 ;  /* 0x000000221f237223 */ /* 0x000fc80000000000 */
[----:B------:R-:W-:-:S04]  /*3130*/  FFMA R35, R32, R35, R34 ;  /* 0x0000002320237223 */ /* 0x000fc80000000022 */
[----:B------:R-:W-:Y:S01]  /*3140*/  FFMA R0, R31, R35, R0 ;  /* 0x000000231f007223 */ /* 0x000fe20000000000 */
[----:B------:R-:W-:-:S03]  /*3150*/  IADD3 R31, PT, PT, R33, 0x7f, -R3 ;  /* 0x0000007f211f7810 */ /* 0x000fc60007ffe803 */
[----:B------:R-:W-:Y:S01]  /*3160*/  FFMA R3, R32, R0, R35 ;  /* 0x0000000020037223 */ /* 0x000fe20000000023 */
[----:B------:R-:W-:-:S04]  /*3170*/  IADD3 R31, PT, PT, R31, R29, RZ ;  /* 0x0000001d1f1f7210 */ /* 0x000fc80007ffe0ff */
        /* <DEDUP_REMOVED lines=14> */
[CCC-:B------:R-:W-:Y:S01]  /*3260*/  FFMA.RP R31, R32.reuse, R0.reuse, R35.reuse ;  /* 0x00000000201f7223 */ /* 0x1c0fe20000008023 */
[----:B------:R-:W-:Y:S01]  /*3270*/  FFMA.RM R0, R32, R0, R35 ;  /* 0x0000000020007223 */ /* 0x000fe20000004023 */
[----:B------:R-:W-:Y:S02]  /*3280*/  ISETP.NE.AND P3, PT, R29, RZ, PT ;  /* 0x000000ff1d00720c */ /* 0x000fe40003f65270 */
[----:B------:R-:W-:Y:S01]  /*3290*/  LOP3.LUT R32, R33, 0x7fffff, RZ, 0xc0, !PT ;  /* 0x007fffff21207812 */ /* 0x000fe200078ec0ff */
[C---:B------:R-:W-:Y:S01]  /*32a0*/  VIADD R33, R29.reuse, 0x20 ;  /* 0x000000201d217836 */ /* 0x040fe20000000000 */
[C---:B------:R-:W-:Y:S02]  /*32b0*/  ISETP.NE.AND P2, PT, R29.reuse, RZ, PT ;  /* 0x000000ff1d00720c */ /* 0x040fe40003f45270 */
        /* <DEDUP_REMOVED lines=15> */
.L_x_306:
[----:B------:R-:W-:-:S04]  /*33b0*/  LOP3.LUT R3, R3, 0x80000000, RZ, 0xc0, !PT ;  /* 0x8000000003037812 */ /* 0x000fc800078ec0ff */
[----:B------:R-:W-:Y:S01]  /*33c0*/  LOP3.LUT R3, R3, 0x7f800000, RZ, 0xfc, !PT ;  /* 0x7f80000003037812 */ /* 0x000fe200078efcff */
[----:B------:R-:W-:Y:S06]  /*33d0*/  BRA `(.L_x_307) ;  /* 0x0000000000047947 */ /* 0x000fec0003800000 */
.L_x_305:
[----:B------:R-:W-:-:S07]  /*33e0*/  LEA R3, R31, R3, 0x17 ;  /* 0x000000031f037211 */ /* 0x000fce00078eb8ff */
.L_x_307:
[----:B------:R-:W-:Y:S05]  /*33f0*/  BSYNC.RECONVERGENT B4 ;  /* 0x0000000000047941 */ /* 0x000fea0003800200 */
.L_x_304:
[----:B------:R-:W-:Y:S01]  /*3400*/  IMAD.MOV.U32 R0, RZ, RZ, R3 ;  /* 0x000000ffff007224 */ /* 0x000fe200078e0003 */
[----:B------:R-:W-:Y:S06]  /*3410*/  BRA `(.L_x_308) ;  /* 0x0000000000207947 */ /* 0x000fec0003800000 */
.L_x_303:
[----:B------:R-:W-:-:S04]  /*3420*/  LOP3.LUT R0, R34, 0x80000000, R0, 0x48, !PT ;  /* 0x8000000022007812 */ /* 0x000fc800078e4800 */
[----:B------:R-:W-:Y:S01]  /*3430*/  LOP3.LUT R0, R0, 0x7f800000, RZ, 0xfc, !PT ;  /* 0x7f80000000007812 */ /* 0x000fe200078efcff */
[----:B------:R-:W-:Y:S06]  /*3440*/  BRA `(.L_x_308) ;  /* 0x0000000000147947 */ /* 0x000fec0003800000 */
.L_x_302:
[----:B------:R-:W-:Y:S01]  /*3450*/  LOP3.LUT R0, R34, 0x80000000, R0, 0x48, !PT ;  /* 0x8000000022007812 */ /* 0x000fe200078e4800 */
[----:B------:R-:W-:Y:S06]  /*3460*/  BRA `(.L_x_308) ;  /* 0x00000000000c7947 */ /* 0x000fec0003800000 */
.L_x_301:
[----:B------:R-:W0:Y:S01]  /*3470*/  MUFU.RSQ R0, -QNAN ;  /* 0xffc0000000007908 */ /* 0x000e220000001400 */
[----:B------:R-:W-:Y:S05]  /*3480*/  BRA `(.L_x_308) ;  /* 0x0000000000047947 */ /* 0x000fea0003800000 */
.L_x_300:
[----:B------:R-:W-:-:S07]  /*3490*/  FADD.FTZ R0, R0, R2 ;  /* 0x0000000200007221 */ /* 0x000fce0000010000 */
.L_x_308:
[----:B------:R-:W-:Y:S05]  /*34a0*/  BSYNC.RECONVERGENT B3 ;  /* 0x0000000000037941 */ /* 0x000fea0003800200 */
.L_x_298:
[----:B------:R-:W-:-:S04]  /*34b0*/  HFMA2 R29, -RZ, RZ, 0, 0 ;  /* 0x00000000ff1d7431 */ /* 0x000fc800000001ff */
[----:B0-----:R-:W-:Y:S05]  /*34c0*/  RET.REL.NODEC R28 `(_Z20query_cube_point_gpuiiifiiiPKfS0_PiS1_Pf) ;  /* 0xffffffc81ccc7950 */ /* 0x001fea0003c3ffff */
.L_x_309:
        /* <DEDUP_REMOVED lines=11> */
.L_x_326:


//--------------------- .text._Z23query_corners_point_gpuiiiPKfS0_Pi --------------------------
	.section	.text._Z23query_corners_point_gpuiiiPKfS0_Pi,"ax",@progbits
	.align	128
        .global         _Z23query_corners_point_gpuiiiPKfS0_Pi
        .type           _Z23query_corners_point_gpuiiiPKfS0_Pi,@function
        .size           _Z23query_corners_point_gpuiiiPKfS0_Pi,(.L_x_338 - _Z23query_corners_point_gpuiiiPKfS0_Pi)
        .other          _Z23query_corners_point_gpuiiiPKfS0_Pi,@"STO_CUDA_ENTRY STV_DEFAULT"
_Z23query_corners_point_gpuiiiPKfS0_Pi:
.text._Z23query_corners_point_gpuiiiPKfS0_Pi:
[----:B------:R-:W-:Y:S01]  /*0000*/  LDC R1, c[0x0][0x37c] ;  /* 0x0000df00ff017b82 */ /* 0x000fe20000000800 */
[----:B------:R-:W0:Y:S01]  /*0010*/  S2R R6, SR_TID.X ;  /* 0x0000000000067919 */ /* 0x000e220000002100 */
[----:B------:R-:W1:Y:S06]  /*0020*/  LDCU UR6, c[0x0][0x360] ;  /* 0x00006c00ff0677ac */ /* 0x000e6c0008000800 */
[----:B------:R-:W0:Y:S01]  /*0030*/  S2UR UR7, SR_CTAID.X ;  /* 0x00000000000779c3 */ /* 0x000e220000002500 */
[----:B------:R-:W2:Y:S01]  /*0040*/  LDCU.64 UR4, c[0x0][0x380] ;  /* 0x00007000ff0477ac */ /* 0x000ea20008000a00 */
[----:B------:R-:W3:Y:S06]  /*0050*/  LDCU UR11, c[0x0][0x388] ;  /* 0x00007100ff0b77ac */ /* 0x000eec0008000800 */
[----:B------:R-:W0:Y:S01]  /*0060*/  LDC R3, c[0x0][0x360] ;  /* 0x0000d800ff037b82 */ /* 0x000e220000000800 */
[----:B--2---:R-:W-:-:S04]  /*0070*/  UIMAD UR4, UR5, UR4, URZ ;  /* 0x00000004050472a4 */ /* 0x004fc8000f8e02ff */
[----:B---3--:R-:W-:Y:S01]  /*0080*/  UIMAD UR4, UR4, UR11, URZ ;  /* 0x0000000b040472a4 */ /* 0x008fe2000f8e02ff */
[----:B0-----:R-:W-:-:S05]  /*0090*/  IMAD R6, R3, UR7, R6 ;  /* 0x0000000703067c24 */ /* 0x001fca000f8e0206 */
[----:B------:R-:W-:-:S13]  /*00a0*/  ISETP.GE.AND P0, PT, R6, UR4, PT ;  /* 0x0000000406007c0c */ /* 0x000fda000bf06270 */
[----:B-1----:R-:W-:Y:S05]  /*00b0*/  @P0 EXIT ;  /* 0x000000000000094d */ /* 0x002fea0003800000 */
[----:B------:R-:W-:Y:S01]  /*00c0*/  UIMAD UR8, UR5, UR11, URZ ;  /* 0x0000000b050872a4 */ /* 0x000fe2000f8e02ff */
[----:B------:R-:W-:Y:S01]  /*00d0*/  BSSY.RECONVERGENT B0, `(.L_x_310) ;  /* 0x00000ac000007945 */ /* 0x000fe20003800200 */
[----:B------:R-:W0:Y:S01]  /*00e0*/  LDCU UR7, c[0x0][0x370] ;  /* 0x00006e00ff0777ac */ /* 0x000e220008000800 */
[----:B------:R-:W-:-:S03]  /*00f0*/  ISETP.NE.AND P1, PT, RZ, UR11, PT ;  /* 0x0000000bff007c0c */ /* 0x000fc6000bf25270 */
[----:B------:R-:W-:Y:S01]  /*0100*/  IABS R4, UR8 ;  /* 0x0000000800047c13 */ /* 0x000fe20008000000 */
[----:B------:R-:W-:Y:S01]  /*0110*/  UIMAD UR5, UR5, 0x3, URZ ;  /* 0x00000003050578a4 */ /* 0x000fe2000f8e02ff */
[----:B------:R-:W1:Y:S02]  /*0120*/  LDCU.64 UR12, c[0x0][0x358] ;  /* 0x00006b00ff0c77ac */ /* 0x000e640008000a00 */
[----:B------:R-:W2:Y:S01]  /*0130*/  I2F.RP R0, R4 ;  /* 0x0000000400007306 */ /* 0x000ea20000209400 */
[----:B------:R-:W3:Y:S01]  /*0140*/  LDCU.64 UR14, c[0x0][0x3a0] ;  /* 0x00007400ff0e77ac */ /* 0x000ee20008000a00 */
[----:B------:R-:W4:Y:S01]  /*0150*/  LDCU.128 UR16, c[0x0][0x390] ;  /* 0x00007200ff1077ac */ /* 0x000f220008000c00 */
[----:B------:R-:W-:Y:S02]  /*0160*/  UIMAD UR9, UR11, 0x18, URZ ;  /* 0x000000180b0978a4 */ /* 0x000fe4000f8e02ff */
[----:B------:R-:W-:-:S03]  /*0170*/  ULOP3.LUT UR10, URZ, UR11, URZ, 0x33, !UPT ;  /* 0x0000000bff0a7292 */ /* 0x000fc6000f8e33ff */
[----:B--2---:R-:W2:Y:S01]  /*0180*/  MUFU.RCP R0, R0 ;  /* 0x0000000000007308 */ /* 0x004ea20000001000 */
[----:B0-----:R-:W-:Y:S01]  /*0190*/  UIMAD UR6, UR6, UR7, URZ ;  /* 0x00000007060672a4 */ /* 0x001fe2000f8e02ff */
[----:B--2---:R-:W-:-:S06]  /*01a0*/  IADD3 R2, PT, PT, R0, 0xffffffe, RZ ;  /* 0x0ffffffe00027810 */ /* 0x004fcc0007ffe0ff */
[----:B------:R0:W2:Y:S02]  /*01b0*/  F2I.FTZ.U32.TRUNC.NTZ R3, R2 ;  /* 0x0000000200037305 */ /* 0x0000a4000021f000 */
[----:B0-----:R-:W-:Y:S02]  /*01c0*/  HFMA2 R2, -RZ, RZ, 0, 0 ;  /* 0x00000000ff027431 */ /* 0x001fe400000001ff */
[----:B--2---:R-:W-:-:S04]  /*01d0*/  IMAD.MOV R5, RZ, RZ, -R3 ;  /* 0x000000ffff057224 */ /* 0x004fc800078e0a03 */
[----:B------:R-:W-:-:S04]  /*01e0*/  IMAD R5, R5, R4, RZ ;  /* 0x0000000405057224 */ /* 0x000fc800078e02ff */
[----:B-1-34-:R-:W-:-:S07]  /*01f0*/  IMAD.HI.U32 R0, R3, R5, R2 ;  /* 0x0000000503007227 */ /* 0x01afce00078e0002 */
.L_x_311:
[----:B------:R-:W0:Y:S01]  /*0200*/  LDC R25, c[0x0][0x384] ;  /* 0x0000e100ff197b82 */ /* 0x000e220000000800 */
[----:B------:R-:W-:-:S07]  /*0210*/  IABS R8, R6 ;  /* 0x0000000600087213 */ /* 0x000fce0000000000 */
[----:B------:R-:W1:Y:S01]  /*0220*/  LDC R3, c[0x0][0x388] ;  /* 0x0000e200ff037b82 */ /* 0x000e620000000800 */
[----:B0-----:R-:W-:-:S04]  /*0230*/  IABS R9, R25 ;  /* 0x0000001900097213 */ /* 0x001fc80000000000 */
[----:B------:R-:W0:Y:S08]  /*0240*/  I2F.RP R2, R9 ;  /* 0x0000000900027306 */ /* 0x000e300000209400 */
[----:B0-----:R-:W0:Y:S02]  /*0250*/  MUFU.RCP R2, R2 ;  /* 0x0000000200027308 */ /* 0x001e240000001000 */
[----:B0-----:R-:W-:Y:S01]  /*0260*/  VIADD R4, R2, 0xffffffe ;  /* 0x0ffffffe02047836 */ /* 0x001fe20000000000 */
[----:B-1----:R-:W-:Y:S01]  /*0270*/  IABS R2, R3 ;  /* 0x0000000300027213 */ /* 0x002fe20000000000 */
[----:B------:R-:W-:-:S04]  /*0280*/  IMAD.MOV.U32 R3, RZ, RZ, R8 ;  /* 0x000000ffff037224 */ /* 0x000fc800078e0008 */
[----:B------:R0:W1:Y:S02]  /*0290*/  F2I.FTZ.U32.TRUNC.NTZ R5, R4 ;  /* 0x0000000400057305 */ /* 0x000064000021f000 */
[----:B0-----:R-:W-:Y:S02]  /*02a0*/  MOV R4, RZ ;  /* 0x000000ff00047202 */ /* 0x001fe40000000f00 */
[----:B-1----:R-:W-:-:S05]  /*02b0*/  IADD3 R10, PT, PT, RZ, -R5, RZ ;  /* 0x80000005ff0a7210 */ /* 0x002fca0007ffe0ff */
[----:B------:R-:W-:Y:S01]  /*02c0*/  IMAD R7, R10, R9, RZ ;  /* 0x000000090a077224 */ /* 0x000fe200078e02ff */
[----:B------:R-:W-:-:S03]  /*02d0*/  IABS R10, UR8 ;  /* 0x00000008000a7c13 */ /* 0x000fc60008000000 */
[----:B------:R-:W-:Y:S02]  /*02e0*/  IMAD.HI.U32 R8, R5, R7, R4 ;  /* 0x0000000705087227 */ /* 0x000fe400078e0004 */
[----:B------:R-:W0:Y:S04]  /*02f0*/  I2F.RP R7, R2 ;  /* 0x0000000200077306 */ /* 0x000e280000209400 */
[----:B------:R-:W-:-:S04]  /*0300*/  IMAD.HI.U32 R8, R8, R3, RZ ;  /* 0x0000000308087227 */ /* 0x000fc800078e00ff */
[----:B------:R-:W-:-:S04]  /*0310*/  IMAD.MOV R4, RZ, RZ, -R8 ;  /* 0x000000ffff047224 */ /* 0x000fc800078e0a08 */
[C---:B------:R-:W-:Y:S01]  /*0320*/  IMAD R4, R9.reuse, R4, R3 ;  /* 0x0000000409047224 */ /* 0x040fe200078e0203 */
[----:B0-----:R-:W0:Y:S04]  /*0330*/  MUFU.RCP R7, R7 ;  /* 0x0000000700077308 */ /* 0x001e280000001000 */
[----:B------:R-:W-:-:S13]  /*0340*/  ISETP.GT.U32.AND P2, PT, R9, R4, PT ;  /* 0x000000040900720c */ /* 0x000fda0003f44070 */
[-C--:B------:R-:W-:Y:S01]  /*0350*/  @!P2 IADD3 R4, PT, PT, R4, -R9.reuse, RZ ;  /* 0x800000090404a210 */ /* 0x080fe20007ffe0ff */
[----:B0-----:R-:W-:Y:S01]  /*0360*/  VIADD R5, R7, 0xffffffe ;  /* 0x0ffffffe07057836 */ /* 0x001fe20000000000 */
[----:B------:R-:W-:Y:S02]  /*0370*/  @!P2 IADD3 R8, PT, PT, R8, 0x1, RZ ;  /* 0x000000010808a810 */ /* 0x000fe40007ffe0ff */
[----:B------:R-:W-:Y:S02]  /*0380*/  ISETP.GE.U32.AND P0, PT, R4, R9, PT ;  /* 0x000000090400720c */ /* 0x000fe40003f06070 */
[----:B------:R-:W-:Y:S01]  /*0390*/  LOP3.LUT R4, R6, R25, RZ, 0x3c, !PT ;  /* 0x0000001906047212 */ /* 0x000fe200078e3cff */
[----:B------:R-:W0:Y:S01]  /*03a0*/  F2I.FTZ.U32.TRUNC.NTZ R5, R5 ;  /* 0x0000000500057305 */ /* 0x000e22000021f000 */
[----:B------:R-:W-:Y:S02]  /*03b0*/  ISETP.NE.AND P2, PT, R25, RZ, PT ;  /* 0x000000ff1900720c */ /* 0x000fe40003f45270 */
[----:B------:R-:W-:Y:S01]  /*03c0*/  ISETP.GE.AND P3, PT, R4, RZ, PT ;  /* 0x000000ff0400720c */ /* 0x000fe20003f66270 */
[----:B------:R-:W-:-:S06]  /*03d0*/  IMAD.MOV.U32 R4, RZ, RZ, RZ ;  /* 0x000000ffff047224 */ /* 0x000fcc00078e00ff */
[----:B------:R-:W-:-:S05]  /*03e0*/  @P0 VIADD R8, R8, 0x1 ;  /* 0x0000000108080836 */ /* 0x000fca0000000000 */
[----:B------:R-:W-:Y:S01]  /*03f0*/  MOV R9, R8 ;  /* 0x0000000800097202 */ /* 0x000fe20000000f00 */
[----:B0-----:R-:W-:-:S03]  /*0400*/  IMAD.MOV R7, RZ, RZ, -R5 ;  /* 0x000000ffff077224 */ /* 0x001fc600078e0a05 */
[----:B------:R-:W-:Y:S01]  /*0410*/  @!P3 IADD3 R9, PT, PT, -R9, RZ, RZ ;  /* 0x000000ff0909b210 */ /* 0x000fe20007ffe1ff */
[----:B------:R-:W-:Y:S01]  /*0420*/  IMAD R7, R7, R2, RZ ;  /* 0x0000000207077224 */ /* 0x000fe200078e02ff */
[----:B------:R-:W-:-:S03]  /*0430*/  @!P2 LOP3.LUT R9, RZ, R25, RZ, 0x33, !PT ;  /* 0x00000019ff09a212 */ /* 0x000fc600078e33ff */
[----:B------:R-:W-:Y:S01]  /*0440*/  IMAD.HI.U32 R4, R5, R7, R4 ;  /* 0x0000000705047227 */ /* 0x000fe200078e0004 */
[----:B------:R-:W-:Y:S02]  /*0450*/  IABS R8, R9 ;  /* 0x0000000900087213 */ /* 0x000fe40000000000 */
[----:B------:R-:W-:Y:S02]  /*0460*/  IABS R7, UR8 ;  /* 0x0000000800077c13 */ /* 0x000fe40008000000 */
[----:B------:R-:W-:Y:S02]  /*0470*/  MOV R5, R8 ;  /* 0x0000000800057202 */ /* 0x000fe40000000f00 */
[----:B------:R-:W-:Y:S02]  /*0480*/  IADD3 R7, PT, PT, RZ, -R7, RZ ;  /* 0x80000007ff077210 */ /* 0x000fe40007ffe0ff */
[----:B------:R-:W-:Y:S01]  /*0490*/  ISETP.GE.AND P3, PT, R9, RZ, PT ;  /* 0x000000ff0900720c */ /* 0x000fe20003f66270 */
[----:B------:R-:W-:-:S04]  /*04a0*/  IMAD.HI.U32 R4, R4, R5, RZ ;  /* 0x0000000504047227 */ /* 0x000fc800078e00ff */
[----:B------:R-:W-:Y:S01]  /*04b0*/  IMAD.MOV R8, RZ, RZ, -R4 ;  /* 0x000000ffff087224 */ /* 0x000fe200078e0a04 */
[----:B------:R-:W-:Y:S01]  /*04c0*/  MOV R4, R7 ;  /* 0x0000000700047202 */ /* 0x000fe20000000f00 */
[----:B------:R-:W-:-:S04]  /*04d0*/  IMAD.HI.U32 R7, R0, R3, RZ ;  /* 0x0000000300077227 */ /* 0x000fc800078e00ff */
[C---:B------:R-:W-:Y:S01]  /*04e0*/  IMAD R5, R2.reuse, R8, R5 ;  /* 0x0000000802057224 */ /* 0x040fe200078e0205 */
[----:B------:R-:W-:Y:S01]  /*04f0*/  MOV R8, R10 ;  /* 0x0000000a00087202 */ /* 0x000fe20000000f00 */
[----:B------:R-:W-:Y:S01]  /*0500*/  IMAD R3, R7, R4, R3 ;  /* 0x0000000407037224 */ /* 0x000fe200078e0203 */
[----:B------:R-:W-:Y:S02]  /*0510*/  IABS R4, UR8 ;  /* 0x0000000800047c13 */ /* 0x000fe40008000000 */
[----:B------:R-:W-:Y:S02]  /*0520*/  ISETP.GT.U32.AND P2, PT, R2, R5, PT ;  /* 0x000000050200720c */ /* 0x000fe40003f44070 */
[----:B------:R-:W-:-:S11]  /*0530*/  ISETP.GT.U32.AND P0, PT, R8, R3, PT ;  /* 0x000000030800720c */ /* 0x000fd60003f04070 */
[----:B------:R-:W-:Y:S02]  /*0540*/  @!P2 IMAD.IADD R5, R5, 0x1, -R2 ;  /* 0x000000010505a824 */ /* 0x000fe400078e0a02 */
[----:B------:R-:W-:Y:S02]  /*0550*/  @!P0 IADD3 R3, PT, PT, R3, -R4, RZ ;  /* 0x8000000403038210 */ /* 0x000fe40007ffe0ff */
[----:B------:R-:W-:Y:S02]  /*0560*/  @!P0 IADD3 R7, PT, PT, R7, 0x1, RZ ;  /* 0x0000000107078810 */ /* 0x000fe40007ffe0ff */
[----:B------:R-:W-:Y:S02]  /*0570*/  ISETP.GT.U32.AND P5, PT, R2, R5, PT ;  /* 0x000000050200720c */ /* 0x000fe40003fa4070 */
[----:B------:R-:W-:Y:S02]  /*0580*/  ISETP.GE.U32.AND P2, PT, R3, R8, PT ;  /* 0x000000080300720c */ /* 0x000fe40003f46070 */
[----:B------:R-:W-:-:S02]  /*0590*/  LOP3.LUT R3, R6, UR8, RZ, 0x3c, !PT ;  /* 0x0000000806037c12 */ /* 0x000fc4000f8e3cff */
[----:B------:R-:W-:Y:S02]  /*05a0*/  ISETP.NE.AND P0, PT, RZ, UR8, PT ;  /* 0x00000008ff007c0c */ /* 0x000fe4000bf05270 */
[----:B------:R-:W-:Y:S02]  /*05b0*/  ISETP.GE.AND P4, PT, R3, RZ, PT ;  /* 0x000000ff0300720c */ /* 0x000fe40003f86270 */
[----:B------:R-:W-:-:S03]  /*05c0*/  IADD3 R8, PT, PT, -R9, RZ, RZ ;  /* 0x000000ff09087210 */ /* 0x000fc60007ffe1ff */
[----:B------:R-:W-:Y:S02]  /*05d0*/  @!P5 IMAD.IADD R5, R5, 0x1, -R2 ;  /* 0x000000010505d824 */ /* 0x000fe400078e0a02 */
[----:B------:R-:W-:Y:S01]  /*05e0*/  @P2 IADD3 R7, PT, PT, R7, 0x1, RZ ;  /* 0x0000000107072810 */ /* 0x000fe20007ffe0ff */
[----:B------:R-:W-:Y:S02]  /*05f0*/  IMAD R8, R25, R8, R6 ;  /* 0x0000000819087224 */ /* 0x000fe400078e0206 */
[----:B------:R-:W-:-:S03]  /*0600*/  @!P3 IADD3 R5, PT, PT, -R5, RZ, RZ ;  /* 0x000000ff0505b210 */ /* 0x000fc60007ffe1ff */
[----:B------:R-:W-:Y:S01]  /*0610*/  @!P4 IMAD.MOV R7, RZ, RZ, -R7 ;  /* 0x000000ffff07c224 */ /* 0x000fe200078e0a07 */
[----:B------:R-:W-:Y:S01]  /*0620*/  SEL R18, R5, UR10, P1 ;  /* 0x0000000a05127c07 */ /* 0x000fe20008800000 */
[----:B------:R-:W-:Y:S01]  /*0630*/  IMAD R5, R8, 0x3, RZ ;  /* 0x0000000308057824 */ /* 0x000fe200078e02ff */
[----:B------:R-:W-:-:S03]  /*0640*/  @!P0 LOP3.LUT R7, RZ, UR8, RZ, 0x33, !PT ;  /* 0x00000008ff078c12 */ /* 0x000fc6000f8e33ff */
[----:B------:R-:W-:Y:S02]  /*0650*/  IMAD R3, R18, 0x18, RZ ;  /* 0x0000001812037824 */ /* 0x000fe400078e02ff */
[C---:B------:R-:W-:Y:S02]  /*0660*/  IMAD R2, R7.reuse, UR9, RZ ;  /* 0x0000000907027c24 */ /* 0x040fe4000f8e02ff */
[----:B------:R-:W-:Y:S01]  /*0670*/  IMAD R4, R7, UR5, RZ ;  /* 0x0000000507047c24 */ /* 0x000fe2000f8e02ff */
[----:B------:R-:W-:Y:S02]  /*0680*/  SHF.R.S32.HI R9, RZ, 0x1f, R3 ;  /* 0x0000001fff097819 */ /* 0x000fe40000011403 */
[----:B------:R-:W-:Y:S02]  /*0690*/  IADD3 R11, P0, PT, R2, R3, RZ ;  /* 0x00000003020b7210 */ /* 0x000fe40007f1e0ff */
[----:B------:R-:W-:Y:S02]  /*06a0*/  SHF.R.S32.HI R3, RZ, 0x1f, R5 ;  /* 0x0000001fff037819 */ /* 0x000fe40000011405 */
[----:B------:R-:W-:-:S02]  /*06b0*/  IADD3 R5, P2, PT, R4, R5, RZ ;  /* 0x0000000504057210 */ /* 0x000fc40007f5e0ff */
[----:B------:R-:W-:Y:S02]  /*06c0*/  LEA.HI.X.SX32 R12, R2, R9, 0x1, P0 ;  /* 0x00000009020c7211 */ /* 0x000fe400000f0eff */
[----:B------:R-:W-:Y:S02]  /*06d0*/  LEA R2, P0, R11, UR18, 0x2 ;  /* 0x000000120b027c11 */ /* 0x000fe4000f8010ff */
[----:B------:R-:W-:Y:S02]  /*06e0*/  LEA.HI.X.SX32 R10, R4, R3, 0x1, P2 ;  /* 0x00000003040a7211 */ /* 0x000fe400010f0eff */
[----:B------:R-:W-:Y:S02]  /*06f0*/  LEA R4, P2, R5, UR16, 0x2 ;  /* 0x0000001005047c11 */ /* 0x000fe4000f8410ff */
[----:B------:R-:W-:Y:S02]  /*0700*/  LEA.HI.X R3, R11, UR19, R12, 0x2, P0 ;  /* 0x000000130b037c11 */ /* 0x000fe400080f140c */
[----:B------:R-:W-:-:S03]  /*0710*/  LEA.HI.X R5, R5, UR17, R10, 0x2, P2 ;  /* 0x0000001105057c11 */ /* 0x000fc600090f140a */
[----:B------:R-:W2:Y:S04]  /*0720*/  LDG.E R22, desc[UR12][R2.64+0x10] ;  /* 0x0000100c02167981 */ /* 0x000ea8000c1e1900 */
[----:B------:R-:W2:Y:S04]  /*0730*/  LDG.E R9, desc[UR12][R2.64+0x4] ;  /* 0x0000040c02097981 */ /* 0x000ea8000c1e1900 */
[----:B------:R-:W3:Y:S04]  /*0740*/  LDG.E R20, desc[UR12][R2.64+0x28] ;  /* 0x0000280c02147981 */ /* 0x000ee8000c1e1900 */
[----:B------:R-:W4:Y:S04]  /*0750*/  LDG.E R27, desc[UR12][R2.64+0xc] ;  /* 0x00000c0c021b7981 */ /* 0x000f28000c1e1900 */
[----:B------:R-:W4:Y:S04]  /*0760*/  LDG.E R10, desc[UR12][R2.64] ;  /* 0x0000000c020a7981 */ /* 0x000f28000c1e1900 */
[----:B------:R-:W5:Y:S04]  /*0770*/  LDG.E R15, desc[UR12][R4.64+0x4] ;  /* 0x0000040c040f7981 */ /* 0x000f68000c1e1900 */
[----:B------:R-:W5:Y:S04]  /*0780*/  LDG.E R23, desc[UR12][R2.64+0x24] ;  /* 0x0000240c02177981 */ /* 0x000f68000c1e1900 */
[----:B------:R-:W5:Y:S04]  /*0790*/  LDG.E R11, desc[UR12][R4.64] ;  /* 0x0000000c040b7981 */ /* 0x000f68000c1e1900 */
[----:B------:R-:W5:Y:S04]  /*07a0*/  LDG.E R12, desc[UR12][R2.64+0x34] ;  /* 0x0000340c020c7981 */ /* 0x000f68000c1e1900 */
[----:B------:R-:W5:Y:S04]  /*07b0*/  LDG.E R13, desc[UR12][R2.64+0x14] ;  /* 0x0000140c020d7981 */ /* 0x000f68000c1e1900 */
[----:B------:R-:W5:Y:S04]  /*07c0*/  LDG.E R14, desc[UR12][R2.64+0x8] ;  /* 0x0000080c020e7981 */ /* 0x000f68000c1e1900 */
[----:B------:R0:W5:Y:S04]  /*07d0*/  LDG.E R16, desc[UR12][R4.64+0x8] ;  /* 0x0000080c04107981 */ /* 0x000168000c1e1900 */
[----:B------:R-:W5:Y:S04]  /*07e0*/  LDG.E R17, desc[UR12][R2.64+0x2c] ;  /* 0x00002c0c02117981 */ /* 0x000f68000c1e1900 */
[----:B------:R-:W5:Y:S04]  /*07f0*/  LDG.E R19, desc[UR12][R2.64+0x30] ;  /* 0x0000300c02137981 */ /* 0x000f68000c1e1900 */
[----:B------:R1:W5:Y:S01]  /*0800*/  LDG.E R21, desc[UR12][R2.64+0x38] ;  /* 0x0000380c02157981 */ /* 0x000362000c1e1900 */
[----:B------:R-:W-:-:S02]  /*0810*/  IMAD R25, R18, R25, RZ ;  /* 0x0000001912197224 */ /* 0x000fc400078e02ff */
[----:B------:R-:W-:Y:S01]  /*0820*/  IMAD R7, R7, UR8, RZ ;  /* 0x0000000807077c24 */ /* 0x000fe2000f8e02ff */
[----:B------:R-:W-:Y:S01]  /*0830*/  IADD3 R6, PT, PT, R6, UR6, RZ ;  /* 0x0000000606067c10 */ /* 0x000fe2000fffe0ff */
[----:B--2---:R-:W-:Y:S01]  /*0840*/  FADD R26, R22, -R9 ;  /* 0x80000009161a7221 */ /* 0x004fe20000000000 */
[----:B---3--:R-:W-:-:S03]  /*0850*/  FADD R18, -R9, R20 ;  /* 0x0000001409127221 */ /* 0x008fc60000000100 */
[----:B------:R-:W-:Y:S01]  /*0860*/  FMUL R22, R22, R26 ;  /* 0x0000001a16167220 */ /* 0x000fe20000400000 */
[----:B------:R-:W-:Y:S01]  /*0870*/  FMUL R28, R20, R18 ;  /* 0x00000012141c7220 */ /* 0x000fe20000400000 */
[----:B----4-:R-:W-:Y:S01]  /*0880*/  FADD R24, R27, -R10 ;  /* 0x8000000a1b187221 */ /* 0x010fe20000000000 */
[----:B-----5:R-:W-:Y:S01]  /*0890*/  FMUL R29, R26, R15 ;  /* 0x0000000f1a1d7220 */ /* 0x020fe20000400000 */
[----:B------:R-:W-:Y:S02]  /*08a0*/  FMUL R26, R9, R26 ;  /* 0x0000001a091a7220 */ /* 0x000fe40000400000 */
[-C--:B0-----:R-:W-:Y:S01]  /*08b0*/  FFMA R4, R27, R24.reuse, R22 ;  /* 0x000000181b047223 */ /* 0x081fe20000000016 */
[C---:B------:R-:W-:Y:S01]  /*08c0*/  FADD R20, -R10.reuse, R23 ;  /* 0x000000170a147221 */ /* 0x040fe20000000100 */
[----:B-1----:R-:W-:Y:S01]  /*08d0*/  FFMA R3, R10, R24, R26 ;  /* 0x000000180a037223 */ /* 0x002fe2000000001a */
[----:B------:R-:W-:Y:S02]  /*08e0*/  FFMA R22, R24, R11, R29 ;  /* 0x0000000b18167223 */ /* 0x000fe4000000001d */
[----:B------:R-:W-:Y:S01]  /*08f0*/  FFMA R2, R23, R20, R28 ;  /* 0x0000001417027223 */ /* 0x000fe2000000001c */
[C---:B------:R-:W-:Y:S01]  /*0900*/  FADD R24, -R9.reuse, R12 ;  /* 0x0000000c09187221 */ /* 0x040fe20000000100 */
[----:B------:R-:W-:Y:S01]  /*0910*/  FMUL R5, R18, R15 ;  /* 0x0000000f12057220 */ /* 0x000fe20000400000 */
[----:B------:R-:W-:-:S02]  /*0920*/  FMUL R27, R9, R18 ;  /* 0x00000012091b7220 */ /* 0x000fc40000400000 */
[----:B------:R-:W-:Y:S01]  /*0930*/  FMUL R18, R24, R15 ;  /* 0x0000000f18127220 */ /* 0x000fe20000400000 */
[----:B------:R-:W-:-:S04]  /*0940*/  FADD R23, R13, -R14 ;  /* 0x8000000e0d177221 */ /* 0x000fc80000000000 */
[----:B------:R-:W-:Y:S01]  /*0950*/  FFMA R22, R23, R16, R22 ;  /* 0x0000001017167223 */ /* 0x000fe20000000016 */
[----:B------:R-:W-:Y:S01]  /*0960*/  FFMA R15, R13, R23, R4 ;  /* 0x000000170d0f7223 */ /* 0x000fe20000000004 */
[----:B------:R-:W-:Y:S01]  /*0970*/  FFMA R5, R20, R11, R5 ;  /* 0x0000000b14057223 */ /* 0x000fe20000000005 */
[----:B------:R-:W-:Y:S01]  /*0980*/  FFMA R27, R10, R20, R27 ;  /* 0x000000140a1b7223 */ /* 0x000fe2000000001b */
[C---:B------:R-:W-:Y:S01]  /*0990*/  FADD R4, -R14.reuse, R17 ;  /* 0x000000110e047221 */ /* 0x040fe20000000100 */
[----:B------:R-:W-:Y:S01]  /*09a0*/  FFMA R23, R14, R23, R3 ;  /* 0x000000170e177223 */ /* 0x000fe20000000003 */
[----:B------:R-:W-:Y:S01]  /*09b0*/  FSETP.GEU.AND P0, PT, R22, R15, PT ;  /* 0x0000000f1600720b */ /* 0x000fe20003f0e000 */
[----:B------:R-:W-:Y:S01]  /*09c0*/  FMUL R9, R9, R24 ;  /* 0x0000001809097220 */ /* 0x000fe20000400000 */
[----:B------:R-:W-:Y:S01]  /*09d0*/  FADD R3, -R10, R19 ;  /* 0x000000130a037221 */ /* 0x000fe20000000100 */
[----:B------:R-:W-:Y:S01]  /*09e0*/  FFMA R5, R4, R16, R5 ;  /* 0x0000001004057223 */ /* 0x000fe20000000005 */
[----:B------:R-:W-:Y:S01]  /*09f0*/  FFMA R20, R14, R4, R27 ;  /* 0x000000040e147223 */ /* 0x000fe2000000001b */
[----:B------:R-:W-:Y:S01]  /*0a00*/  FSETP.LT.AND P0, PT, R23, R22, !P0 ;  /* 0x000000161700720b */ /* 0x000fe20004701000 */
[----:B------:R-:W-:Y:S01]  /*0a10*/  FMUL R12, R12, R24 ;  /* 0x000000180c0c7220 */ /* 0x000fe20000400000 */
[----:B------:R-:W-:Y:S01]  /*0a20*/  FFMA R11, R3, R11, R18 ;  /* 0x0000000b030b7223 */ /* 0x000fe20000000012 */
[----:B------:R-:W-:Y:S01]  /*0a30*/  FFMA R10, R10, R3, R9 ;  /* 0x000000030a0a7223 */ /* 0x000fe20000000009 */
[----:B------:R-:W-:Y:S01]  /*0a40*/  FFMA R2, R17, R4, R2 ;  /* 0x0000000411027223 */ /* 0x000fe20000000002 */
[----:B------:R-:W-:Y:S01]  /*0a50*/  FADD R14, -R14, R21 ;  /* 0x000000150e0e7221 */ /* 0x000fe20000000100 */
[----:B------:R-:W-:Y:S01]  /*0a60*/  FSETP.LT.AND P0, PT, R20, R5, P0 ;  /* 0x000000051400720b */ /* 0x000fe20000701000 */
[----:B------:R-:W-:-:S02]  /*0a70*/  FFMA R12, R19, R3, R12 ;  /* 0x00000003130c7223 */ /* 0x000fc4000000000c */
[----:B------:R-:W-:Y:S01]  /*0a80*/  FFMA R11, R14, R16, R11 ;  /* 0x000000100e0b7223 */ /* 0x000fe2000000000b */
[----:B------:R-:W-:Y:S01]  /*0a90*/  FFMA R10, R13, R14, R10 ;  /* 0x0000000e0d0a7223 */ /* 0x000fe2000000000a */
[----:B------:R-:W-:Y:S02]  /*0aa0*/  FSETP.LT.AND P0, PT, R5, R2, P0 ;  /* 0x000000020500720b */ /* 0x000fe40000701000 */
[--C-:B------:R-:W-:Y:S01]  /*0ab0*/  SHF.R.S32.HI R2, RZ, 0x1f, R7.reuse ;  /* 0x0000001fff027819 */ /* 0x100fe20000011407 */
[----:B------:R-:W-:Y:S01]  /*0ac0*/  FFMA R12, R21, R14, R12 ;  /* 0x0000000e150c7223 */ /* 0x000fe2000000000c */
[----:B------:R-:W-:Y:S02]  /*0ad0*/  IADD3 R7, P2, P3, R8, R25, R7 ;  /* 0x0000001908077210 */ /* 0x000fe40007b5e007 */
[----:B------:R-:W-:Y:S02]  /*0ae0*/  SHF.R.S32.HI R8, RZ, 0x1f, R8 ;  /* 0x0000001fff087819 */ /* 0x000fe40000011408 */
[----:B------:R-:W-:-:S02]  /*0af0*/  SHF.R.S32.HI R25, RZ, 0x1f, R25 ;  /* 0x0000001fff197819 */ /* 0x000fc40000011419 */
[----:B------:R-:W-:Y:S02]  /*0b00*/  FSETP.LT.AND P0, PT, R10, R11, P0 ;  /* 0x0000000b0a00720b */ /* 0x000fe40000701000 */
[----:B------:R-:W-:Y:S02]  /*0b10*/  IADD3.X R8, PT, PT, R8, R25, R2, P2, P3 ;  /* 0x0000001908087210 */ /* 0x000fe400017e6402 */
[----:B------:R-:W-:Y:S02]  /*0b20*/  LEA R2, P2, R7, UR14, 0x2 ;  /* 0x0000000e07027c11 */ /* 0x000fe4000f8410ff */
[----:B------:R-:W-:Y:S02]  /*0b30*/  FSETP.LT.AND P0, PT, R11, R12, P0 ;  /* 0x0000000c0b00720b */ /* 0x000fe40000701000 */
[----:B------:R-:W-:Y:S02]  /*0b40*/  LEA.HI.X R3, R7, UR15, R8, 0x2, P2 ;  /* 0x0000000f07037c11 */ /* 0x000fe400090f1408 */
[----:B------:R-:W-:-:S05]  /*0b50*/  SEL R5, RZ, 0x1, !P0 ;  /* 0x00000001ff057807 */ /* 0x000fca0004000000 */
[----:B------:R0:W-:Y:S01]  /*0b60*/  STG.E desc[UR12][R2.64], R5 ;  /* 0x0000000502007986 */ /* 0x0001e2000c10190c */
[----:B------:R-:W-:-:S13]  /*0b70*/  ISETP.GE.AND P0, PT, R6, UR4, PT ;  /* 0x0000000406007c0c */ /* 0x000fda000bf06270 */
[----:B0-----:R-:W-:Y:S05]  /*0b80*/  @!P0 BRA `(.L_x_311) ;  /* 0xfffffff4009c8947 */ /* 0x001fea000383ffff */
[----:B------:R-:W-:Y:S05]  /*0b90*/  BSYNC.RECONVERGENT B0 ;  /* 0x0000000000007941 */ /* 0x000fea0003800200 */
.L_x_310:
[----:B------:R-:W-:Y:S05]  /*0ba0*/  EXIT ;  /* 0x000000000000794d */ /* 0x000fea0003800000 */
.L_x_312:
        /* <DEDUP_REMOVED lines=13> */
.L_x_338:


//--------------------- .nv.global.init           --------------------------
	.section	.nv.global.init,"aw",@progbits
	.align	4
.nv.global.init:
	.type		__cudart_i2opi_f,@object
	.size		__cudart_i2opi_f,(.L_0 - __cudart_i2opi_f)
__cudart_i2opi_f:
        /*0000*/ 	.byte	0x41, 0x90, 0x43, 0x3c, 0x99, 0x95, 0x62, 0xdb, 0xc0, 0xdd, 0x34, 0xf5, 0xd1, 0x57, 0x27, 0xfc
        /*0010*/ 	.byte	0x29, 0x15, 0x44, 0x4e, 0x6e, 0x83, 0xf9, 0xa2
.L_0:


//--------------------- .nv.shared.reserved.0     --------------------------
	.section	.nv.shared.reserved.0,"aw",@nobits
	.weak		__nv_reservedSMEM_offset_0_alias
	.size		__nv_reservedSMEM_offset_0_alias, 0, 64
	.other		__nv_reservedSMEM_offset_0_alias,@"STO_CUDA_RESERVED_SHARED STV_DEFAULT"
__nv_reservedSMEM_offset_0_alias:
	.zero		0
	.zero		64


//--------------------- .nv.constant0._Z18selection_sort_gpuiiiiPKfPiPf --------------------------
	.section	.nv.constant0._Z18selection_sort_gpuiiiiPKfPiPf,"a",@progbits
	.sectionflags	@""
	.align	4
.nv.constant0._Z18selection_sort_gpuiiiiPKfPiPf:
	.zero		936


//--------------------- .nv.constant0._Z20group_point_grad_gpuiiiiiPKfPKiPf --------------------------
	.section	.nv.constant0._Z20group_point_grad_gpuiiiiiPKfPKiPf,"a",@progbits
	.sectionflags	@""
	.align	4
.nv.constant0._Z20group_point_grad_gpuiiiiiPKfPKiPf:
	.zero		944


//--------------------- .nv.constant0._Z15group_point_gpuiiiiiPKfPKiPf --------------------------
	.section	.nv.constant0._Z15group_point_gpuiiiiiPKfPKiPf,"a",@progbits
	.sectionflags	@""
	.align	4
.nv.constant0._Z15group_point_gpuiiiiiPKfPKiPf:
	.zero		944


//--------------------- .nv.constant0._Z35query_ball_point_dynamic_radius_gpuiiiiPKfS0_S0_PiS1_ --------------------------
	.section	.nv.constant0._Z35query_ball_point_dynamic_radius_gpuiiiiPKfS0_S0_PiS1_,"a",@progbits
	.sectionflags	@""
	.align	4
.nv.constant0._Z35query_ball_point_dynamic_radius_gpuiiiiPKfS0_S0_PiS1_:
	.zero		952


//--------------------- .nv.constant0._Z28query_ball_point_dilated_gpuiiiffiPKfS0_PiS1_ --------------------------
	.section	.nv.constant0._Z28query_ball_point_dilated_gpuiiiffiPKfS0_PiS1_,"a",@progbits
	.sectionflags	@""
	.align	4
.nv.constant0._Z28query_ball_point_dilated_gpuiiiffiPKfS0_PiS1_:
	.zero		952


//--------------------- .nv.constant0._Z28query_ball_point_withidx_gpuiiifiPKfS0_PKiPiS3_ --------------------------
	.section	.nv.constant0._Z28query_ball_point_withidx_gpuiiifiPKfS0_PKiPiS3_,"a",@progbits
	.sectionflags	@""
	.align	4
.nv.constant0._Z28query_ball_point_withidx_gpuiiifiPKfS0_PKiPiS3_:
	.zero		960


//--------------------- .nv.constant0._Z20query_ball_point_gpuiiifiPKfS0_PiS1_ --------------------------
	.section	.nv.constant0._Z20query_ball_point_gpuiiifiPKfS0_PiS1_,"a",@progbits
	.sectionflags	@""
	.align	4
.nv.constant0._Z20query_ball_point_gpuiiifiPKfS0_PiS1_:
	.zero		952


//--------------------- .nv.constant0._Z36query_target_distance_for_points_gpuiiiPKfS0_Pf --------------------------
	.section	.nv.constant0._Z36query_target_distance_for_points_gpuiiiPKfS0_Pf,"a",@progbits
	.sectionflags	@""
	.align	4
.nv.constant0._Z36query_target_distance_for_points_gpuiiiPKfS0_Pf:
	.zero		936


//--------------------- .nv.constant0._Z35query_dynamic_radius_for_points_gpuiiiiPKfS0_PiPf --------------------------
	.section	.nv.constant0._Z35query_dynamic_radius_for_points_gpuiiiiPKfS0_PiPf,"a",@progbits
	.sectionflags	@""
	.align	4
.nv.constant0._Z35query_dynamic_radius_for_points_gpuiiiiPKfS0_PiPf:
	.zero		944


//--------------------- .nv.constant0._Z34query_ball_point_dynamic_shape_gpuiiiiiPKfS0_S0_PiS1_S1_Pf --------------------------
	.section	.nv.constant0._Z34query_ball_point_dynamic_shape_gpuiiiiiPKfS0_S0_PiS1_S1_Pf,"a",@progbits
	.sectionflags	@""
	.align	4
.nv.constant0._Z34query_ball_point_dynamic_shape_gpuiiiiiPKfS0_S0_PiS1_S1_Pf:
	.zero		976


//--------------------- .nv.constant0._Z20query_cube_point_gpuiiifiiiPKfS0_PiS1_Pf --------------------------
	.section	.nv.constant0._Z20query_cube_point_gpuiiifiiiPKfS0_PiS1_Pf,"a",@progbits
	.sectionflags	@""
	.align	4
.nv.constant0._Z20query_cube_point_gpuiiifiiiPKfS0_PiS1_Pf:
	.zero		968


//--------------------- .nv.constant0._Z23query_corners_point_gpuiiiPKfS0_Pi --------------------------
	.section	.nv.constant0._Z23query_corners_point_gpuiiiPKfS0_Pi,"a",@progbits
	.sectionflags	@""
	.align	4
.nv.constant0._Z23query_corners_point_gpuiiiPKfS0_Pi:
	.zero		936


//--------------------- SYMBOLS --------------------------

	.type		.nv.reservedSmem.offset0,@object
	.size		.nv.reservedSmem.offset0,0x4
